	.target	sm_90a

	.elftype	@"ET_EXEC"


//--------------------- .note.nv.tkinfo           --------------------------
	.section	.note.nv.tkinfo,"",@"SHT_NOTE"
	.sectionflags	@"SHF_NOTE_NV_TKINFO"
	.tkinfo
        /*0018*/ 	.word	0x00000002
        /*0030*/ 	.string	""
        /*0030*/ 	.string	"ptxas"
        /*0030*/ 	.string	"Cuda compilation tools, release 13.0, V13.0.88"
        /*0030*/ 	.string	"Build cuda_13.0.r13.0/compiler.36424714_0"
        /*0030*/ 	.string	"-arch sm_90a -m 64 "



//--------------------- .note.nv.cuinfo           --------------------------
	.section	.note.nv.cuinfo,"",@"SHT_NOTE"
	.sectionflags	@"SHF_NOTE_NV_CUINFO"
        /*0018*/ 	.short	0x0002
        /*001a*/ 	.short	0x005a
        /*001c*/ 	.short	0x0082
	.zero		2


//--------------------- .nv.info                  --------------------------
	.section	.nv.info,"",@"SHT_CUDA_INFO"
	.align	4


	//----- nvinfo : EIATTR_REGCOUNT
	.align		4
        /*0000*/ 	.byte	0x04, 0x2f
        /*0002*/ 	.short	(.L_15 - .L_14)
	.align		4
.L_14:
        /*0004*/ 	.word	index@(_ZN7cutlass13device_kernelINS_4gemm6kernel13GemmUniversalIN4cute5tupleIJiiiiEEENS1_10collective13CollectiveMmaINS1_34MainloopSm90TmaGmmaWarpSpecializedILi4ENS5_IJNS4_1CILi1EEESB_SB_EEENS1_35KernelTmaWarpSpecializedCooperativeEEENS5_IJNSA_ILi512EEENSA_ILi384EEENSA_ILi32EEEEEENS_10bfloat16_tENS5_IJlSB_lEEESJ_SK_NS4_8TiledMMAINS4_8MMA_AtomIJNS4_4SM904GMMA28MMA_64x192x16_F32BF16BF16_SSILNSO_5MajorE0ELSQ_0ELNSO_7ScaleInE1ELSR_1EEEEEENS4_6LayoutINS5_IJNSA_ILi2EEESB_SB_EEENS5_IJSB_NSA_ILi0EEESX_EEEEENS5_IJNS4_10UnderscoreES10_S10_EEEEENS4_13SM90_TMA_LOADENS4_14ComposedLayoutINS4_7SwizzleILi2ELi4ELi3EEENS4_18smem_ptr_flag_bitsILi16EEENSU_INS5_IJNSA_ILi8EEESH_EEENS5_IJSH_SB_EEEEEEEvNS4_8identityES13_S1D_vS1E_EENS_8epilogue10collective6detail29Sm90TmaWarpSpecializedAdapterINS1H_15DefaultEpilogueISJ_SK_SK_NS1G_6thread17LinearCombinationISJ_Li1EffLNS1L_9ScaleType4KindE0ELNS_15FloatRoundStyleE2ESJ_EENS1_15EpilogueDefaultEEEEEvvEEEEvNT_6ParamsE)
        /*0008*/ 	.word	0x000000a8


	//----- nvinfo : EIATTR_FRAME_SIZE
	.align		4
.L_15:
        /*000c*/ 	.byte	0x04, 0x11
        /*000e*/ 	.short	(.L_17 - .L_16)
	.align		4
.L_16:
        /*0010*/ 	.word	index@(_ZN7cutlass13device_kernelINS_4gemm6kernel13GemmUniversalIN4cute5tupleIJiiiiEEENS1_10collective13CollectiveMmaINS1_34MainloopSm90TmaGmmaWarpSpecializedILi4ENS5_IJNS4_1CILi1EEESB_SB_EEENS1_35KernelTmaWarpSpecializedCooperativeEEENS5_IJNSA_ILi512EEENSA_ILi384EEENSA_ILi32EEEEEENS_10bfloat16_tENS5_IJlSB_lEEESJ_SK_NS4_8TiledMMAINS4_8MMA_AtomIJNS4_4SM904GMMA28MMA_64x192x16_F32BF16BF16_SSILNSO_5MajorE0ELSQ_0ELNSO_7ScaleInE1ELSR_1EEEEEENS4_6LayoutINS5_IJNSA_ILi2EEESB_SB_EEENS5_IJSB_NSA_ILi0EEESX_EEEEENS5_IJNS4_10UnderscoreES10_S10_EEEEENS4_13SM90_TMA_LOADENS4_14ComposedLayoutINS4_7SwizzleILi2ELi4ELi3EEENS4_18smem_ptr_flag_bitsILi16EEENSU_INS5_IJNSA_ILi8EEESH_EEENS5_IJSH_SB_EEEEEEEvNS4_8identityES13_S1D_vS1E_EENS_8epilogue10collective6detail29Sm90TmaWarpSpecializedAdapterINS1H_15DefaultEpilogueISJ_SK_SK_NS1G_6thread17LinearCombinationISJ_Li1EffLNS1L_9ScaleType4KindE0ELNS_15FloatRoundStyleE2ESJ_EENS1_15EpilogueDefaultEEEEEvvEEEEvNT_6ParamsE)
        /*0014*/ 	.word	0x00001ab8


	//----- nvinfo : EIATTR_MIN_STACK_SIZE
	.align		4
.L_17:
        /*0018*/ 	.byte	0x04, 0x12
        /*001a*/ 	.short	(.L_19 - .L_18)
	.align		4
.L_18:
        /*001c*/ 	.word	index@(_ZN7cutlass13device_kernelINS_4gemm6kernel13GemmUniversalIN4cute5tupleIJiiiiEEENS1_10collective13CollectiveMmaINS1_34MainloopSm90TmaGmmaWarpSpecializedILi4ENS5_IJNS4_1CILi1EEESB_SB_EEENS1_35KernelTmaWarpSpecializedCooperativeEEENS5_IJNSA_ILi512EEENSA_ILi384EEENSA_ILi32EEEEEENS_10bfloat16_tENS5_IJlSB_lEEESJ_SK_NS4_8TiledMMAINS4_8MMA_AtomIJNS4_4SM904GMMA28MMA_64x192x16_F32BF16BF16_SSILNSO_5MajorE0ELSQ_0ELNSO_7ScaleInE1ELSR_1EEEEEENS4_6LayoutINS5_IJNSA_ILi2EEESB_SB_EEENS5_IJSB_NSA_ILi0EEESX_EEEEENS5_IJNS4_10UnderscoreES10_S10_EEEEENS4_13SM90_TMA_LOADENS4_14ComposedLayoutINS4_7SwizzleILi2ELi4ELi3EEENS4_18smem_ptr_flag_bitsILi16EEENSU_INS5_IJNSA_ILi8EEESH_EEENS5_IJSH_SB_EEEEEEEvNS4_8identityES13_S1D_vS1E_EENS_8epilogue10collective6detail29Sm90TmaWarpSpecializedAdapterINS1H_15DefaultEpilogueISJ_SK_SK_NS1G_6thread17LinearCombinationISJ_Li1EffLNS1L_9ScaleType4KindE0ELNS_15FloatRoundStyleE2ESJ_EENS1_15EpilogueDefaultEEEEEvvEEEEvNT_6ParamsE)
        /*0020*/ 	.word	0x00001ab8
.L_19:


//--------------------- .nv.compat                --------------------------
	.section	.nv.compat,"",@"SHT_CUDA_COMPAT_INFO"
	.align	4
        /*0000*/ 	.byte	0x02, 0x09, 0x01, 0x00, 0x02, 0x02, 0x04, 0x00, 0x02, 0x05, 0x05, 0x00, 0x03, 0x07, 0x01, 0x01
        /*0010*/ 	.byte	0x02, 0x03, 0x01, 0x00, 0x02, 0x06, 0x01, 0x00, 0x04, 0x0b, 0x08, 0x00, 0x00, 0x00, 0x00, 0x00
        /*0020*/ 	.byte	0x00, 0x00, 0x00, 0x00


//--------------------- .nv.info._ZN7cutlass13device_kernelINS_4gemm6kernel13GemmUniversalIN4cute5tupleIJiiiiEEENS1_10collective13CollectiveMmaINS1_34MainloopSm90TmaGmmaWarpSpecializedILi4ENS5_IJNS4_1CILi1EEESB_SB_EEENS1_35KernelTmaWarpSpecializedCooperativeEEENS5_IJNSA_ILi512EEENSA_ILi384EEENSA_ILi32EEEEEENS_10bfloat16_tENS5_IJlSB_lEEESJ_SK_NS4_8TiledMMAINS4_8MMA_AtomIJNS4_4SM904GMMA28MMA_64x192x16_F32BF16BF16_SSILNSO_5MajorE0ELSQ_0ELNSO_7ScaleInE1ELSR_1EEEEEENS4_6LayoutINS5_IJNSA_ILi2EEESB_SB_EEENS5_IJSB_NSA_ILi0EEESX_EEEEENS5_IJNS4_10UnderscoreES10_S10_EEEEENS4_13SM90_TMA_LOADENS4_14ComposedLayoutINS4_7SwizzleILi2ELi4ELi3EEENS4_18smem_ptr_flag_bitsILi16EEENSU_INS5_IJNSA_ILi8EEESH_EEENS5_IJSH_SB_EEEEEEEvNS4_8identityES13_S1D_vS1E_EENS_8epilogue10collective6detail29Sm90TmaWarpSpecializedAdapterINS1H_15DefaultEpilogueISJ_SK_SK_NS1G_6thread17LinearCombinationISJ_Li1EffLNS1L_9ScaleType4KindE0ELNS_15FloatRoundStyleE2ESJ_EENS1_15EpilogueDefaultEEEEEvvEEEEvNT_6ParamsE --------------------------
	.section	.nv.info._ZN7cutlass13device_kernelINS_4gemm6kernel13GemmUniversalIN4cute5tupleIJiiiiEEENS1_10collective13CollectiveMmaINS1_34MainloopSm90TmaGmmaWarpSpecializedILi4ENS5_IJNS4_1CILi1EEESB_SB_EEENS1_35KernelTmaWarpSpecializedCooperativeEEENS5_IJNSA_ILi512EEENSA_ILi384EEENSA_ILi32EEEEEENS_10bfloat16_tENS5_IJlSB_lEEESJ_SK_NS4_8TiledMMAINS4_8MMA_AtomIJNS4_4SM904GMMA28MMA_64x192x16_F32BF16BF16_SSILNSO_5MajorE0ELSQ_0ELNSO_7ScaleInE1ELSR_1EEEEEENS4_6LayoutINS5_IJNSA_ILi2EEESB_SB_EEENS5_IJSB_NSA_ILi0EEESX_EEEEENS5_IJNS4_10UnderscoreES10_S10_EEEEENS4_13SM90_TMA_LOADENS4_14ComposedLayoutINS4_7SwizzleILi2ELi4ELi3EEENS4_18smem_ptr_flag_bitsILi16EEENSU_INS5_IJNSA_ILi8EEESH_EEENS5_IJSH_SB_EEEEEEEvNS4_8identityES13_S1D_vS1E_EENS_8epilogue10collective6detail29Sm90TmaWarpSpecializedAdapterINS1H_15DefaultEpilogueISJ_SK_SK_NS1G_6thread17LinearCombinationISJ_Li1EffLNS1L_9ScaleType4KindE0ELNS_15FloatRoundStyleE2ESJ_EENS1_15EpilogueDefaultEEEEEvvEEEEvNT_6ParamsE,"",@"SHT_CUDA_INFO"
	.sectionflags	@""
	.align	4


	//----- nvinfo : EIATTR_CUDA_API_VERSION
	.align		4
        /*0000*/ 	.byte	0x04, 0x37
        /*0002*/ 	.short	(.L_21 - .L_20)
.L_20:
        /*0004*/ 	.word	0x00000082


	//----- nvinfo : EIATTR_KPARAM_INFO
	.align		4
.L_21:
        /*0008*/ 	.byte	0x04, 0x17
        /*000a*/ 	.short	(.L_23 - .L_22)
.L_22:
        /*000c*/ 	.word	0x00000000
        /*0010*/ 	.short	0x0000
        /*0012*/ 	.short	0x0070
        /*0014*/ 	.byte	0x00, 0xf0, 0x01, 0x10


	//----- nvinfo : EIATTR_SPARSE_MMA_MASK
	.align		4
.L_23:
        /*0018*/ 	.byte	0x03, 0x50
        /*001a*/ 	.short	0x0000


	//----- nvinfo : EIATTR_MAXREG_COUNT
	.align		4
        /*001c*/ 	.byte	0x03, 0x1b
        /*001e*/ 	.short	0x00a8


	//----- nvinfo : EIATTR_NUM_BARRIERS
	.align		4
        /*0020*/ 	.byte	0x02, 0x4c
        /*0022*/ 	.byte	0x01
	.zero		1


	//----- nvinfo : EIATTR_EXTERNS
	.align		4
        /*0024*/ 	.byte	0x04, 0x0f
        /*0026*/ 	.short	(.L_25 - .L_24)


	//   ....[0]....
	.align		4
.L_24:
        /*0028*/ 	.word	index@(__assertfail)


	//----- nvinfo : EIATTR_ANNOTATIONS
	.align		4
.L_25:
        /*002c*/ 	.byte	0x04, 0x55
        /*002e*/ 	.short	(.L_27 - .L_26)


	//   ....[0]....
.L_26:
        /*0030*/ 	.word	0x00000001
        /*0034*/ 	.byte	0x90, 0x06, 0x00, 0x00, 0x01, 0x00, 0x00, 0x00, 0xb0, 0x06, 0x00, 0x00, 0x01, 0x00, 0x00, 0x00
        /* <DEDUP_REMOVED lines=2570> */
        /*a0e4*/ 	.byte	0x50, 0x0a, 0x05, 0x00


	//----- nvinfo : EIATTR_MERCURY_ISA_VERSION
	.align		4
.L_27:
        /*a0e8*/ 	.byte	0x03, 0x5f
        /*a0ea*/ 	.short	0x0101


	//----- nvinfo : EIATTR_INT_WARP_WIDE_INSTR_OFFSETS
	.align		4
        /*a0ec*/ 	.byte	0x04, 0x31
        /*a0ee*/ 	.short	(.L_29 - .L_28)


	//   ....[0]....
.L_28:
        /*a0f0*/ 	.word	0x00000500


	//   ....[1]....
        /*a0f4*/ 	.word	0x00000510


	//   ....[2]....
        /*a0f8*/ 	.word	0x000005a0


	//----- nvinfo : EIATTR_COOP_GROUP_MASK_REGIDS
	.align		4
.L_29:
        /*a0fc*/ 	.byte	0x04, 0x29
        /*a0fe*/ 	.short	(.L_31 - .L_30)


	//   ....[0]....
.L_30:
        /*a100*/ 	.word	0xffffffff


	//   ....[1]....
        /*a104*/ 	.word	0xffffffff


	//   ....[2]....
        /*a108*/ 	.word	0xffffffff


	//   ....[3]....
        /*a10c*/ 	.word	0xffffffff


	//   ....[4]....
        /*a110*/ 	.word	0xffffffff


	//----- nvinfo : EIATTR_COOP_GROUP_INSTR_OFFSETS
	.align		4
.L_31:
        /*a114*/ 	.byte	0x04, 0x28
        /*a116*/ 	.short	(.L_33 - .L_32)


	//   ....[0]....
.L_32:
        /*a118*/ 	.word	0x00000070


	//   ....[1]....
        /*a11c*/ 	.word	0x00000080


	//   ....[2]....
        /*a120*/ 	.word	0x000001a0


	//   ....[3]....
        /*a124*/ 	.word	0x000003b0


	//   ....[4]....
        /*a128*/ 	.word	0x00001170


	//----- nvinfo : EIATTR_REG_RECONFIG
	.align		4
.L_33:
        /*a12c*/ 	.byte	0x01, 0x54
	.zero		2


	//----- nvinfo : EIATTR_SYSCALL_OFFSETS
	.align		4
        /*a130*/ 	.byte	0x04, 0x46
        /*a132*/ 	.short	(.L_35 - .L_34)


	//   ....[0]....
.L_34:
        /*a134*/ 	.word	0x00001320


	//----- nvinfo : EIATTR_MBARRIER_INSTR_OFFSETS
	.align		4
.L_35:
        /*a138*/ 	.byte	0x04, 0x39
        /*a13a*/ 	.short	(.L_37 - .L_36)


	//   ....[0]....
.L_36:
        /*a13c*/ 	.word	0x00000320
        /*a140*/ 	.word	0x000000ff
        /*a144*/ 	.word	0x00000000
        /*a148*/ 	.short	0x0100
        /*a14a*/ 	.byte	0x08
	.zero		1


	//   ....[1]....
        /*a14c*/ 	.word	0x00000330
        /*a150*/ 	.word	0x000000ff
        /*a154*/ 	.word	0x00000020
        /*a158*/ 	.short	0x0100
        /*a15a*/ 	.byte	0x08
	.zero		1


	//   ....[2]....
        /*a15c*/ 	.word	0x00000340
        /*a160*/ 	.word	0x000000ff
        /*a164*/ 	.word	0x00000008
        /*a168*/ 	.short	0x0100
        /*a16a*/ 	.byte	0x08
	.zero		1


	//   ....[3]....
        /*a16c*/ 	.word	0x00000350
        /*a170*/ 	.word	0x000000ff
        /*a174*/ 	.word	0x00000028
        /*a178*/ 	.short	0x0100
        /*a17a*/ 	.byte	0x08
	.zero		1


	//   ....[4]....
        /*a17c*/ 	.word	0x00000360
        /*a180*/ 	.word	0x000000ff
        /*a184*/ 	.word	0x00000010
        /*a188*/ 	.short	0x0100
        /*a18a*/ 	.byte	0x08
	.zero		1


	//   ....[5]....
        /*a18c*/ 	.word	0x00000370
        /*a190*/ 	.word	0x000000ff
        /*a194*/ 	.word	0x00000030
        /*a198*/ 	.short	0x0100
        /*a19a*/ 	.byte	0x08
	.zero		1


	//   ....[6]....
        /*a19c*/ 	.word	0x00000380
        /*a1a0*/ 	.word	0x000000ff
        /*a1a4*/ 	.word	0x00000018
        /*a1a8*/ 	.short	0x0100
        /*a1aa*/ 	.byte	0x08
	.zero		1


	//   ....[7]....
        /*a1ac*/ 	.word	0x00000390
        /*a1b0*/ 	.word	0x000000ff
        /*a1b4*/ 	.word	0x00000038
        /*a1b8*/ 	.short	0x0100
        /*a1ba*/ 	.byte	0x08
	.zero		1


	//   ....[8]....
        /*a1bc*/ 	.word	0x00000620
        /*a1c0*/ 	.word	0x000000ff
        /*a1c4*/ 	.word	0x00000050
        /*a1c8*/ 	.short	0x0100
        /*a1ca*/ 	.byte	0x10
	.zero		1


	//   ....[9]....
        /*a1cc*/ 	.word	0x000006c0
        /*a1d0*/ 	.word	0x000000ff
        /*a1d4*/ 	.word	0x00000058
        /*a1d8*/ 	.short	0x0100
        /*a1da*/ 	.byte	0x10
	.zero		1


	//   ....[10]....
        /*a1dc*/ 	.word	0x000013c0
        /*a1e0*/ 	.word	0x00000003
        /*a1e4*/ 	.word	0x00000000
        /*a1e8*/ 	.short	0x010a
        /*a1ea*/ 	.byte	0x3f
	.zero		1


	//   ....[11]....
        /*a1ec*/ 	.word	0x00001400
        /*a1f0*/ 	.word	0x00000003
        /*a1f4*/ 	.word	0x00000000
        /*a1f8*/ 	.short	0x010a
        /*a1fa*/ 	.byte	0x3f
	.zero		1


	//   ....[12]....
        /*a1fc*/ 	.word	0x0000b700
        /*a200*/ 	.word	0x000000ff
        /*a204*/ 	.word	0x00000000
        /*a208*/ 	.short	0x010a
        /*a20a*/ 	.byte	0x08
	.zero		1


	//   ....[13]....
        /*a20c*/ 	.word	0x0000b740
        /*a210*/ 	.word	0x000000ff
        /*a214*/ 	.word	0x00000000
        /*a218*/ 	.short	0x010a
        /*a21a*/ 	.byte	0x08
	.zero		1


	//   ....[14]....
        /*a21c*/ 	.word	0x00017b10
        /*a220*/ 	.word	0x000000ff
        /*a224*/ 	.word	0x00000000
        /*a228*/ 	.short	0x0101
        /*a22a*/ 	.byte	0x08
	.zero		1


	//   ....[15]....
        /*a22c*/ 	.word	0x00017cc0
        /*a230*/ 	.word	0x000000ff
        /*a234*/ 	.word	0x00000000
        /*a238*/ 	.short	0x0101
        /*a23a*/ 	.byte	0x04
	.zero		1


	//   ....[16]....
        /*a23c*/ 	.word	0x000505e0
        /*a240*/ 	.word	0x0000000f
        /*a244*/ 	.word	0x00000020
        /*a248*/ 	.short	0x010a
        /*a24a*/ 	.byte	0x3f
	.zero		1


	//   ....[17]....
        /*a24c*/ 	.word	0x000509c0
        /*a250*/ 	.word	0x00000002
        /*a254*/ 	.word	0x00000058
        /*a258*/ 	.short	0x0101
        /*a25a*/ 	.byte	0x3f
	.zero		1


	//   ....[18]....
        /*a25c*/ 	.word	0x00051160
        /*a260*/ 	.word	0x00000005
        /*a264*/ 	.word	0x00000000
        /*a268*/ 	.short	0x010a
        /*a26a*/ 	.byte	0x3f
	.zero		1


	//   ....[19]....
        /*a26c*/ 	.word	0x000511f0
        /*a270*/ 	.word	0x00000007
        /*a274*/ 	.word	0x00000000
        /*a278*/ 	.short	0x010a
        /*a27a*/ 	.byte	0x3f
	.zero		1


	//   ....[20]....
        /*a27c*/ 	.word	0x00051280
        /*a280*/ 	.word	0x00000007
        /*a284*/ 	.word	0x00000000
        /*a288*/ 	.short	0x010a
        /*a28a*/ 	.byte	0x3f
	.zero		1


	//   ....[21]....
        /*a28c*/ 	.word	0x00051310
        /*a290*/ 	.word	0x00000003
        /*a294*/ 	.word	0x00000000
        /*a298*/ 	.short	0x010a
        /*a29a*/ 	.byte	0x3f
	.zero		1


	//   ....[22]....
        /*a29c*/ 	.word	0x00051370
        /*a2a0*/ 	.word	0x00000003
        /*a2a4*/ 	.word	0x00000000
        /*a2a8*/ 	.short	0x010a
        /*a2aa*/ 	.byte	0x3f
	.zero		1


	//   ....[23]....
        /*a2ac*/ 	.word	0x000513d0
        /*a2b0*/ 	.word	0x00000006
        /*a2b4*/ 	.word	0x00000000
        /*a2b8*/ 	.short	0x010a
        /*a2ba*/ 	.byte	0x3f
	.zero		1


	//   ....[24]....
        /*a2bc*/ 	.word	0x000514a0
        /*a2c0*/ 	.word	0x0000000f
        /*a2c4*/ 	.word	0x00000020
        /*a2c8*/ 	.short	0x010a
        /*a2ca*/ 	.byte	0x3f
	.zero		1


	//   ....[25]....
        /*a2cc*/ 	.word	0x00051570
        /*a2d0*/ 	.word	0x00000005
        /*a2d4*/ 	.word	0x00000000
        /*a2d8*/ 	.short	0x010a
        /*a2da*/ 	.byte	0x3f
	.zero		1


	//   ....[26]....
        /*a2dc*/ 	.word	0x000515c0
        /*a2e0*/ 	.word	0x00000007
        /*a2e4*/ 	.word	0x00000000
        /*a2e8*/ 	.short	0x010a
        /*a2ea*/ 	.byte	0x3f
	.zero		1


	//   ....[27]....
        /*a2ec*/ 	.word	0x00051610
        /*a2f0*/ 	.word	0x00000007
        /*a2f4*/ 	.word	0x00000000
        /*a2f8*/ 	.short	0x010a
        /*a2fa*/ 	.byte	0x3f
	.zero		1


	//----- nvinfo : EIATTR_NUM_MBARRIERS
	.align		4
.L_37:
        /*a2fc*/ 	.byte	0x03, 0x38
        /*a2fe*/ 	.short	0x000a


	//----- nvinfo : EIATTR_EXIT_INSTR_OFFSETS
	.align		4
        /*a300*/ 	.byte	0x04, 0x1c
        /*a302*/ 	.short	(.L_39 - .L_38)


	//   ....[0]....
.L_38:
        /*a304*/ 	.word	0x00000720


	//   ....[1]....
        /*a308*/ 	.word	0x00001090


	//   ....[2]....
        /*a30c*/ 	.word	0x0004fb60


	//   ....[3]....
        /*a310*/ 	.word	0x00050270


	//   ....[4]....
        /*a314*/ 	.word	0x00051360


	//----- nvinfo : EIATTR_MAX_THREADS
	.align		4
.L_39:
        /*a318*/ 	.byte	0x04, 0x05
        /*a31a*/ 	.short	(.L_41 - .L_40)
.L_40:
        /*a31c*/ 	.word	0x00000180
        /*a320*/ 	.word	0x00000001
        /*a324*/ 	.word	0x00000001


	//----- nvinfo : EIATTR_CRS_STACK_SIZE
	.align		4
.L_41:
        /*a328*/ 	.byte	0x04, 0x1e
        /*a32a*/ 	.short	(.L_43 - .L_42)
.L_42:
        /*a32c*/ 	.word	0x00000000


	//----- nvinfo : EIATTR_CBANK_PARAM_SIZE
	.align		4
.L_43:
        /*a330*/ 	.byte	0x03, 0x19
        /*a332*/ 	.short	0x0470


	//----- nvinfo : EIATTR_PARAM_CBANK
	.align		4
        /*a334*/ 	.byte	0x04, 0x0a
        /*a336*/ 	.short	(.L_45 - .L_44)
	.align		4
.L_44:
        /*a338*/ 	.word	index@(.nv.constant0._ZN7cutlass13device_kernelINS_4gemm6kernel13GemmUniversalIN4cute5tupleIJiiiiEEENS1_10collective13CollectiveMmaINS1_34MainloopSm90TmaGmmaWarpSpecializedILi4ENS5_IJNS4_1CILi1EEESB_SB_EEENS1_35KernelTmaWarpSpecializedCooperativeEEENS5_IJNSA_ILi512EEENSA_ILi384EEENSA_ILi32EEEEEENS_10bfloat16_tENS5_IJlSB_lEEESJ_SK_NS4_8TiledMMAINS4_8MMA_AtomIJNS4_4SM904GMMA28MMA_64x192x16_F32BF16BF16_SSILNSO_5MajorE0ELSQ_0ELNSO_7ScaleInE1ELSR_1EEEEEENS4_6LayoutINS5_IJNSA_ILi2EEESB_SB_EEENS5_IJSB_NSA_ILi0EEESX_EEEEENS5_IJNS4_10UnderscoreES10_S10_EEEEENS4_13SM90_TMA_LOADENS4_14ComposedLayoutINS4_7SwizzleILi2ELi4ELi3EEENS4_18smem_ptr_flag_bitsILi16EEENSU_INS5_IJNSA_ILi8EEESH_EEENS5_IJSH_SB_EEEEEEEvNS4_8identityES13_S1D_vS1E_EENS_8epilogue10collective6detail29Sm90TmaWarpSpecializedAdapterINS1H_15DefaultEpilogueISJ_SK_SK_NS1G_6thread17LinearCombinationISJ_Li1EffLNS1L_9ScaleType4KindE0ELNS_15FloatRoundStyleE2ESJ_EENS1_15EpilogueDefaultEEEEEvvEEEEvNT_6ParamsE)
        /*a33c*/ 	.short	0x0210
        /*a33e*/ 	.short	0x0470


	//----- nvinfo : EIATTR_SW_WAR
	.align		4
.L_45:
        /*a340*/ 	.byte	0x04, 0x36
        /*a342*/ 	.short	(.L_47 - .L_46)
.L_46:
        /*a344*/ 	.word	0x00000008
.L_47:


//--------------------- .nv.callgraph             --------------------------
	.section	.nv.callgraph,"",@"SHT_CUDA_CALLGRAPH"
	.align	4
	.sectionentsize	8
	.align		4
        /*0000*/ 	.word	0x00000000
	.align		4
        /*0004*/ 	.word	0xffffffff
	.align		4
        /*0008*/ 	.word	index@(_ZN7cutlass13device_kernelINS_4gemm6kernel13GemmUniversalIN4cute5tupleIJiiiiEEENS1_10collective13CollectiveMmaINS1_34MainloopSm90TmaGmmaWarpSpecializedILi4ENS5_IJNS4_1CILi1EEESB_SB_EEENS1_35KernelTmaWarpSpecializedCooperativeEEENS5_IJNSA_ILi512EEENSA_ILi384EEENSA_ILi32EEEEEENS_10bfloat16_tENS5_IJlSB_lEEESJ_SK_NS4_8TiledMMAINS4_8MMA_AtomIJNS4_4SM904GMMA28MMA_64x192x16_F32BF16BF16_SSILNSO_5MajorE0ELSQ_0ELNSO_7ScaleInE1ELSR_1EEEEEENS4_6LayoutINS5_IJNSA_ILi2EEESB_SB_EEENS5_IJSB_NSA_ILi0EEESX_EEEEENS5_IJNS4_10UnderscoreES10_S10_EEEEENS4_13SM90_TMA_LOADENS4_14ComposedLayoutINS4_7SwizzleILi2ELi4ELi3EEENS4_18smem_ptr_flag_bitsILi16EEENSU_INS5_IJNSA_ILi8EEESH_EEENS5_IJSH_SB_EEEEEEEvNS4_8identityES13_S1D_vS1E_EENS_8epilogue10collective6detail29Sm90TmaWarpSpecializedAdapterINS1H_15DefaultEpilogueISJ_SK_SK_NS1G_6thread17LinearCombinationISJ_Li1EffLNS1L_9ScaleType4KindE0ELNS_15FloatRoundStyleE2ESJ_EENS1_15EpilogueDefaultEEEEEvvEEEEvNT_6ParamsE)
	.align		4
        /*000c*/ 	.word	index@(__assertfail)
	.align		4
        /*0010*/ 	.word	0x00000000
	.align		4
        /*0014*/ 	.word	0xfffffffe
	.align		4
        /*0018*/ 	.word	0x00000000
	.align		4
        /*001c*/ 	.word	0xfffffffd
	.align		4
        /*0020*/ 	.word	0x00000000
	.align		4
        /*0024*/ 	.word	0xfffffffc


//--------------------- .nv.constant4             --------------------------
	.section	.nv.constant4,"a",@progbits
	.align	8
	.align		8
.nv.constant4:
        /*0000*/ 	.dword	__assertfail
	.align		8
        /*0008*/ 	.dword	__unnamed_1
	.align		8
        /*0010*/ 	.dword	_ZN39_INTERNAL_79d2fd4f_4_k_cu_5066842f_43894cuda3std3__45__cpo5beginE
	.align		8
        /*0018*/ 	.dword	_ZN39_INTERNAL_79d2fd4f_4_k_cu_5066842f_43894cuda3std3__45__cpo3endE
	.align		8
        /*0020*/ 	.dword	_ZN39_INTERNAL_79d2fd4f_4_k_cu_5066842f_43894cuda3std3__45__cpo6cbeginE
	.align		8
        /*0028*/ 	.dword	_ZN39_INTERNAL_79d2fd4f_4_k_cu_5066842f_43894cuda3std3__45__cpo4cendE
	.align		8
        /*0030*/ 	.dword	_ZN39_INTERNAL_79d2fd4f_4_k_cu_5066842f_43894cuda3std3__441_GLOBAL__N__79d2fd4f_4_k_cu_5066842f_43896ignoreE
	.align		8
        /*0038*/ 	.dword	_ZN39_INTERNAL_79d2fd4f_4_k_cu_5066842f_43894cuda3std3__419piecewise_constructE
	.align		8
        /*0040*/ 	.dword	_ZN39_INTERNAL_79d2fd4f_4_k_cu_5066842f_43894cuda3std3__48in_placeE
	.align		8
        /*0048*/ 	.dword	_ZN39_INTERNAL_79d2fd4f_4_k_cu_5066842f_43894cuda3std6ranges3__45__cpo4swapE
	.align		8
        /*0050*/ 	.dword	_ZN39_INTERNAL_79d2fd4f_4_k_cu_5066842f_43894cuda3std6ranges3__45__cpo9iter_moveE
	.align		8
        /*0058*/ 	.dword	_ZN39_INTERNAL_79d2fd4f_4_k_cu_5066842f_43894cute7productE
	.align		8
        /*0060*/ 	.dword	_ZN39_INTERNAL_79d2fd4f_4_k_cu_5066842f_43894cute1_E
	.align		8
        /*0068*/ 	.dword	$str$22
	.align		8
        /*0070*/ 	.dword	$str$23


//--------------------- .text._ZN7cutlass13device_kernelINS_4gemm6kernel13GemmUniversalIN4cute5tupleIJiiiiEEENS1_10collective13CollectiveMmaINS1_34MainloopSm90TmaGmmaWarpSpecializedILi4ENS5_IJNS4_1CILi1EEESB_SB_EEENS1_35KernelTmaWarpSpecializedCooperativeEEENS5_IJNSA_ILi512EEENSA_ILi384EEENSA_ILi32EEEEEENS_10bfloat16_tENS5_IJlSB_lEEESJ_SK_NS4_8TiledMMAINS4_8MMA_AtomIJNS4_4SM904GMMA28MMA_64x192x16_F32BF16BF16_SSILNSO_5MajorE0ELSQ_0ELNSO_7ScaleInE1ELSR_1EEEEEENS4_6LayoutINS5_IJNSA_ILi2EEESB_SB_EEENS5_IJSB_NSA_ILi0EEESX_EEEEENS5_IJNS4_10UnderscoreES10_S10_EEEEENS4_13SM90_TMA_LOADENS4_14ComposedLayoutINS4_7SwizzleILi2ELi4ELi3EEENS4_18smem_ptr_flag_bitsILi16EEENSU_INS5_IJNSA_ILi8EEESH_EEENS5_IJSH_SB_EEEEEEEvNS4_8identityES13_S1D_vS1E_EENS_8epilogue10collective6detail29Sm90TmaWarpSpecializedAdapterINS1H_15DefaultEpilogueISJ_SK_SK_NS1G_6thread17LinearCombinationISJ_Li1EffLNS1L_9ScaleType4KindE0ELNS_15FloatRoundStyleE2ESJ_EENS1_15EpilogueDefaultEEEEEvvEEEEvNT_6ParamsE --------------------------
	.section	.text._ZN7cutlass13device_kernelINS_4gemm6kernel13GemmUniversalIN4cute5tupleIJiiiiEEENS1_10collective13CollectiveMmaINS1_34MainloopSm90TmaGmmaWarpSpecializedILi4ENS5_IJNS4_1CILi1EEESB_SB_EEENS1_35KernelTmaWarpSpecializedCooperativeEEENS5_IJNSA_ILi512EEENSA_ILi384EEENSA_ILi32EEEEEENS_10bfloat16_tENS5_IJlSB_lEEESJ_SK_NS4_8TiledMMAINS4_8MMA_AtomIJNS4_4SM904GMMA28MMA_64x192x16_F32BF16BF16_SSILNSO_5MajorE0ELSQ_0ELNSO_7ScaleInE1ELSR_1EEEEEENS4_6LayoutINS5_IJNSA_ILi2EEESB_SB_EEENS5_IJSB_NSA_ILi0EEESX_EEEEENS5_IJNS4_10UnderscoreES10_S10_EEEEENS4_13SM90_TMA_LOADENS4_14ComposedLayoutINS4_7SwizzleILi2ELi4ELi3EEENS4_18smem_ptr_flag_bitsILi16EEENSU_INS5_IJNSA_ILi8EEESH_EEENS5_IJSH_SB_EEEEEEEvNS4_8identityES13_S1D_vS1E_EENS_8epilogue10collective6detail29Sm90TmaWarpSpecializedAdapterINS1H_15DefaultEpilogueISJ_SK_SK_NS1G_6thread17LinearCombinationISJ_Li1EffLNS1L_9ScaleType4KindE0ELNS_15FloatRoundStyleE2ESJ_EENS1_15EpilogueDefaultEEEEEvvEEEEvNT_6ParamsE,"ax",@progbits
	.align	128
.text._ZN7cutlass13device_kernelINS_4gemm6kernel13GemmUniversalIN4cute5tupleIJiiiiEEENS1_10collective13CollectiveMmaINS1_34MainloopSm90TmaGmmaWarpSpecializedILi4ENS5_IJNS4_1CILi1EEESB_SB_EEENS1_35KernelTmaWarpSpecializedCooperativeEEENS5_IJNSA_ILi512EEENSA_ILi384EEENSA_ILi32EEEEEENS_10bfloat16_tENS5_IJlSB_lEEESJ_SK_NS4_8TiledMMAINS4_8MMA_AtomIJNS4_4SM904GMMA28MMA_64x192x16_F32BF16BF16_SSILNSO_5MajorE0ELSQ_0ELNSO_7ScaleInE1ELSR_1EEEEEENS4_6LayoutINS5_IJNSA_ILi2EEESB_SB_EEENS5_IJSB_NSA_ILi0EEESX_EEEEENS5_IJNS4_10UnderscoreES10_S10_EEEEENS4_13SM90_TMA_LOADENS4_14ComposedLayoutINS4_7SwizzleILi2ELi4ELi3EEENS4_18smem_ptr_flag_bitsILi16EEENSU_INS5_IJNSA_ILi8EEESH_EEENS5_IJSH_SB_EEEEEEEvNS4_8identityES13_S1D_vS1E_EENS_8epilogue10collective6detail29Sm90TmaWarpSpecializedAdapterINS1H_15DefaultEpilogueISJ_SK_SK_NS1G_6thread17LinearCombinationISJ_Li1EffLNS1L_9ScaleType4KindE0ELNS_15FloatRoundStyleE2ESJ_EENS1_15EpilogueDefaultEEEEEvvEEEEvNT_6ParamsE:
        .type           _ZN7cutlass13device_kernelINS_4gemm6kernel13GemmUniversalIN4cute5tupleIJiiiiEEENS1_10collective13CollectiveMmaINS1_34MainloopSm90TmaGmmaWarpSpecializedILi4ENS5_IJNS4_1CILi1EEESB_SB_EEENS1_35KernelTmaWarpSpecializedCooperativeEEENS5_IJNSA_ILi512EEENSA_ILi384EEENSA_ILi32EEEEEENS_10bfloat16_tENS5_IJlSB_lEEESJ_SK_NS4_8TiledMMAINS4_8MMA_AtomIJNS4_4SM904GMMA28MMA_64x192x16_F32BF16BF16_SSILNSO_5MajorE0ELSQ_0ELNSO_7ScaleInE1ELSR_1EEEEEENS4_6LayoutINS5_IJNSA_ILi2EEESB_SB_EEENS5_IJSB_NSA_ILi0EEESX_EEEEENS5_IJNS4_10UnderscoreES10_S10_EEEEENS4_13SM90_TMA_LOADENS4_14ComposedLayoutINS4_7SwizzleILi2ELi4ELi3EEENS4_18smem_ptr_flag_bitsILi16EEENSU_INS5_IJNSA_ILi8EEESH_EEENS5_IJSH_SB_EEEEEEEvNS4_8identityES13_S1D_vS1E_EENS_8epilogue10collective6detail29Sm90TmaWarpSpecializedAdapterINS1H_15DefaultEpilogueISJ_SK_SK_NS1G_6thread17LinearCombinationISJ_Li1EffLNS1L_9ScaleType4KindE0ELNS_15FloatRoundStyleE2ESJ_EENS1_15EpilogueDefaultEEEEEvvEEEEvNT_6ParamsE,@function
        .size           _ZN7cutlass13device_kernelINS_4gemm6kernel13GemmUniversalIN4cute5tupleIJiiiiEEENS1_10collective13CollectiveMmaINS1_34MainloopSm90TmaGmmaWarpSpecializedILi4ENS5_IJNS4_1CILi1EEESB_SB_EEENS1_35KernelTmaWarpSpecializedCooperativeEEENS5_IJNSA_ILi512EEENSA_ILi384EEENSA_ILi32EEEEEENS_10bfloat16_tENS5_IJlSB_lEEESJ_SK_NS4_8TiledMMAINS4_8MMA_AtomIJNS4_4SM904GMMA28MMA_64x192x16_F32BF16BF16_SSILNSO_5MajorE0ELSQ_0ELNSO_7ScaleInE1ELSR_1EEEEEENS4_6LayoutINS5_IJNSA_ILi2EEESB_SB_EEENS5_IJSB_NSA_ILi0EEESX_EEEEENS5_IJNS4_10UnderscoreES10_S10_EEEEENS4_13SM90_TMA_LOADENS4_14ComposedLayoutINS4_7SwizzleILi2ELi4ELi3EEENS4_18smem_ptr_flag_bitsILi16EEENSU_INS5_IJNSA_ILi8EEESH_EEENS5_IJSH_SB_EEEEEEEvNS4_8identityES13_S1D_vS1E_EENS_8epilogue10collective6detail29Sm90TmaWarpSpecializedAdapterINS1H_15DefaultEpilogueISJ_SK_SK_NS1G_6thread17LinearCombinationISJ_Li1EffLNS1L_9ScaleType4KindE0ELNS_15FloatRoundStyleE2ESJ_EENS1_15EpilogueDefaultEEEEEvvEEEEvNT_6ParamsE,(.L_x_1596 - _ZN7cutlass13device_kernelINS_4gemm6kernel13GemmUniversalIN4cute5tupleIJiiiiEEENS1_10collective13CollectiveMmaINS1_34MainloopSm90TmaGmmaWarpSpecializedILi4ENS5_IJNS4_1CILi1EEESB_SB_EEENS1_35KernelTmaWarpSpecializedCooperativeEEENS5_IJNSA_ILi512EEENSA_ILi384EEENSA_ILi32EEEEEENS_10bfloat16_tENS5_IJlSB_lEEESJ_SK_NS4_8TiledMMAINS4_8MMA_AtomIJNS4_4SM904GMMA28MMA_64x192x16_F32BF16BF16_SSILNSO_5MajorE0ELSQ_0ELNSO_7ScaleInE1ELSR_1EEEEEENS4_6LayoutINS5_IJNSA_ILi2EEESB_SB_EEENS5_IJSB_NSA_ILi0EEESX_EEEEENS5_IJNS4_10UnderscoreES10_S10_EEEEENS4_13SM90_TMA_LOADENS4_14ComposedLayoutINS4_7SwizzleILi2ELi4ELi3EEENS4_18smem_ptr_flag_bitsILi16EEENSU_INS5_IJNSA_ILi8EEESH_EEENS5_IJSH_SB_EEEEEEEvNS4_8identityES13_S1D_vS1E_EENS_8epilogue10collective6detail29Sm90TmaWarpSpecializedAdapterINS1H_15DefaultEpilogueISJ_SK_SK_NS1G_6thread17LinearCombinationISJ_Li1EffLNS1L_9ScaleType4KindE0ELNS_15FloatRoundStyleE2ESJ_EENS1_15EpilogueDefaultEEEEEvvEEEEvNT_6ParamsE)
        .other          _ZN7cutlass13device_kernelINS_4gemm6kernel13GemmUniversalIN4cute5tupleIJiiiiEEENS1_10collective13CollectiveMmaINS1_34MainloopSm90TmaGmmaWarpSpecializedILi4ENS5_IJNS4_1CILi1EEESB_SB_EEENS1_35KernelTmaWarpSpecializedCooperativeEEENS5_IJNSA_ILi512EEENSA_ILi384EEENSA_ILi32EEEEEENS_10bfloat16_tENS5_IJlSB_lEEESJ_SK_NS4_8TiledMMAINS4_8MMA_AtomIJNS4_4SM904GMMA28MMA_64x192x16_F32BF16BF16_SSILNSO_5MajorE0ELSQ_0ELNSO_7ScaleInE1ELSR_1EEEEEENS4_6LayoutINS5_IJNSA_ILi2EEESB_SB_EEENS5_IJSB_NSA_ILi0EEESX_EEEEENS5_IJNS4_10UnderscoreES10_S10_EEEEENS4_13SM90_TMA_LOADENS4_14ComposedLayoutINS4_7SwizzleILi2ELi4ELi3EEENS4_18smem_ptr_flag_bitsILi16EEENSU_INS5_IJNSA_ILi8EEESH_EEENS5_IJSH_SB_EEEEEEEvNS4_8identityES13_S1D_vS1E_EENS_8epilogue10collective6detail29Sm90TmaWarpSpecializedAdapterINS1H_15DefaultEpilogueISJ_SK_SK_NS1G_6thread17LinearCombinationISJ_Li1EffLNS1L_9ScaleType4KindE0ELNS_15FloatRoundStyleE2ESJ_EENS1_15EpilogueDefaultEEEEEvvEEEEvNT_6ParamsE,@"STO_CUDA_ENTRY STV_DEFAULT"
_ZN7cutlass13device_kernelINS_4gemm6kernel13GemmUniversalIN4cute5tupleIJiiiiEEENS1_10collective13CollectiveMmaINS1_34MainloopSm90TmaGmmaWarpSpecializedILi4ENS5_IJNS4_1CILi1EEESB_SB_EEENS1_35KernelTmaWarpSpecializedCooperativeEEENS5_IJNSA_ILi512EEENSA_ILi384EEENSA_ILi32EEEEEENS_10bfloat16_tENS5_IJlSB_lEEESJ_SK_NS4_8TiledMMAINS4_8MMA_AtomIJNS4_4SM904GMMA28MMA_64x192x16_F32BF16BF16_SSILNSO_5MajorE0ELSQ_0ELNSO_7ScaleInE1ELSR_1EEEEEENS4_6LayoutINS5_IJNSA_ILi2EEESB_SB_EEENS5_IJSB_NSA_ILi0EEESX_EEEEENS5_IJNS4_10UnderscoreES10_S10_EEEEENS4_13SM90_TMA_LOADENS4_14ComposedLayoutINS4_7SwizzleILi2ELi4ELi3EEENS4_18smem_ptr_flag_bitsILi16EEENSU_INS5_IJNSA_ILi8EEESH_EEENS5_IJSH_SB_EEEEEEEvNS4_8identityES13_S1D_vS1E_EENS_8epilogue10collective6detail29Sm90TmaWarpSpecializedAdapterINS1H_15DefaultEpilogueISJ_SK_SK_NS1G_6thread17LinearCombinationISJ_Li1EffLNS1L_9ScaleType4KindE0ELNS_15FloatRoundStyleE2ESJ_EENS1_15EpilogueDefaultEEEEEvvEEEEvNT_6ParamsE:
[----:B------:R-:W0:Y:S02]  /*0000*/  LDC R1, c[0x0][0x28] ;  /* 0x00000a00ff017b82 */ /* 0x000e240000000800 */
[----:B0-----:R-:W-:Y:S01]  /*0010*/  VIADD R1, R1, 0xffffe548 ;  /* 0xffffe54801017836 */ /* 0x001fe20000000000 */
[----:B------:R-:W0:Y:S01]  /*0020*/  S2R R2, SR_TID.X ;  /* 0x0000000000027919 */ /* 0x000e220000002100 */
[----:B------:R-:W-:Y:S01]  /*0030*/  ELECT P0, URZ, PT ;  /* 0x00000000003f782f */ /* 0x000fe20003800000 */
[----:B------:R-:W-:Y:S01]  /*0040*/  BSSY B0, `(.L_x_0) ;  /* 0x0000015000007945 */ /* 0x000fe20003800000 */
[--C-:B0-----:R-:W-:Y:S02]  /*0050*/  SHF.R.U32.HI R0, RZ, 0x5, R2.reuse ;  /* 0x00000005ff007819 */ /* 0x101fe40000011602 */
[----:B------:R-:W-:-:S03]  /*0060*/  SHF.R.U32.HI R2, RZ, 0x7, R2 ;  /* 0x00000007ff027819 */ /* 0x000fc60000011602 */
[----:B------:R-:W0:Y:S04]  /*0070*/  SHFL.IDX PT, R3, R0, RZ, 0x1f ;  /* 0x00001fff00037589 */ /* 0x000e2800000e0000 */
[----:B------:R-:W1:Y:S01]  /*0080*/  SHFL.IDX PT, R2, R2, RZ, 0x1f ;  /* 0x00001fff02027589 */ /* 0x000e6200000e0000 */
[----:B0-----:R-:W-:Y:S02]  /*0090*/  R2UR UR10, R3 ;  /* 0x00000000030a72ca */ /* 0x001fe400000e0000 */
[----:B-1----:R-:W-:-:S11]  /*00a0*/  R2UR UR5, R2 ;  /* 0x00000000020572ca */ /* 0x002fd600000e0000 */
[----:B------:R-:W-:Y:S02]  /*00b0*/  USHF.R.S32.HI UR4, URZ, 0x1f, UR10 ;  /* 0x0000001f3f047899 */ /* 0x000fe4000801140a */
[----:B------:R-:W-:Y:S02]  /*00c0*/  ISETP.NE.OR P0, PT, RZ, UR10, !P0 ;  /* 0x0000000aff007c0c */ /* 0x000fe4000c705670 */
[----:B------:R-:W-:-:S04]  /*00d0*/  ULEA.HI UR4, UR4, UR10, URZ, 0x2 ;  /* 0x0000000a04047291 */ /* 0x000fc8000f8f103f */
[----:B------:R-:W-:-:S04]  /*00e0*/  ULOP3.LUT UR4, UR4, 0xfffffffc, URZ, 0xc0, !UPT ;  /* 0xfffffffc04047892 */ /* 0x000fc8000f8ec03f */
[----:B------:R-:W-:-:S03]  /*00f0*/  UIADD3 UR10, UR10, -UR4, URZ ;  /* 0x800000040a0a7290 */ /* 0x000fc6000fffe03f */
[----:B------:R-:W-:Y:S09]  /*0100*/  @P0 BRA `(.L_x_1) ;  /* 0x0000000000200947 */ /* 0x000ff20003800000 */
[----:B------:R-:W-:Y:S02]  /*0110*/  ULDC.64 UR6, c[0x0][0x198] ;  /* 0x0000660000067ab9 */ /* 0x000fe40000000a00 */
[----:B------:R-:W-:Y:S02]  /*0120*/  UIADD3 UR8, UP0, UR6, 0xf0, URZ ;  /* 0x000000f006087890 */ /* 0x000fe4000ff1e03f */
[----:B------:R-:W-:Y:S02]  /*0130*/  UIADD3 UR6, UP1, UR6, 0x1f0, URZ ;  /* 0x000001f006067890 */ /* 0x000fe4000ff3e03f */
[----:B------:R-:W-:Y:S02]  /*0140*/  UIADD3.X UR9, URZ, UR7, URZ, UP0, !UPT ;  /* 0x000000073f097290 */ /* 0x000fe400087fe43f */
[----:B------:R-:W-:-:S07]  /*0150*/  UIADD3.X UR7, URZ, UR7, URZ, UP1, !UPT ;  /* 0x000000073f077290 */ /* 0x000fce0008ffe43f */
[----:B------:R0:W-:Y:S02]  /*0160*/  UTMACCTL.PF [UR8] ;  /* 0x00000000080079b9 */ /* 0x0001e40008040000 */
[----:B------:R0:W-:Y:S02]  /*0170*/  UTMACCTL.PF [UR6] ;  /* 0x00000000060079b9 */ /* 0x0001e40008040000 */
[----:B0-----:R-:W-:Y:S01]  /*0180*/  NOP ;  /* 0x0000000000007918 */ /* 0x001fe20000000000 */
.L_x_1:
[----:B------:R-:W-:Y:S05]  /*0190*/  BSYNC B0 ;  /* 0x0000000000007941 */ /* 0x000fea0003800000 */
.L_x_0:
[----:B------:R-:W0:Y:S01]  /*01a0*/  SHFL.IDX PT, R2, R0, RZ, 0x1f ;  /* 0x00001fff00027589 */ /* 0x000e2200000e0000 */
[----:B------:R-:W-:Y:S01]  /*01b0*/  UISETP.NE.AND UP0, UPT, UR10, 0x3, UPT ;  /* 0x000000030a00788c */ /* 0x000fe2000bf05270 */
[----:B------:R-:W-:Y:S01]  /*01c0*/  ISETP.NE.AND P1, PT, RZ, UR5, PT ;  /* 0x00000005ff007c0c */ /* 0x000fe2000bf25270 */
[----:B------:R-:W-:Y:S02]  /*01d0*/  UIADD3 UR18, UR5, -0x1, URZ ;  /* 0xffffffff05127890 */ /* 0x000fe4000fffe03f */
[----:B------:R-:W-:Y:S02]  /*01e0*/  UISETP.EQ.OR UP0, UPT, UR10, URZ, !UP0 ;  /* 0x0000003f0a00728c */ /* 0x000fe4000c702670 */
[----:B------:R-:W-:Y:S02]  /*01f0*/  UISETP.GE.U32.AND UP1, UPT, UR18, 0x2, UPT ;  /* 0x000000021200788c */ /* 0x000fe4000bf26070 */
[----:B------:R-:W-:-:S04]  /*0200*/  UISETP.EQ.AND UP0, UPT, UR5, URZ, UP0 ;  /* 0x0000003f0500728c */ /* 0x000fc80008702270 */
[----:B------:R-:W-:-:S04]  /*0210*/  USEL UR38, URZ, 0x1, !UP0 ;  /* 0x000000013f267887 */ /* 0x000fc8000c000000 */
[----:B------:R-:W-:Y:S01]  /*0220*/  USEL UR38, UR38, 0x2, UP1 ;  /* 0x0000000226267887 */ /* 0x000fe20008800000 */
[----:B0-----:R-:W-:-:S13]  /*0230*/  ISETP.NE.AND P0, PT, R2, RZ, PT ;  /* 0x000000ff0200720c */ /* 0x001fda0003f05270 */
[----:B------:R-:W-:Y:S05]  /*0240*/  @P0 BRA `(.L_x_2) ;  /* 0x0000000000580947 */ /* 0x000fea0003800000 */
[----:B------:R-:W0:Y:S01]  /*0250*/  S2UR UR8, SR_CgaCtaId ;  /* 0x00000000000879c3 */ /* 0x000e220000008800 */
[----:B------:R-:W-:Y:S01]  /*0260*/  UMOV UR4, 0x400 ;  /* 0x0000040000047882 */ /* 0x000fe20000000000 */
[----:B------:R-:W-:Y:S01]  /*0270*/  UMOV UR5, 0x1 ;  /* 0x0000000100057882 */ /* 0x000fe20000000000 */
[----:B------:R-:W-:Y:S01]  /*0280*/  UMOV UR6, 0x100 ;  /* 0x0000010000067882 */ /* 0x000fe20000000000 */
[----:B------:R-:W-:Y:S01]  /*0290*/  ELECT P0, URZ, PT ;  /* 0x00000000003f782f */ /* 0x000fe20003800000 */
[----:B------:R-:W-:-:S04]  /*02a0*/  UIADD3 UR6, -UR6, 0x100000, URZ ;  /* 0x0010000006067890 */ /* 0x000fc8000fffe13f */
[----:B------:R-:W-:Y:S02]  /*02b0*/  USHF.L.U32 UR7, UR6, 0xb, URZ ;  /* 0x0000000b06077899 */ /* 0x000fe4000800063f */
[----:B------:R-:W-:Y:S02]  /*02c0*/  USHF.L.U32 UR6, UR6, 0x1, URZ ;  /* 0x0000000106067899 */ /* 0x000fe4000800063f */
[----:B0-----:R-:W-:Y:S02]  /*02d0*/  ULEA UR8, UR8, UR4, 0x18 ;  /* 0x0000000408087291 */ /* 0x001fe4000f8ec03f */
[----:B------:R-:W-:-:S04]  /*02e0*/  UIADD3 UR4, -UR5, 0x100000, URZ ;  /* 0x0010000005047890 */ /* 0x000fc8000fffe13f */
[----:B------:R-:W-:Y:S02]  /*02f0*/  USHF.L.U32 UR5, UR4, 0xb, URZ ;  /* 0x0000000b04057899 */ /* 0x000fe4000800063f */
[----:B------:R-:W-:Y:S01]  /*0300*/  USHF.L.U32 UR4, UR4, 0x1, URZ ;  /* 0x0000000104047899 */ /* 0x000fe2000800063f */
[----:B------:R-:W0:Y:S11]  /*0310*/  FENCE.VIEW.ASYNC.S ;  /* 0x00000000000073c6 */ /* 0x000e360000000000 */
[----:B0-----:R0:W1:Y:S01]  /*0320*/  SYNCS.EXCH.64 URZ, [UR8], UR4 ;  /* 0x00000004083f75b2 */ /* 0x0010620008000100 */
[----:B------:R0:W2:Y:S01]  /*0330*/  SYNCS.EXCH.64 URZ, [UR8+0x20], UR6 ;  /* 0x00002006083f75b2 */ /* 0x0000a20008000100 */
[----:B------:R0:W3:Y:S01]  /*0340*/  SYNCS.EXCH.64 URZ, [UR8+0x8], UR4 ;  /* 0x00000804083f75b2 */ /* 0x0000e20008000100 */
[----:B------:R0:W4:Y:S01]  /*0350*/  SYNCS.EXCH.64 URZ, [UR8+0x28], UR6 ;  /* 0x00002806083f75b2 */ /* 0x0001220008000100 */
[----:B------:R0:W0:Y:S01]  /*0360*/  SYNCS.EXCH.64 URZ, [UR8+0x10], UR4 ;  /* 0x00001004083f75b2 */ /* 0x0000220008000100 */
[----:B------:R0:W0:Y:S01]  /*0370*/  SYNCS.EXCH.64 URZ, [UR8+0x30], UR6 ;  /* 0x00003006083f75b2 */ /* 0x0000220008000100 */
[----:B------:R0:W0:Y:S01]  /*0380*/  SYNCS.EXCH.64 URZ, [UR8+0x18], UR4 ;  /* 0x00001804083f75b2 */ /* 0x0000220008000100 */
[----:B------:R0:W0:Y:S01]  /*0390*/  SYNCS.EXCH.64 URZ, [UR8+0x38], UR6 ;  /* 0x00003806083f75b2 */ /* 0x0000220008000100 */
[----:B------:R-:W-:Y:S01]  /*03a0*/  NOP ;  /* 0x0000000000007918 */ /* 0x000fe20000000000 */
.L_x_2:
[----:B------:R-:W5:Y:S01]  /*03b0*/  SHFL.IDX PT, R0, R0, RZ, 0x1f ;  /* 0x00001fff00007589 */ /* 0x000f6200000e0000 */
[----:B------:R-:W-:Y:S01]  /*03c0*/  ELECT P0, URZ, PT ;  /* 0x00000000003f782f */ /* 0x000fe20003800000 */
[----:B------:R-:W1:Y:S01]  /*03d0*/  S2UR UR17, SR_CTAID.Y ;  /* 0x00000000001179c3 */ /* 0x000e620000002600 */
[----:B0-----:R-:W-:Y:S01]  /*03e0*/  ULDC UR5, c[0x0][0x65c] ;  /* 0x0001970000057ab9 */ /* 0x001fe20000000800 */
[----:B------:R-:W-:Y:S01]  /*03f0*/  UMOV UR12, 0x20 ;  /* 0x00000020000c7882 */ /* 0x000fe20000000000 */
[----:B------:R-:W-:Y:S01]  /*0400*/  UISETP.NE.AND UP2, UPT, UR5, 0x1, UPT ;  /* 0x000000010500788c */ /* 0x000fe2000bf45270 */
[----:B------:R-:W-:Y:S01]  /*0410*/  NOP ;  /* 0x0000000000007918 */ /* 0x000fe20000000000 */
[----:B------:R-:W-:Y:S02]  /*0420*/  NOP ;  /* 0x0000000000007918 */ /* 0x000fe40000000000 */
[----:B------:R-:W-:Y:S01]  /*0430*/  UP2UR UR39, UPR, URZ, 0x4 ;  /* 0x000000043f277883 */ /* 0x000fe20008000000 */
[----:B------:R-:W0:Y:S01]  /*0440*/  S2UR UR4, SR_CTAID.X ;  /* 0x00000000000479c3 */ /* 0x000e220000002500 */
[----:B------:R-:W-:-:S02]  /*0450*/  PLOP3.LUT P2, PT, PT, PT, UP2, 0x80, 0x0 ;  /* 0x000000000000781c */ /* 0x000fc40003f4f028 */
[----:B------:R-:W-:Y:S02]  /*0460*/  PLOP3.LUT P4, PT, PT, PT, UP2, 0x80, 0x0 ;  /* 0x000000000000781c */ /* 0x000fe40003f8f028 */
[----:B------:R-:W-:Y:S01]  /*0470*/  PLOP3.LUT P3, PT, PT, PT, UP2, 0x80, 0x0 ;  /* 0x000000000000781c */ /* 0x000fe20003f6f028 */
[----:B------:R-:W-:Y:S01]  /*0480*/  @UP2 ULDC UR14, c[0x0][0x10] ;  /* 0x00000400000e2ab9 */ /* 0x000fe20000000800 */
[----:B------:R-:W-:Y:S01]  /*0490*/  @UP2 UMOV UR9, URZ ;  /* 0x0000003f00092c82 */ /* 0x000fe20008000000 */
[----:B------:R-:W-:Y:S01]  /*04a0*/  @!UP2 ULDC UR11, c[0x0][0xc] ;  /* 0x00000300000baab9 */ /* 0x000fe20000000800 */
[----:B-----5:R-:W-:Y:S01]  /*04b0*/  ISETP.NE.OR P0, PT, R0, RZ, !P0 ;  /* 0x000000ff0000720c */ /* 0x020fe20004705670 */
[----:B-1----:R-:W-:Y:S02]  /*04c0*/  @UP2 UMOV UR7, UR17 ;  /* 0x0000001100072c82 */ /* 0x002fe40008000000 */
[----:B------:R-:W-:Y:S01]  /*04d0*/  @UP2 UMOV UR8, UR7 ;  /* 0x0000000700082c82 */ /* 0x000fe20008000000 */
[----:B------:R-:W-:Y:S01]  /*04e0*/  @!UP2 UMOV UR7, UR17 ;  /* 0x000000110007ac82 */ /* 0x000fe20008000000 */
[----:B0-----:R-:W-:-:S08]  /*04f0*/  @UP2 UIMAD.WIDE.U32 UR14, UR4, UR14, UR8 ;  /* 0x0000000e040e22a5 */ /* 0x001fd0000f8e0008 */
[----:B------:R-:W-:Y:S01]  /*0500*/  VOTEU.ALL UP0, P0 ;  /* 0x00000000003f7886 */ /* 0x000fe20000000000 */
[----:B------:R-:W-:Y:S01]  /*0510*/  VOTEU.ALL UP1, P0 ;  /* 0x00000000003f7886 */ /* 0x000fe20000020000 */
[----:B------:R-:W-:-:S03]  /*0520*/  IMAD.U32 R2, RZ, RZ, UR14 ;  /* 0x0000000eff027e24 */ /* 0x000fc6000f8e00ff */
[----:B------:R-:W0:Y:S01]  /*0530*/  @!UP0 S2UR UR6, SR_CgaCtaId ;  /* 0x00000000000689c3 */ /* 0x000e220000008800 */
[----:B------:R-:W-:Y:S01]  /*0540*/  @!UP0 UMOV UR5, 0x400 ;  /* 0x0000040000058882 */ /* 0x000fe20000000000 */
[----:B------:R-:W-:-:S04]  /*0550*/  @!UP0 UIADD3 UR12, -UR12, 0x100000, URZ ;  /* 0x001000000c0c8890 */ /* 0x000fc8000fffe13f */
[----:B------:R-:W-:Y:S02]  /*0560*/  @!UP0 USHF.L.U32 UR13, UR12, 0xb, URZ ;  /* 0x0000000b0c0d8899 */ /* 0x000fe4000800063f */
[----:B------:R-:W-:Y:S01]  /*0570*/  @!UP0 USHF.L.U32 UR12, UR12, 0x1, URZ ;  /* 0x000000010c0c8899 */ /* 0x000fe2000800063f */
[----:B------:R-:W-:Y:S01]  /*0580*/  IMAD.U32 R3, RZ, RZ, UR15 ;  /* 0x0000000fff037e24 */ /* 0x000fe2000f8e00ff */
[----:B0-----:R-:W-:Y:S01]  /*0590*/  @!UP0 ULEA UR16, UR6, UR5, 0x18 ;  /* 0x0000000506108291 */ /* 0x001fe2000f8ec03f */
[----:B------:R-:W-:Y:S01]  /*05a0*/  VOTEU.ALL UP0, P0 ;  /* 0x00000000003f7886 */ /* 0x000fe20000000000 */
[----:B------:R-:W-:Y:S01]  /*05b0*/  PLOP3.LUT P0, PT, PT, PT, UP2, 0x80, 0x0 ;  /* 0x000000000000781c */ /* 0x000fe20003f0f028 */
[----:B------:R-:W-:Y:S01]  /*05c0*/  UMOV UR5, URZ ;  /* 0x0000003f00057c82 */ /* 0x000fe20008000000 */
[----:B------:R-:W-:Y:S01]  /*05d0*/  @UP2 UMOV UR6, URZ ;  /* 0x0000003f00062c82 */ /* 0x000fe20008000000 */
[----:B------:R-:W-:Y:S02]  /*05e0*/  @!UP2 UIMAD.WIDE.U32 UR8, UR11, UR7, UR4 ;  /* 0x000000070b08a2a5 */ /* 0x000fe4000f8e0004 */
[----:B------:R-:W-:-:S04]  /*05f0*/  @UP2 UIADD3 UR6, UR15, UR6, URZ ;  /* 0x000000060f062290 */ /* 0x000fc8000fffe03f */
[----:B------:R-:W-:Y:S01]  /*0600*/  IMAD.U32 R5, RZ, RZ, UR9 ;  /* 0x00000009ff057e24 */ /* 0x000fe2000f8e00ff */
[----:B------:R-:W0:Y:S02]  /*0610*/  FENCE.VIEW.ASYNC.S ;  /* 0x00000000000073c6 */ /* 0x000e240000000000 */
[----:B0-----:R0:W2:Y:S01]  /*0620*/  @!UP0 SYNCS.EXCH.64 URZ, [UR16+0x50], UR12 ;  /* 0x0000500c103f85b2 */ /* 0x0010a20008000100 */
[----:B------:R-:W-:Y:S02]  /*0630*/  @P2 IMAD.U32 R6, RZ, RZ, UR6 ;  /* 0x00000006ff062e24 */ /* 0x000fe4000f8e00ff */
[----:B------:R-:W-:Y:S02]  /*0640*/  @P0 IMAD.MOV.U32 R7, RZ, RZ, R2 ;  /* 0x000000ffff070224 */ /* 0x000fe400078e0002 */
[----:B------:R-:W-:Y:S02]  /*0650*/  IMAD.U32 R2, RZ, RZ, UR8 ;  /* 0x00000008ff027e24 */ /* 0x000fe4000f8e00ff */
[----:B------:R-:W-:-:S02]  /*0660*/  @!P4 IMAD.MOV.U32 R6, RZ, RZ, R5 ;  /* 0x000000ffff06c224 */ /* 0x000fc400078e0005 */
[----:B------:R-:W-:Y:S02]  /*0670*/  @!P3 IMAD.MOV.U32 R7, RZ, RZ, R2 ;  /* 0x000000ffff07b224 */ /* 0x000fe400078e0002 */
[----:B------:R-:W-:Y:S01]  /*0680*/  IMAD.U32 R3, RZ, RZ, UR9 ;  /* 0x00000009ff037e24 */ /* 0x000fe2000f8e00ff */
[----:B------:R0:W-:Y:S01]  /*0690*/  STL [R1+0x908], R6 ;  /* 0x0009080601007387 */ /* 0x0001e20000100800 */
[----:B------:R-:W-:-:S03]  /*06a0*/  IMAD.U32 R4, RZ, RZ, UR8 ;  /* 0x00000008ff047e24 */ /* 0x000fc6000f8e00ff */
[----:B------:R0:W-:Y:S01]  /*06b0*/  STL [R1+0x90c], R7 ;  /* 0x00090c0701007387 */ /* 0x0001e20000100800 */
[----:B------:R0:W2:Y:S01]  /*06c0*/  @!UP1 SYNCS.EXCH.64 URZ, [UR16+0x58], UR12 ;  /* 0x0000580c103f95b2 */ /* 0x0000a20008000100 */
[----:B------:R-:W-:Y:S01]  /*06d0*/  NOP ;  /* 0x0000000000007918 */ /* 0x000fe20000000000 */
[----:B--234-:R-:W-:Y:S06]  /*06e0*/  BAR.SYNC.DEFER_BLOCKING 0x0 ;  /* 0x0000000000007b1d */ /* 0x01cfec0000010000 */
[----:B------:R-:W-:Y:S05]  /*06f0*/  @!P1 BRA `(.L_x_3) ;  /* 0x000004f4001c9947 */ /* 0x000fea0003800000 */
[----:B------:R-:W-:-:S06]  /*0700*/  UISETP.GT.U32.AND UP0, UPT, UR18, 0x1, UPT ;  /* 0x000000011200788c */ /* 0x000fcc000bf04070 */
[----:B------:R-:W-:-:S13]  /*0710*/  PLOP3.LUT P0, PT, PT, PT, UP0, 0x80, 0x0 ;  /* 0x000000000000781c */ /* 0x000fda0003f0f008 */
[----:B0-----:R-:W-:Y:S05]  /*0720*/  @P0 EXIT ;  /* 0x000000000000094d */ /* 0x001fea0003800000 */
[----:B------:R-:W-:Y:S01]  /*0730*/  ULDC.64 UR8, c[0x0][0x650] ;  /* 0x0001940000087ab9 */ /* 0x000fe20000000a00 */
[----:B------:R-:W-:Y:S01]  /*0740*/  UMOV UR40, 0xffffffff ;  /* 0xffffffff00287882 */ /* 0x000fe20000000000 */
[----:B------:R-:W-:Y:S01]  /*0750*/  ISETP.GE.U32.AND P0, PT, R7, UR8, PT ;  /* 0x0000000807007c0c */ /* 0x000fe2000bf06070 */
[----:B------:R-:W-:Y:S01]  /*0760*/  UMOV UR41, 0xffffffff ;  /* 0xffffffff00297882 */ /* 0x000fe20000000000 */
[----:B------:R-:W-:Y:S01]  /*0770*/  UMOV UR42, 0xffffffff ;  /* 0xffffffff002a7882 */ /* 0x000fe20000000000 */
[----:B------:R-:W-:Y:S02]  /*0780*/  PRMT R0, RZ, 0x7610, R0 ;  /* 0x00007610ff007816 */ /* 0x000fe40000000000 */
[----:B------:R-:W-:-:S13]  /*0790*/  ISETP.GE.U32.AND.EX P0, PT, R6, UR9, PT, P0 ;  /* 0x0000000906007c0c */ /* 0x000fda000bf06100 */
[----:B------:R-:W-:Y:S05]  /*07a0*/  @P0 BRA `(.L_x_4) ;  /* 0x0000000400800947 */ /* 0x000fea0003800000 */
[----:B------:R-:W-:Y:S01]  /*07b0*/  I2FP.F32.U32 R0, UR4 ;  /* 0x0000000400007c45 */ /* 0x000fe20008201000 */
[----:B------:R-:W-:Y:S01]  /*07c0*/  ULDC.64 UR16, c[0x0][0x628] ;  /* 0x00018a0000107ab9 */ /* 0x000fe20000000a00 */
[----:B------:R-:W-:Y:S01]  /*07d0*/  ULDC UR6, c[0x0][0x150] ;  /* 0x0000540000067ab9 */ /* 0x000fe20000000800 */
[----:B------:R-:W-:Y:S01]  /*07e0*/  ISETP.NE.U32.AND P0, PT, RZ, UR16, PT ;  /* 0x00000010ff007c0c */ /* 0x000fe2000bf05070 */
[----:B------:R-:W-:Y:S01]  /*07f0*/  ULDC UR15, c[0x0][0x630] ;  /* 0x00018c00000f7ab9 */ /* 0x000fe20000000800 */
[----:B------:R-:W-:Y:S01]  /*0800*/  FMUL R0, R0, UR6 ;  /* 0x0000000600007c20 */ /* 0x000fe20008400000 */
[----:B------:R-:W-:Y:S01]  /*0810*/  R2UR UR18, R7 ;  /* 0x00000000071272ca */ /* 0x000fe200000e0000 */
[----:B------:R-:W-:Y:S01]  /*0820*/  ULDC UR20, c[0x0][0x154] ;  /* 0x0000550000147ab9 */ /* 0x000fe20000000800 */
[----:B------:R-:W-:Y:S01]  /*0830*/  ISETP.NE.AND.EX P0, PT, RZ, UR17, PT, P0 ;  /* 0x00000011ff007c0c */ /* 0x000fe2000bf05300 */
[----:B------:R0:W1:Y:S01]  /*0840*/  F2I.U32.TRUNC.NTZ R2, R0 ;  /* 0x0000000000027305 */ /* 0x000062000020f000 */
[----:B------:R-:W-:-:S02]  /*0850*/  R2UR UR19, R6 ;  /* 0x00000000061372ca */ /* 0x000fc400000e0000 */
[----:B------:R-:W-:Y:S02]  /*0860*/  R2UR UR8, R7 ;  /* 0x00000000070872ca */ /* 0x000fe400000e0000 */
[----:B------:R-:W-:-:S07]  /*0870*/  R2UR UR9, R6 ;  /* 0x00000000060972ca */ /* 0x000fce00000e0000 */
[----:B0-----:R-:W-:Y:S08]  /*0880*/  @!P0 BRA `(.L_x_5) ;  /* 0x0000000000308947 */ /* 0x001ff00003800000 */
[----:B------:R-:W-:Y:S01]  /*0890*/  R2UR UR8, R7 ;  /* 0x00000000070872ca */ /* 0x000fe200000e0000 */
[----:B------:R-:W-:Y:S01]  /*08a0*/  ULDC UR6, c[0x0][0x634] ;  /* 0x00018d0000067ab9 */ /* 0x000fe20000000800 */
[----:B------:R-:W-:-:S11]  /*08b0*/  R2UR UR14, R6 ;  /* 0x00000000060e72ca */ /* 0x000fd600000e0000 */
[----:B------:R-:W-:-:S04]  /*08c0*/  UIADD3 UR6, UP0, UR8, UR6, URZ ;  /* 0x0000000608067290 */ /* 0x000fc8000ff1e03f */
[----:B------:R-:W-:-:S04]  /*08d0*/  UIADD3.X UR14, URZ, UR14, URZ, UP0, !UPT ;  /* 0x0000000e3f0e7290 */ /* 0x000fc800087fe43f */
[----:B------:R-:W-:-:S04]  /*08e0*/  UIMAD.WIDE.U32 UR8, UR14, UR16, URZ ;  /* 0x000000100e0872a5 */ /* 0x000fc8000f8e003f */
[----:B------:R-:W-:Y:S02]  /*08f0*/  UIMAD.WIDE.U32 UR10, UP0, UR6, UR17, UR8 ;  /* 0x00000011060a72a5 */ /* 0x000fe4000f800008 */
[----:B------:R-:W-:Y:S02]  /*0900*/  UIMAD.WIDE.U32 UR8, UR6, UR16, URZ ;  /* 0x00000010060872a5 */ /* 0x000fe4000f8e003f */
[----:B------:R-:W-:Y:S02]  /*0910*/  UIADD3.X UR13, URZ, URZ, URZ, UP0, !UPT ;  /* 0x0000003f3f0d7290 */ /* 0x000fe400087fe43f */
[----:B------:R-:W-:Y:S01]  /*0920*/  UIADD3 URZ, UP0, UR9, UR10, URZ ;  /* 0x0000000a093f7290 */ /* 0x000fe2000ff1e03f */
[----:B------:R-:W-:-:S03]  /*0930*/  UMOV UR12, UR11 ;  /* 0x0000000b000c7c82 */ /* 0x000fc60008000000 */
[----:B------:R-:W-:-:S12]  /*0940*/  UIMAD.WIDE.U32.X UR8, UR14, UR17, UR12, UP0 ;  /* 0x000000110e0872a5 */ /* 0x000fd800080e040c */
.L_x_5:
[----:B------:R-:W-:Y:S01]  /*0950*/  USHF.R.U64 UR42, UR8, UR15, UR9 ;  /* 0x0000000f082a7299 */ /* 0x000fe20008001209 */
[----:B------:R-:W-:Y:S01]  /*0960*/  I2FP.F32.U32 R0, UR7 ;  /* 0x0000000700007c45 */ /* 0x000fe20008201000 */
[----:B------:R-:W-:Y:S01]  /*0970*/  USHF.R.U32.HI UR5, URZ, UR15, UR9 ;  /* 0x0000000f3f057299 */ /* 0x000fe20008011609 */
[----:B-1----:R-:W-:Y:S01]  /*0980*/  R2UR UR12, R2 ;  /* 0x00000000020c72ca */ /* 0x002fe200000e0000 */
[----:B------:R-:W-:Y:S02]  /*0990*/  UIADD3 UR6, UP0, URZ, -UR42, URZ ;  /* 0x8000002a3f067290 */ /* 0x000fe4000ff1e03f */
[----:B------:R-:W-:Y:S01]  /*09a0*/  FMUL R0, R0, UR20 ;  /* 0x0000001400007c20 */ /* 0x000fe20008400000 */
[----:B------:R-:W-:Y:S01]  /*09b0*/  ULDC.64 UR8, c[0x0][0x620] ;  /* 0x0001880000087ab9 */ /* 0x000fe20000000a00 */
[----:B------:R-:W-:Y:S01]  /*09c0*/  UIADD3.X UR5, URZ, ~UR5, URZ, UP0, !UPT ;  /* 0x800000053f057290 */ /* 0x000fe200087fe43f */
[----:B------:R-:W-:Y:S01]  /*09d0*/  UMOV UR10, UR18 ;  /* 0x00000012000a7c82 */ /* 0x000fe20008000000 */
[----:B------:R-:W-:-:S02]  /*09e0*/  UMOV UR11, UR19 ;  /* 0x00000013000b7c82 */ /* 0x000fc40008000000 */
[----:B------:R-:W-:Y:S01]  /*09f0*/  UIMAD UR5, UR5, UR8, URZ ;  /* 0x00000008050572a4 */ /* 0x000fe2000f8e023f */
[----:B------:R-:W0:Y:S01]  /*0a00*/  F2I.U32.TRUNC.NTZ R0, R0 ;  /* 0x0000000000007305 */ /* 0x000e22000020f000 */
[----:B------:R-:W-:Y:S02]  /*0a10*/  UIMAD.WIDE.U32 UR10, UR6, UR8, UR10 ;  /* 0x00000008060a72a5 */ /* 0x000fe4000f8e000a */
[----:B------:R-:W-:Y:S01]  /*0a20*/  UIMAD UR6, UR6, UR9, UR5 ;  /* 0x00000009060672a4 */ /* 0x000fe2000f8e0205 */
[----:B------:R-:W-:Y:S01]  /*0a30*/  ULDC UR21, c[0x0][0x658] ;  /* 0x0001960000157ab9 */ /* 0x000fe20000000800 */
[----:B------:R-:W-:Y:S02]  /*0a40*/  UMOV UR19, 0xffffffff ;  /* 0xffffffff00137882 */ /* 0x000fe40000000000 */
[----:B------:R-:W-:Y:S01]  /*0a50*/  UIADD3 UR6, UR11, UR6, URZ ;  /* 0x000000060b067290 */ /* 0x000fe2000fffe03f */
[----:B------:R-:W-:Y:S01]  /*0a60*/  ULDC UR15, c[0x0][0x618] ;  /* 0x00018600000f7ab9 */ /* 0x000fe20000000800 */
[----:B------:R-:W-:Y:S01]  /*0a70*/  ULDC.64 UR8, c[0x0][0x640] ;  /* 0x0001900000087ab9 */ /* 0x000fe20000000a00 */
[----:B------:R-:W-:Y:S01]  /*0a80*/  USHF.L.U32 UR11, UR19, UR21, URZ ;  /* 0x00000015130b7299 */ /* 0x000fe2000800063f */
[----:B------:R-:W-:Y:S01]  /*0a90*/  ISETP.NE.U32.AND P0, PT, RZ, UR8, PT ;  /* 0x00000008ff007c0c */ /* 0x000fe2000bf05070 */
[----:B------:R-:W-:-:S02]  /*0aa0*/  USHF.R.U64 UR19, UR10, UR15, UR6 ;  /* 0x0000000f0a137299 */ /* 0x000fc40008001206 */
[----:B------:R-:W-:Y:S01]  /*0ab0*/  USHF.R.U32.HI UR10, URZ, UR15, UR6 ;  /* 0x0000000f3f0a7299 */ /* 0x000fe20008011606 */
[----:B0-----:R-:W-:Y:S01]  /*0ac0*/  R2UR UR14, R0 ;  /* 0x00000000000e72ca */ /* 0x001fe200000e0000 */
[----:B------:R-:W-:Y:S01]  /*0ad0*/  ULDC UR17, c[0x0][0x608] ;  /* 0x0001820000117ab9 */ /* 0x000fe20000000800 */
[----:B------:R-:W-:Y:S01]  /*0ae0*/  ISETP.NE.AND.EX P0, PT, RZ, UR9, PT, P0 ;  /* 0x00000009ff007c0c */ /* 0x000fe2000bf05300 */
[----:B------:R-:W-:Y:S02]  /*0af0*/  USHF.R.U64 UR23, UR19, UR17, UR10 ;  /* 0x0000001113177299 */ /* 0x000fe4000800120a */
[----:B------:R-:W-:Y:S01]  /*0b00*/  USHF.R.U32.HI UR10, URZ, UR17, UR10 ;  /* 0x000000113f0a7299 */ /* 0x000fe2000801160a */
[----:B------:R-:W-:Y:S01]  /*0b10*/  UMOV UR16, 0x1 ;  /* 0x0000000100107882 */ /* 0x000fe20000000000 */
[----:B------:R-:W-:Y:S02]  /*0b20*/  UIADD3 UR12, -UR12, URZ, URZ ;  /* 0x0000003f0c0c7290 */ /* 0x000fe4000fffe13f */
[----:B------:R-:W-:-:S02]  /*0b30*/  USHF.R.U64 UR24, UR23, UR21, UR10 ;  /* 0x0000001517187299 */ /* 0x000fc4000800120a */
[----:B------:R-:W-:Y:S01]  /*0b40*/  USHF.L.U32 UR6, UR16, UR21, URZ ;  /* 0x0000001510067299 */ /* 0x000fe2000800063f */
[----:B------:R-:W-:Y:S01]  /*0b50*/  ULDC UR13, c[0x0][0x144] ;  /* 0x00005100000d7ab9 */ /* 0x000fe20000000800 */
[----:B------:R-:W-:Y:S01]  /*0b60*/  ULDC UR5, c[0x0][0x600] ;  /* 0x0001800000057ab9 */ /* 0x000fe20000000800 */
[----:B------:R-:W-:Y:S02]  /*0b70*/  ULOP3.LUT UR16, URZ, UR11, URZ, 0x33, !UPT ;  /* 0x0000000b3f107292 */ /* 0x000fe4000f8e333f */
[----:B------:R-:W-:Y:S02]  /*0b80*/  USHF.R.U32.HI UR11, URZ, UR21, UR10 ;  /* 0x000000153f0b7299 */ /* 0x000fe4000801160a */
[----:B------:R-:W-:Y:S02]  /*0b90*/  UIADD3 UR18, UR5, -0x1, URZ ;  /* 0xffffffff05127890 */ /* 0x000fe4000fffe03f */
[----:B------:R-:W-:Y:S02]  /*0ba0*/  UIADD3 UR20, -UR14, URZ, URZ ;  /* 0x0000003f0e147290 */ /* 0x000fe4000fffe13f */
[----:B------:R-:W-:Y:S01]  /*0bb0*/  UIMAD UR4, UR13, UR12, UR4 ;  /* 0x0000000c0d0472a4 */ /* 0x000fe2000f8e0204 */
[----:B------:R-:W-:Y:S01]  /*0bc0*/  ULDC UR25, c[0x0][0x148] ;  /* 0x0000520000197ab9 */ /* 0x000fe20000000800 */
[----:B------:R-:W-:Y:S01]  /*0bd0*/  ULDC UR21, c[0x0][0x648] ;  /* 0x0001920000157ab9 */ /* 0x000fe20000000800 */
[----:B------:R-:W-:Y:S01]  /*0be0*/  ULDC UR22, c[0x0][0x638] ;  /* 0x00018e0000167ab9 */ /* 0x000fe20000000800 */
[----:B------:R-:W-:Y:S01]  /*0bf0*/  UMOV UR10, UR24 ;  /* 0x00000018000a7c82 */ /* 0x000fe20008000000 */
[----:B------:R-:W-:Y:S07]  /*0c00*/  @!P0 BRA `(.L_x_6) ;  /* 0x0000000000308947 */ /* 0x000fee0003800000 */
[----:B------:R-:W-:Y:S02]  /*0c10*/  ULDC UR14, c[0x0][0x64c] ;  /* 0x00019300000e7ab9 */ /* 0x000fe40000000800 */
        /* <DEDUP_REMOVED lines=8> */
[----:B------:R-:W-:-:S07]  /*0ca0*/  UIMAD.WIDE.U32.X UR8, UR17, UR9, UR14, UP0 ;  /* 0x00000009110872a5 */ /* 0x000fce00080e040e */
[----:B------:R-:W-:Y:S01]  /*0cb0*/  UMOV UR10, UR8 ;  /* 0x00000008000a7c82 */ /* 0x000fe20008000000 */
[----:B------:R-:W-:-:S05]  /*0cc0*/  UMOV UR11, UR9 ;  /* 0x00000009000b7c82 */ /* 0x000fca0008000000 */
.L_x_6:
[----:B------:R-:W-:Y:S01]  /*0cd0*/  UISETP.NE.AND UP0, UPT, UR39, URZ, UPT ;  /* 0x0000003f2700728c */ /* 0x000fe2000bf05270 */
[----:B------:R-:W-:Y:S01]  /*0ce0*/  IMAD.MOV.U32 R0, RZ, RZ, 0x1 ;  /* 0x00000001ff007424 */ /* 0x000fe200078e00ff */
[----:B------:R-:W-:Y:S02]  /*0cf0*/  USHF.R.U64 UR8, UR10, UR21, UR11 ;  /* 0x000000150a087299 */ /* 0x000fe4000800120b */
[----:B------:R-:W-:Y:S02]  /*0d00*/  ULOP3.LUT UR16, UR23, UR16, URZ, 0xc0, !UPT ;  /* 0x0000001017107292 */ /* 0x000fe4000f8ec03f */
[----:B------:R-:W-:Y:S02]  /*0d10*/  ULOP3.LUT UR18, UR19, UR18, URZ, 0xc0, !UPT ;  /* 0x0000001213127292 */ /* 0x000fe4000f8ec03f */
[----:B------:R-:W-:-:S03]  /*0d20*/  UIMAD UR16, UR6, UR8, UR16 ;  /* 0x00000008061072a4 */ /* 0x000fc6000f8e0210 */
[----:B------:R-:W-:Y:S02]  /*0d30*/  @UP0 UIMAD UR4, UR25, UR20, UR7 ;  /* 0x00000014190402a4 */ /* 0x000fe4000f8e0207 */
[----:B------:R-:W-:-:S04]  /*0d40*/  UIADD3 UR7, -UR8, URZ, URZ ;  /* 0x0000003f08077290 */ /* 0x000fc8000fffe13f */
[----:B------:R-:W-:-:S03]  /*0d50*/  UIMAD UR6, UR7, UR22, UR24 ;  /* 0x00000016070672a4 */ /* 0x000fc6000f8e0218 */
[----:B------:R-:W-:Y:S01]  /*0d60*/  ULDC UR7, c[0x0][0x610] ;  /* 0x0001840000077ab9 */ /* 0x000fe20000000800 */
[----:B------:R-:W-:Y:S02]  /*0d70*/  UIMAD UR6, UR6, UR5, UR18 ;  /* 0x00000005060672a4 */ /* 0x000fe4000f8e0212 */
[----:B------:R-:W-:-:S04]  /*0d80*/  UIMAD UR4, UR16, UR7, UR4 ;  /* 0x00000007100472a4 */ /* 0x000fc8000f8e0204 */
[----:B------:R-:W-:Y:S02]  /*0d90*/  USEL UR41, UR6, UR4, !UP0 ;  /* 0x0000000406297287 */ /* 0x000fe4000c000000 */
[----:B------:R-:W-:-:S12]  /*0da0*/  USEL UR40, UR4, UR6, !UP0 ;  /* 0x0000000604287287 */ /* 0x000fd8000c000000 */
.L_x_4:
[----:B------:R-:W-:-:S08]  /*0db0*/  NOP ;  /* 0x0000000000007918 */ /* 0x000fd00000000000 */
[----:B------:R-:W0:Y:S02]  /*0dc0*/  USETMAXREG.TRY_ALLOC.CTAPOOL UP0, 0xf0 ;  /* 0x000000f0000079c8 */ /* 0x000e240008000600 */
[----:B0-----:R-:W-:-:S13]  /*0dd0*/  PLOP3.LUT P0, PT, PT, PT, UP0, 0x80, 0x0 ;  /* 0x000000000000781c */ /* 0x001fda0003f0f008 */
[----:B------:R-:W-:Y:S05]  /*0de0*/  @!P0 BRA `(.L_x_4) ;  /* 0xfffffffc00f08947 */ /* 0x000fea000383ffff */
[----:B------:R-:W-:Y:S01]  /*0df0*/  ULDC.64 UR4, c[0x0][0x598] ;  /* 0x0001660000047ab9 */ /* 0x000fe20000000a00 */
[----:B------:R-:W-:Y:S01]  /*0e00*/  ULDC.64 UR46, c[0x0][0x208] ;  /* 0x00008200002e7ab9 */ /* 0x000fe20000000a00 */
[----:B------:R-:W-:-:S04]  /*0e10*/  ISETP.NE.U32.AND P0, PT, RZ, UR4, PT ;  /* 0x00000004ff007c0c */ /* 0x000fc8000bf05070 */
[----:B------:R-:W-:-:S13]  /*0e20*/  ISETP.NE.AND.EX P0, PT, RZ, UR5, PT, P0 ;  /* 0x00000005ff007c0c */ /* 0x000fda000bf05300 */
[----:B------:R-:W-:Y:S05]  /*0e30*/  @!P0 BRA `(.L_x_7) ;  /* 0x00000000001c8947 */ /* 0x000fea0003800000 */
[----:B------:R-:W0:Y:S02]  /*0e40*/  LDC.64 R2, c[0x0][0x598] ;  /* 0x00016600ff027b82 */ /* 0x000e240000000a00 */
[----:B0-----:R-:W2:Y:S02]  /*0e50*/  LDG.E.64 R2, desc[UR46][R2.64] ;  /* 0x0000002e02027981 */ /* 0x001ea4000c1e1b00 */
[----:B--2---:R-:W-:-:S04]  /*0e60*/  ISETP.NE.U32.AND P0, PT, R2, RZ, PT ;  /* 0x000000ff0200720c */ /* 0x004fc80003f05070 */
[----:B------:R-:W-:-:S13]  /*0e70*/  ISETP.NE.AND.EX P0, PT, R3, RZ, PT, P0 ;  /* 0x000000ff0300720c */ /* 0x000fda0003f05300 */
[----:B------:R-:W-:Y:S05]  /*0e80*/  @!P0 BRA `(.L_x_7) ;  /* 0x0000000000088947 */ /* 0x000fea0003800000 */
[----:B------:R0:W5:Y:S01]  /*0e90*/  LD.E R2, desc[UR46][R2.64] ;  /* 0x0000002e02027980 */ /* 0x000162000c101900 */
[----:B------:R-:W-:Y:S05]  /*0ea0*/  BRA `(.L_x_8) ;  /* 0x0000000000247947 */ /* 0x000fea0003800000 */
.L_x_7:
[----:B------:R-:W-:Y:S02]  /*0eb0*/  ULDC.64 UR4, c[0x0][0x588] ;  /* 0x0001620000047ab9 */ /* 0x000fe40000000a00 */
[----:B------:R-:W-:-:S04]  /*0ec0*/  ISETP.NE.U32.AND P0, PT, RZ, UR4, PT ;  /* 0x00000004ff007c0c */ /* 0x000fc8000bf05070 */
[----:B------:R-:W-:-:S13]  /*0ed0*/  ISETP.NE.AND.EX P0, PT, RZ, UR5, PT, P0 ;  /* 0x00000005ff007c0c */ /* 0x000fda000bf05300 */
[----:B------:R-:W-:Y:S05]  /*0ee0*/  @!P0 BRA `(.L_x_9) ;  /* 0x00000000000c8947 */ /* 0x000fea0003800000 */
[----:B------:R-:W0:Y:S02]  /*0ef0*/  LDC.64 R2, c[0x0][0x588] ;  /* 0x00016200ff027b82 */ /* 0x000e240000000a00 */
[----:B0-----:R1:W5:Y:S01]  /*0f00*/  LDG.E R2, desc[UR46][R2.64] ;  /* 0x0000002e02027981 */ /* 0x001362000c1e1900 */
[----:B------:R-:W-:Y:S05]  /*0f10*/  BRA `(.L_x_8) ;  /* 0x0000000000087947 */ /* 0x000fea0003800000 */
.L_x_9:
[----:B------:R-:W-:Y:S02]  /*0f20*/  ULDC UR4, c[0x0][0x580] ;  /* 0x0001600000047ab9 */ /* 0x000fe40000000800 */
[----:B------:R-:W-:-:S07]  /*0f30*/  IMAD.U32 R2, RZ, RZ, UR4 ;  /* 0x00000004ff027e24 */ /* 0x000fce000f8e00ff */
.L_x_8:
[----:B------:R-:W-:Y:S02]  /*0f40*/  ULDC.64 UR4, c[0x0][0x5a0] ;  /* 0x0001680000047ab9 */ /* 0x000fe40000000a00 */
[----:B------:R-:W-:-:S04]  /*0f50*/  ISETP.NE.U32.AND P0, PT, RZ, UR4, PT ;  /* 0x00000004ff007c0c */ /* 0x000fc8000bf05070 */
[----:B------:R-:W-:-:S13]  /*0f60*/  ISETP.NE.AND.EX P0, PT, RZ, UR5, PT, P0 ;  /* 0x00000005ff007c0c */ /* 0x000fda000bf05300 */
[----:B------:R-:W-:Y:S05]  /*0f70*/  @!P0 BRA `(.L_x_10) ;  /* 0x00000000001c8947 */ /* 0x000fea0003800000 */
[----:B------:R-:W2:Y:S02]  /*0f80*/  LDC.64 R4, c[0x0][0x5a0] ;  /* 0x00016800ff047b82 */ /* 0x000ea40000000a00 */
[----:B--2---:R-:W2:Y:S02]  /*0f90*/  LDG.E.64 R4, desc[UR46][R4.64] ;  /* 0x0000002e04047981 */ /* 0x004ea4000c1e1b00 */
[----:B--2---:R-:W-:-:S04]  /*0fa0*/  ISETP.NE.U32.AND P0, PT, R4, RZ, PT ;  /* 0x000000ff0400720c */ /* 0x004fc80003f05070 */
[----:B------:R-:W-:-:S13]  /*0fb0*/  ISETP.NE.AND.EX P0, PT, R5, RZ, PT, P0 ;  /* 0x000000ff0500720c */ /* 0x000fda0003f05300 */
[----:B------:R-:W-:Y:S05]  /*0fc0*/  @!P0 BRA `(.L_x_10) ;  /* 0x0000000000088947 */ /* 0x000fea0003800000 */
[----:B------:R2:W5:Y:S01]  /*0fd0*/  LD.E R16, desc[UR46][R4.64] ;  /* 0x0000002e04107980 */ /* 0x000562000c101900 */
[----:B------:R-:W-:Y:S05]  /*0fe0*/  BRA `(.L_x_11) ;  /* 0x0000000000247947 */ /* 0x000fea0003800000 */
.L_x_10:
[----:B------:R-:W-:Y:S02]  /*0ff0*/  ULDC.64 UR4, c[0x0][0x590] ;  /* 0x0001640000047ab9 */ /* 0x000fe40000000a00 */
[----:B------:R-:W-:-:S04]  /*1000*/  ISETP.NE.U32.AND P0, PT, RZ, UR4, PT ;  /* 0x00000004ff007c0c */ /* 0x000fc8000bf05070 */
[----:B------:R-:W-:-:S13]  /*1010*/  ISETP.NE.AND.EX P0, PT, RZ, UR5, PT, P0 ;  /* 0x00000005ff007c0c */ /* 0x000fda000bf05300 */
[----:B------:R-:W-:Y:S05]  /*1020*/  @!P0 BRA `(.L_x_12) ;  /* 0x00000000000c8947 */ /* 0x000fea0003800000 */
[----:B------:R-:W2:Y:S02]  /*1030*/  LDC.64 R16, c[0x0][0x590] ;  /* 0x00016400ff107b82 */ /* 0x000ea40000000a00 */
[----:B--2---:R3:W5:Y:S01]  /*1040*/  LDG.E R16, desc[UR46][R16.64] ;  /* 0x0000002e10107981 */ /* 0x004762000c1e1900 */
[----:B------:R-:W-:Y:S05]  /*1050*/  BRA `(.L_x_11) ;  /* 0x0000000000087947 */ /* 0x000fea0003800000 */
.L_x_12:
[----:B------:R-:W-:Y:S02]  /*1060*/  ULDC UR4, c[0x0][0x584] ;  /* 0x0001610000047ab9 */ /* 0x000fe40000000800 */
[----:B------:R-:W-:-:S07]  /*1070*/  IMAD.U32 R16, RZ, RZ, UR4 ;  /* 0x00000004ff107e24 */ /* 0x000fce000f8e00ff */
.L_x_11:
[----:B------:R-:W-:-:S13]  /*1080*/  LOP3.LUT P0, RZ, R0, 0xff, RZ, 0xc0, !PT ;  /* 0x000000ff00ff7812 */ /* 0x000fda000780c0ff */
[----:B------:R-:W-:Y:S05]  /*1090*/  @!P0 EXIT ;  /* 0x000000000000894d */ /* 0x000fea0003800000 */
[----:B------:R-:W-:Y:S01]  /*10a0*/  ULDC UR4, c[0x0][0x28c] ;  /* 0x0000a30000047ab9 */ /* 0x000fe20000000800 */
[----:B------:R-:W-:Y:S01]  /*10b0*/  UMOV UR36, URZ ;  /* 0x0000003f00247c82 */ /* 0x000fe20008000000 */
[----:B------:R-:W-:Y:S01]  /*10c0*/  UIADD3 UR4, UR4, 0x1f, URZ ;  /* 0x0000001f04047890 */ /* 0x000fe2000fffe03f */
[----:B------:R-:W-:-:S03]  /*10d0*/  UMOV UR37, URZ ;  /* 0x0000003f00257c82 */ /* 0x000fc60008000000 */
[----:B------:R-:W-:-:S04]  /*10e0*/  USHF.R.S32.HI UR5, URZ, 0x1f, UR4 ;  /* 0x0000001f3f057899 */ /* 0x000fc80008011404 */
[----:B------:R-:W-:-:S04]  /*10f0*/  ULEA.HI UR5, UR5, UR4, URZ, 0x5 ;  /* 0x0000000405057291 */ /* 0x000fc8000f8f283f */
[----:B------:R-:W-:-:S12]  /*1100*/  USHF.R.S32.HI UR43, URZ, 0x5, UR5 ;  /* 0x000000053f2b7899 */ /* 0x000fd80008011405 */
.L_x_1560:
[----:B----4-:R-:W4:Y:S01]  /*1110*/  S2R R0, SR_TID.X ;  /* 0x0000000000007919 */ /* 0x010f220000002100 */
[----:B------:R-:W0:Y:S01]  /*1120*/  S2UR UR6, SR_CgaCtaId ;  /* 0x00000000000679c3 */ /* 0x000e220000008800 */
[----:B------:R-:W-:Y:S02]  /*1130*/  UMOV UR44, 0x400 ;  /* 0x00000400002c7882 */ /* 0x000fe40000000000 */
[----:B0-----:R-:W-:Y:S01]  /*1140*/  ULEA UR44, UR6, UR44, 0x18 ;  /* 0x0000002c062c7291 */ /* 0x001fe2000f8ec03f */
[----:B----4-:R-:W-:-:S04]  /*1150*/  LOP3.LUT R0, R0, 0x80, RZ, 0xc0, !PT ;  /* 0x0000008000007812 */ /* 0x010fc800078ec0ff */
[----:B------:R-:W-:-:S06]  /*1160*/  SHF.R.U32.HI R0, RZ, 0x7, R0 ;  /* 0x00000007ff007819 */ /* 0x000fcc0000011600 */
[----:B------:R-:W0:Y:S02]  /*1170*/  SHFL.IDX PT, R0, R0, RZ, 0x1f ;  /* 0x00001fff00007589 */ /* 0x000e2400000e0000 */
[----:B0-----:R-:W-:-:S13]  /*1180*/  R2UR UR4, R0 ;  /* 0x00000000000472ca */ /* 0x001fda00000e0000 */
[----:B------:R-:W-:-:S04]  /*1190*/  ULEA.HI UR5, UR4, UR4, URZ, 0x1 ;  /* 0x0000000404057291 */ /* 0x000fc8000f8f083f */
[----:B------:R-:W-:-:S04]  /*11a0*/  ULOP3.LUT UR5, UR5, 0xffffe, URZ, 0xc0, !UPT ;  /* 0x000ffffe05057892 */ /* 0x000fc8000f8ec03f */
[----:B------:R-:W-:-:S03]  /*11b0*/  UIADD3 UR5, UR4, -UR5, URZ ;  /* 0x8000000504057290 */ /* 0x000fc6000fffe03f */
[----:B------:R-:W-:Y:S01]  /*11c0*/  ULDC UR4, c[0x0][0x28c] ;  /* 0x0000a30000047ab9 */ /* 0x000fe20000000800 */
[----:B------:R-:W-:Y:S01]  /*11d0*/  ULEA UR5, UR5, UR44, 0xc ;  /* 0x0000002c05057291 */ /* 0x000fe2000f8e603f */
[----:B------:R-:W-:-:S03]  /*11e0*/  ISETP.LT.AND P0, PT, RZ, UR4, PT ;  /* 0x00000004ff007c0c */ /* 0x000fc6000bf01270 */
[----:B------:R-:W-:-:S04]  /*11f0*/  UIADD3 UR5, UR5, 0x100, URZ ;  /* 0x0000010005057890 */ /* 0x000fc8000fffe03f */
[----:B------:R-:W-:-:S04]  /*1200*/  USHF.R.U32.HI UR5, URZ, 0x4, UR5 ;  /* 0x000000043f057899 */ /* 0x000fc80008011605 */
[----:B------:R-:W-:Y:S02]  /*1210*/  ULOP3.LUT UR45, UR5, 0x3fff, URZ, 0xc0, !UPT ;  /* 0x00003fff052d7892 */ /* 0x000fe4000f8ec03f */
[----:B---3-5:R-:W-:Y:S10]  /*1220*/  @P0 BRA `(.L_x_13) ;  /* 0x0000000000400947 */ /* 0x028ff40003800000 */
[----:B------:R-:W-:Y:S01]  /*1230*/  MOV R0, 0x0 ;  /* 0x0000000000007802 */ /* 0x000fe20000000f00 */
[----:B------:R-:W-:Y:S01]  /*1240*/  ULDC.64 UR4, c[0x4][0x68] ;  /* 0x01001a0000047ab9 */ /* 0x000fe20000000a00 */
[----:B------:R-:W-:Y:S01]  /*1250*/  ULDC.64 UR6, c[0x4][0x8] ;  /* 0x0100020000067ab9 */ /* 0x000fe20000000a00 */
[----:B--2---:R-:W-:Y:S01]  /*1260*/  IMAD.U32 R4, RZ, RZ, UR4 ;  /* 0x00000004ff047e24 */ /* 0x004fe2000f8e00ff */
[----:B------:R0:W2:Y:S01]  /*1270*/  LDC.64 R14, c[0x4][R0] ;  /* 0x01000000000e7b82 */ /* 0x0000a20000000a00 */
[----:B------:R-:W-:Y:S01]  /*1280*/  IMAD.U32 R5, RZ, RZ, UR5 ;  /* 0x00000005ff057e24 */ /* 0x000fe2000f8e00ff */
[----:B------:R-:W-:Y:S01]  /*1290*/  ULDC.64 UR4, c[0x4][0x70] ;  /* 0x01001c0000047ab9 */ /* 0x000fe20000000a00 */
[----:B------:R-:W-:Y:S01]  /*12a0*/  IMAD.U32 R10, RZ, RZ, UR6 ;  /* 0x00000006ff0a7e24 */ /* 0x000fe2000f8e00ff */
[----:B------:R-:W-:Y:S01]  /*12b0*/  MOV R7, UR5 ;  /* 0x0000000500077c02 */ /* 0x000fe20008000f00 */
[----:B------:R-:W-:Y:S02]  /*12c0*/  IMAD.U32 R6, RZ, RZ, UR4 ;  /* 0x00000004ff067e24 */ /* 0x000fe4000f8e00ff */
[----:B------:R-:W-:-:S02]  /*12d0*/  IMAD.U32 R11, RZ, RZ, UR7 ;  /* 0x00000007ff0b7e24 */ /* 0x000fc4000f8e00ff */
[----:B------:R-:W-:Y:S02]  /*12e0*/  IMAD.MOV.U32 R8, RZ, RZ, 0x1e1 ;  /* 0x000001e1ff087424 */ /* 0x000fe400078e00ff */
[----:B------:R-:W-:Y:S02]  /*12f0*/  IMAD.MOV.U32 R12, RZ, RZ, 0x1 ;  /* 0x00000001ff0c7424 */ /* 0x000fe400078e00ff */
[----:B0-----:R-:W-:-:S07]  /*1300*/  IMAD.MOV.U32 R13, RZ, RZ, RZ ;  /* 0x000000ffff0d7224 */ /* 0x001fce00078e00ff */
[----:B------:R-:W-:-:S07]  /*1310*/  LEPC R20, `(.L_x_13) ;  /* 0x000000001014794e */ /* 0x000fce0000000000 */
[----:B-123-5:R-:W-:Y:S05]  /*1320*/  CALL.ABS.NOINC R14 ;  /* 0x000000000e007343 */ /* 0x02efea0003c00000 */
.L_x_13:
[----:B------:R-:W-:-:S06]  /*1330*/  ULOP3.LUT UR4, UR38, 0x1, URZ, 0xfc, !UPT ;  /* 0x0000000126047892 */ /* 0x000fcc000f8efc3f */
[----:B------:R-:W-:-:S05]  /*1340*/  IMAD.U32 R0, RZ, RZ, UR4 ;  /* 0x00000004ff007e24 */ /* 0x000fca000f8e00ff */
[----:B------:R-:W-:-:S13]  /*1350*/  ISETP.NE.AND P0, PT, R0, 0x3, PT ;  /* 0x000000030000780c */ /* 0x000fda0003f05270 */
[----:B------:R-:W-:Y:S05]  /*1360*/  @!P0 BRA `(.L_x_14) ;  /* 0x0000000000048947 */ /* 0x000fea0003800000 */
[----:B------:R-:W-:Y:S01]  /*1370*/  BPT.TRAP 0x1 ;  /* 0x000000040000795c */ /* 0x000fe20000300000 */
.L_x_14:
[----:B-1----:R-:W-:Y:S02]  /*1380*/  IMAD.U32 R3, RZ, RZ, UR37 ;  /* 0x00000025ff037e24 */ /* 0x002fe4000f8e00ff */
[----:B------:R-:W-:-:S03]  /*1390*/  IMAD.U32 R0, RZ, RZ, UR36 ;  /* 0x00000024ff007e24 */ /* 0x000fc6000f8e00ff */
[----:B------:R-:W-:Y:S02]  /*13a0*/  LEA R3, R3, UR44, 0x3 ;  /* 0x0000002c03037c11 */ /* 0x000fe4000f8e18ff */
[----:B------:R-:W-:-:S04]  /*13b0*/  SHF.L.U32 R0, R0, 0x1f, RZ ;  /* 0x0000001f00007819 */ /* 0x000fc800000006ff */
[----:B------:R0:W1:Y:S01]  /*13c0*/  SYNCS.PHASECHK.TRANS64.TRYWAIT P1, [R3+URZ], R0 ;  /* 0x00000000030075a7 */ /* 0x000062000802017f */
[----:B------:R-:W-:Y:S05]  /*13d0*/  @!P0 BRA `(.L_x_15) ;  /* 0x0000000000048947 */ /* 0x000fea0003800000 */
[----:B------:R-:W-:Y:S01]  /*13e0*/  BPT.TRAP 0x1 ;  /* 0x000000040000795c */ /* 0x000fe20000300000 */
.L_x_15:
[----:B-1----:R-:W-:Y:S05]  /*13f0*/  @P1 BRA `(.L_x_16) ;  /* 0x0000000000081947 */ /* 0x002fea0003800000 */
[----:B------:R-:W1:Y:S02]  /*1400*/  SYNCS.PHASECHK.TRANS64.TRYWAIT P1, [R3+URZ], R0 ;  /* 0x00000000030075a7 */ /* 0x000e64000802017f */
[----:B-1----:R-:W-:Y:S05]  /*1410*/  @!P1 BRA `(.L_x_17) ;  /* 0x000004fc00d49947 */ /* 0x002fea0003800000 */
.L_x_16:
[----:B------:R-:W-:-:S04]  /*1420*/  UISETP.LT.AND UP0, UPT, UR43, 0x1, UPT ;  /* 0x000000012b00788c */ /* 0x000fc8000bf01270 */
[----:B------:R-:W-:-:S06]  /*1430*/  USEL UR4, UR43, 0x1, UP0 ;  /* 0x000000012b047887 */ /* 0x000fcc0008000000 */
[----:B--2---:R-:W-:Y:S01]  /*1440*/  IMAD.U32 R5, RZ, RZ, UR4 ;  /* 0x00000004ff057e24 */ /* 0x004fe2000f8e00ff */
[----:B------:R-:W-:Y:S05]  /*1450*/  WARPSYNC.ALL ;  /* 0x0000000000007948 */ /* 0x000fea0003800000 */
[----:B------:R-:W-:-:S04]  /*1460*/  IADD3 R5, -R5, UR43, RZ ;  /* 0x0000002b05057c10 */ /* 0x000fc8000fffe1ff */
[----:B------:R-:W-:Y:S01]  /*1470*/  ISETP.GE.AND P1, PT, R5, 0x1, PT ;  /* 0x000000010500780c */ /* 0x000fe20003f26270 */
[----:B------:R-:W-:Y:S01]  /*1480*/  UIADD3 UR4, UR44, 0x20100, URZ ;  /* 0x000201002c047890 */ /* 0x000fe2000fffe03f */
[----:B------:R-:W-:Y:S01]  /*1490*/  WARPGROUP.ARRIVE ;  /* 0x00000000000079c5 */ /* 0x000fe20000000000 */
[----:B------:R-:W-:Y:S01]  /*14a0*/  UMOV UR13, 0x80000020 ;  /* 0x80000020000d7882 */ /* 0x000fe20000000000 */
[----:B------:R-:W-:Y:S01]  /*14b0*/  UMOV UR15, 0x80000020 ;  /* 0x80000020000f7882 */ /* 0x000fe20000000000 */
[----:B------:R-:W-:Y:S01]  /*14c0*/  USHF.R.U32.HI UR4, URZ, 0x4, UR4 ;  /* 0x000000043f047899 */ /* 0x000fe20008011604 */
[----:B------:R-:W-:Y:S01]  /*14d0*/  STL [R1+0xa50], R18 ;  /* 0x000a501201007387 */ /* 0x000fe20000100800 */
[----:B------:R-:W-:Y:S01]  /*14e0*/  UMOV UR9, UR13 ;  /* 0x0000000d00097c82 */ /* 0x000fe20008000000 */
[----:B------:R-:W-:Y:S01]  /*14f0*/  UMOV UR11, 0x80000020 ;  /* 0x80000020000b7882 */ /* 0x000fe20000000000 */
[----:B------:R-:W-:Y:S01]  /*1500*/  ULOP3.LUT UR5, UR4, 0x3fff, URZ, 0xc0, !UPT ;  /* 0x00003fff04057892 */ /* 0x000fe2000f8ec03f */
[----:B------:R-:W-:Y:S01]  /*1510*/  STL [R1+0xa4c], R17 ;  /* 0x000a4c1101007387 */ /* 0x000fe20000100800 */
[----:B------:R-:W-:-:S02]  /*1520*/  ULOP3.LUT UR4, UR45, 0x10000, URZ, 0xfc, !UPT ;  /* 0x000100002d047892 */ /* 0x000fc4000f8efc3f */
[----:B------:R-:W-:Y:S01]  /*1530*/  ULOP3.LUT UR5, UR5, 0x10000, URZ, 0xfc, !UPT ;  /* 0x0001000005057892 */ /* 0x000fe2000f8efc3f */
[----:B-----5:R2:W-:Y:S01]  /*1540*/  STL [R1+0xa48], R16 ;  /* 0x000a481001007387 */ /* 0x0205e20000100800 */
[----:B------:R-:W-:Y:S02]  /*1550*/  ULEA UR6, UR37, UR4, 0xb ;  /* 0x0000000425067291 */ /* 0x000fe4000f8e583f */
[----:B------:R-:W-:Y:S01]  /*1560*/  UIMAD UR7, UR37, 0x600, UR5 ;  /* 0x00000600250778a4 */ /* 0x000fe2000f8e0205 */
[----:B------:R4:W-:Y:S03]  /*1570*/  STL [R1+0xa44], R5 ;  /* 0x000a440501007387 */ /* 0x0009e60000100800 */
[----:B------:R-:W-:Y:S01]  /*1580*/  UIADD3 UR10, UR7, 0x300, URZ ;  /* 0x00000300070a7890 */ /* 0x000fe2000fffe03f */
[----:B------:R0:W-:Y:S01]  /*1590*/  STL [R1+0xa40], R2 ;  /* 0x000a400201007387 */ /* 0x0001e20000100800 */
[----:B------:R-:W-:Y:S01]  /*15a0*/  UMOV UR12, UR6 ;  /* 0x00000006000c7c82 */ /* 0x000fe20008000000 */
[----:B------:R-:W-:Y:S01]  /*15b0*/  UMOV UR14, UR7 ;  /* 0x00000007000e7c82 */ /* 0x000fe20008000000 */
[----:B------:R-:W-:Y:S01]  /*15c0*/  UMOV UR8, UR12 ;  /* 0x0000000c00087c82 */ /* 0x000fe20008000000 */
[----:B------:R-:W-:Y:S03]  /*15d0*/  HGMMA.64x192x16.F32.BF16 R100, gdesc[UR12], RZ, !UPT, gsb0 ;  /* 0x02e000000c6479f0 */ /* 0x000fe6000c0018ff */
[----:B------:R-:W-:-:S02]  /*15e0*/  WARPGROUP.DEPBAR.LE gsb0, 0x0 ;  /* 0x00008000000079c5 */ /* 0x000fc40000010000 */
[----:B------:R-:W-:Y:S01]  /*15f0*/  IMAD.MOV.U32 R76, RZ, RZ, R120 ;  /* 0x000000ffff4c7224 */ /* 0x000fe200078e0078 */
[----:B------:R-:W-:Y:S01]  /*1600*/  MOV R70, R126 ;  /* 0x0000007e00467202 */ /* 0x000fe20000000f00 */
[----:B------:R-:W-:Y:S01]  /*1610*/  IMAD.MOV.U32 R75, RZ, RZ, R121 ;  /* 0x000000ffff4b7224 */ /* 0x000fe200078e0079 */
[----:B------:R-:W-:Y:S01]  /*1620*/  MOV R52, R144 ;  /* 0x0000009000347202 */ /* 0x000fe20000000f00 */
[----:B------:R-:W-:Y:S01]  /*1630*/  IMAD.MOV.U32 R74, RZ, RZ, R122 ;  /* 0x000000ffff4a7224 */ /* 0x000fe200078e007a */
[----:B------:R-:W-:Y:S01]  /*1640*/  MOV R34, R162 ;  /* 0x000000a200227202 */ /* 0x000fe20000000f00 */
[----:B------:R-:W-:Y:S01]  /*1650*/  IMAD.MOV.U32 R73, RZ, RZ, R123 ;  /* 0x000000ffff497224 */ /* 0x000fe200078e007b */
[----:B--2---:R-:W-:Y:S01]  /*1660*/  MOV R16, R180 ;  /* 0x000000b400107202 */ /* 0x004fe20000000f00 */
[----:B------:R-:W-:Y:S01]  /*1670*/  IMAD.MOV.U32 R72, RZ, RZ, R124 ;  /* 0x000000ffff487224 */ /* 0x000fe200078e007c */
[----:B------:R-:W-:Y:S01]  /*1680*/  MOV R88, R108 ;  /* 0x0000006c00587202 */ /* 0x000fe20000000f00 */
[----:B------:R-:W-:-:S02]  /*1690*/  IMAD.MOV.U32 R71, RZ, RZ, R125 ;  /* 0x000000ffff477224 */ /* 0x000fc400078e007d */
[----:B------:R-:W-:Y:S02]  /*16a0*/  IMAD.MOV.U32 R69, RZ, RZ, R127 ;  /* 0x000000ffff457224 */ /* 0x000fe400078e007f */
[----:B------:R-:W-:Y:S02]  /*16b0*/  IMAD.MOV.U32 R68, RZ, RZ, R128 ;  /* 0x000000ffff447224 */ /* 0x000fe400078e0080 */
[----:B------:R-:W-:Y:S02]  /*16c0*/  IMAD.MOV.U32 R67, RZ, RZ, R129 ;  /* 0x000000ffff437224 */ /* 0x000fe400078e0081 */
[----:B------:R-:W-:Y:S02]  /*16d0*/  IMAD.MOV.U32 R66, RZ, RZ, R130 ;  /* 0x000000ffff427224 */ /* 0x000fe400078e0082 */
[----:B------:R-:W-:Y:S02]  /*16e0*/  IMAD.MOV.U32 R65, RZ, RZ, R131 ;  /* 0x000000ffff417224 */ /* 0x000fe400078e0083 */
        /* <DEDUP_REMOVED lines=45> */
[----:B---3--:R-:W-:Y:S02]  /*19c0*/  IMAD.MOV.U32 R17, RZ, RZ, R179 ;  /* 0x000000ffff117224 */ /* 0x008fe400078e00b3 */
        /* <DEDUP_REMOVED lines=10> */
[----:B----4-:R-:W-:Y:S02]  /*1a70*/  IMAD.MOV.U32 R5, RZ, RZ, R191 ;  /* 0x000000ffff057224 */ /* 0x010fe400078e00bf */
[----:B------:R-:W-:Y:S02]  /*1a80*/  IMAD.MOV.U32 R4, RZ, RZ, R192 ;  /* 0x000000ffff047224 */ /* 0x000fe400078e00c0 */
[----:B01----:R-:W-:Y:S02]  /*1a90*/  IMAD.MOV.U32 R3, RZ, RZ, R193 ;  /* 0x000000ffff037224 */ /* 0x003fe400078e00c1 */
[----:B------:R-:W-:Y:S02]  /*1aa0*/  IMAD.MOV.U32 R2, RZ, RZ, R194 ;  /* 0x000000ffff027224 */ /* 0x000fe400078e00c2 */
[----:B------:R-:W-:-:S02]  /*1ab0*/  IMAD.MOV.U32 R0, RZ, RZ, R195 ;  /* 0x000000ffff007224 */ /* 0x000fc400078e00c3 */
[----:B------:R-:W-:Y:S01]  /*1ac0*/  WARPGROUP.ARRIVE ;  /* 0x00000000000079c5 */ /* 0x000fe20000000000 */
[----:B------:R-:W-:Y:S02]  /*1ad0*/  IMAD.MOV.U32 R77, RZ, RZ, R119 ;  /* 0x000000ffff4d7224 */ /* 0x000fe400078e0077 */
[----:B------:R-:W-:Y:S01]  /*1ae0*/  STL [R1+0x14d4], R0 ;  /* 0x0014d40001007387 */ /* 0x000fe20000100800 */
[----:B------:R-:W-:Y:S02]  /*1af0*/  IMAD.MOV.U32 R78, RZ, RZ, R118 ;  /* 0x000000ffff4e7224 */ /* 0x000fe400078e0076 */
[----:B------:R-:W-:Y:S01]  /*1b00*/  HGMMA.64x192x16.F32.BF16 R120, gdesc[UR8], RZ, !UPT, gsb0 ;  /* 0x02e00000087879f0 */ /* 0x000fe2000c0018ff */
[----:B------:R-:W-:Y:S01]  /*1b10*/  STL [R1+0x14d0], R2 ;  /* 0x0014d00201007387 */ /* 0x000fe20000100800 */
[----:B------:R-:W-:Y:S01]  /*1b20*/  IMAD.MOV.U32 R79, RZ, RZ, R117 ;  /* 0x000000ffff4f7224 */ /* 0x000fe200078e0075 */
[----:B------:R-:W-:Y:S01]  /*1b30*/  UIADD3 UR8, UR6, 0x200, URZ ;  /* 0x0000020006087890 */ /* 0x000fe2000fffe03f */
[----:B------:R-:W-:Y:S01]  /*1b40*/  IMAD.MOV.U32 R80, RZ, RZ, R116 ;  /* 0x000000ffff507224 */ /* 0x000fe200078e0074 */
[----:B------:R-:W-:Y:S01]  /*1b50*/  STL [R1+0x14cc], R3 ;  /* 0x0014cc0301007387 */ /* 0x000fe20000100800 */
[----:B------:R-:W-:Y:S01]  /*1b60*/  IMAD.MOV.U32 R81, RZ, RZ, R115 ;  /* 0x000000ffff517224 */ /* 0x000fe200078e0073 */
[----:B------:R-:W-:Y:S01]  /*1b70*/  UMOV UR9, 0x80000020 ;  /* 0x8000002000097882 */ /* 0x000fe20000000000 */
[----:B------:R-:W-:Y:S01]  /*1b80*/  IMAD.MOV.U32 R82, RZ, RZ, R114 ;  /* 0x000000ffff527224 */ /* 0x000fe200078e0072 */
[----:B------:R-:W-:Y:S01]  /*1b90*/  STL [R1+0x14c8], R4 ;  /* 0x0014c80401007387 */ /* 0x000fe20000100800 */
[----:B------:R-:W-:Y:S01]  /*1ba0*/  IMAD.MOV.U32 R83, RZ, RZ, R113 ;  /* 0x000000ffff537224 */ /* 0x000fe200078e0071 */
[----:B------:R-:W-:Y:S01]  /*1bb0*/  UMOV UR12, UR8 ;  /* 0x00000008000c7c82 */ /* 0x000fe20008000000 */
[----:B------:R-:W-:Y:S01]  /*1bc0*/  IMAD.MOV.U32 R84, RZ, RZ, R112 ;  /* 0x000000ffff547224 */ /* 0x000fe200078e0070 */
[----:B------:R-:W-:Y:S01]  /*1bd0*/  STL [R1+0x14c4], R5 ;  /* 0x0014c40501007387 */ /* 0x000fe20000100800 */
[----:B------:R-:W-:Y:S01]  /*1be0*/  IMAD.MOV.U32 R85, RZ, RZ, R111 ;  /* 0x000000ffff557224 */ /* 0x000fe200078e006f */
[----:B------:R-:W-:Y:S01]  /*1bf0*/  UMOV UR13, UR9 ;  /* 0x00000009000d7c82 */ /* 0x000fe20008000000 */
[----:B------:R-:W-:Y:S01]  /*1c00*/  IMAD.MOV.U32 R86, RZ, RZ, R110 ;  /* 0x000000ffff567224 */ /* 0x000fe200078e006e */
[----:B------:R-:W-:Y:S01]  /*1c10*/  STL [R1+0x14c0], R6 ;  /* 0x0014c00601007387 */ /* 0x000fe20000100800 */
[----:B------:R-:W-:-:S02]  /*1c20*/  IMAD.MOV.U32 R87, RZ, RZ, R109 ;  /* 0x000000ffff577224 */ /* 0x000fc400078e006d */
[----:B------:R-:W-:Y:S01]  /*1c30*/  IMAD.MOV.U32 R89, RZ, RZ, R107 ;  /* 0x000000ffff597224 */ /* 0x000fe200078e006b */
[----:B------:R-:W-:Y:S01]  /*1c40*/  STL [R1+0x14bc], R7 ;  /* 0x0014bc0701007387 */ /* 0x000fe20000100800 */
[----:B------:R-:W-:Y:S02]  /*1c50*/  IMAD.MOV.U32 R90, RZ, RZ, R106 ;  /* 0x000000ffff5a7224 */ /* 0x000fe400078e006a */
[----:B------:R-:W-:Y:S01]  /*1c60*/  IMAD.MOV.U32 R91, RZ, RZ, R105 ;  /* 0x000000ffff5b7224 */ /* 0x000fe200078e0069 */
[----:B------:R-:W-:Y:S01]  /*1c70*/  STL [R1+0x14b8], R8 ;  /* 0x0014b80801007387 */ /* 0x000fe20000100800 */
[----:B------:R-:W-:Y:S02]  /*1c80*/  IMAD.MOV.U32 R92, RZ, RZ, R104 ;  /* 0x000000ffff5c7224 */ /* 0x000fe400078e0068 */
[----:B------:R-:W-:Y:S01]  /*1c90*/  IMAD.MOV.U32 R93, RZ, RZ, R103 ;  /* 0x000000ffff5d7224 */ /* 0x000fe200078e0067 */
[----:B------:R-:W-:Y:S01]  /*1ca0*/  STL [R1+0x14b4], R9 ;  /* 0x0014b40901007387 */ /* 0x000fe20000100800 */
[----:B------:R-:W-:-:S02]  /*1cb0*/  IMAD.MOV.U32 R94, RZ, RZ, R102 ;  /* 0x000000ffff5e7224 */ /* 0x000fc400078e0066 */
[----:B------:R-:W-:Y:S01]  /*1cc0*/  IMAD.MOV.U32 R95, RZ, RZ, R101 ;  /* 0x000000ffff5f7224 */ /* 0x000fe200078e0065 */
[----:B------:R-:W-:Y:S01]  /*1cd0*/  STL [R1+0x14b0], R10 ;  /* 0x0014b00a01007387 */ /* 0x000fe20000100800 */
[----:B------:R-:W-:-:S03]  /*1ce0*/  IMAD.MOV.U32 R96, RZ, RZ, R100 ;  /* 0x000000ffff607224 */ /* 0x000fc600078e0064 */
[----:B------:R-:W-:Y:S04]  /*1cf0*/  STL [R1+0x14ac], R11 ;  /* 0x0014ac0b01007387 */ /* 0x000fe80000100800 */
        /* <DEDUP_REMOVED lines=39> */
[----:B------:R-:W-:Y:S01]  /*1f70*/  STL [R1+0x140c], R51 ;  /* 0x00140c3301007387 */ /* 0x000fe20000100800 */
[----:B------:R-:W-:-:S02]  /*1f80*/  WARPGROUP.DEPBAR.LE gsb0, 0x0 ;  /* 0x00008000000079c5 */ /* 0x000fc40000010000 */
[----:B------:R-:W-:Y:S01]  /*1f90*/  IMAD.MOV.U32 R235, RZ, RZ, R173 ;  /* 0x000000ffffeb7224 */ /* 0x000fe200078e00ad */
[----:B------:R-:W-:Y:S01]  /*1fa0*/  STL [R1+0x1408], R52 ;  /* 0x0014083401007387 */ /* 0x000fe20000100800 */
[----:B------:R-:W-:Y:S01]  /*1fb0*/  IMAD.MOV.U32 R234, RZ, RZ, R174 ;  /* 0x000000ffffea7224 */ /* 0x000fe200078e00ae */
[----:B------:R-:W-:Y:S01]  /*1fc0*/  MOV R233, R175 ;  /* 0x000000af00e97202 */ /* 0x000fe20000000f00 */
        /* <DEDUP_REMOVED lines=84> */
[----:B------:R-:W-:Y:S04]  /*2510*/  STL.64 [R1+0x180], R120 ;  /* 0x0001807801007387 */ /* 0x000fe80000100a00 */
        /* <DEDUP_REMOVED lines=25> */
[----:B------:R0:W-:Y:S04]  /*26b0*/  STL [R1+0x250], R172 ;  /* 0x000250ac01007387 */ /* 0x0001e80000100800 */
[----:B------:R1:W-:Y:S04]  /*26c0*/  STL [R1+0x1580], R97 ;  /* 0x0015806101007387 */ /* 0x0003e80000100800 */
[----:B------:R2:W-:Y:S01]  /*26d0*/  STL [R1+0x157c], R98 ;  /* 0x00157c6201007387 */ /* 0x0005e20000100800 */
[----:B0-----:R-:W-:-:S03]  /*26e0*/  WARPGROUP.ARRIVE ;  /* 0x00000000000079c5 */ /* 0x001fc60000000000 */
[----:B------:R-:W-:Y:S03]  /*26f0*/  STL [R1+0x1578], R99 ;  /* 0x0015786301007387 */ /* 0x000fe60000100800 */
[----:B------:R-:W-:Y:S01]  /*2700*/  HGMMA.64x192x16.F32.BF16 R120, gdesc[UR8], RZ, !UPT, gsb0 ;  /* 0x02e00000087879f0 */ /* 0x000fe2000c0018ff */
[----:B------:R-:W-:Y:S04]  /*2710*/  STL [R1+0x1574], R100 ;  /* 0x0015746401007387 */ /* 0x000fe80000100800 */
[----:B------:R-:W-:Y:S04]  /*2720*/  STL [R1+0x1570], R101 ;  /* 0x0015706501007387 */ /* 0x000fe80000100800 */
[----:B------:R-:W-:Y:S04]  /*2730*/  STL [R1+0x156c], R102 ;  /* 0x00156c6601007387 */ /* 0x000fe80000100800 */
[----:B------:R-:W-:Y:S04]  /*2740*/  STL [R1+0x1568], R103 ;  /* 0x0015686701007387 */ /* 0x000fe80000100800 */
[----:B------:R0:W-:Y:S04]  /*2750*/  STL [R1+0x1564], R104 ;  /* 0x0015646801007387 */ /* 0x0001e80000100800 */
        /* <DEDUP_REMOVED lines=17> */
[----:B------:R3:W-:Y:S04]  /*2870*/  STL [R1+0x151c], R218 ;  /* 0x00151cda01007387 */ /* 0x0007e80000100800 */
        /* <DEDUP_REMOVED lines=16> */
[----:B------:R4:W-:Y:S01]  /*2980*/  STL [R1+0x14d8], R235 ;  /* 0x0014d8eb01007387 */ /* 0x0009e20000100800 */
        /* <DEDUP_REMOVED lines=97> */
[----:B------:R-:W-:-:S03]  /*2fa0*/  WARPGROUP.ARRIVE ;  /* 0x00000000000079c5 */ /* 0x000fc60000000000 */
[----:B------:R-:W-:Y:S03]  /*2fb0*/  STL [R1+0x1700], R96 ;  /* 0x0017006001007387 */ /* 0x000fe60000100800 */
[----:B------:R-:W-:Y:S01]  /*2fc0*/  HGMMA.64x192x16.F32.BF16 R120, gdesc[UR12], RZ, !UPT, gsb0 ;  /* 0x02e000000c7879f0 */ /* 0x000fe2000c0018ff */
[----:B------:R-:W-:Y:S01]  /*2fd0*/  STL [R1+0x16fc], R95 ;  /* 0x0016fc5f01007387 */ /* 0x000fe20000100800 */
[----:B------:R-:W-:Y:S01]  /*2fe0*/  UIADD3 UR12, UR6, 0x400, URZ ;  /* 0x00000400060c7890 */ /* 0x000fe2000fffe03f */
[----:B------:R-:W-:Y:S02]  /*2ff0*/  UMOV UR13, 0x80000020 ;  /* 0x80000020000d7882 */ /* 0x000fe40000000000 */
[----:B------:R-:W-:Y:S01]  /*3000*/  STL [R1+0x16f8], R94 ;  /* 0x0016f85e01007387 */ /* 0x000fe20000100800 */
[----:B------:R-:W-:-:S03]  /*3010*/  UMOV UR9, UR13 ;  /* 0x0000000d00097c82 */ /* 0x000fc60008000000 */
[----:B------:R-:W-:Y:S01]  /*3020*/  STL [R1+0x16f4], R93 ;  /* 0x0016f45d01007387 */ /* 0x000fe20000100800 */
[----:B------:R-:W-:-:S03]  /*3030*/  UMOV UR8, UR12 ;  /* 0x0000000c00087c82 */ /* 0x000fc60008000000 */
        /* <DEDUP_REMOVED lines=48> */
[----:B-1----:R-:W-:Y:S01]  /*3340*/  IMAD.MOV.U32 R97, RZ, RZ, R173 ;  /* 0x000000ffff617224 */ /* 0x002fe200078e00ad */
[----:B------:R-:W-:Y:S01]  /*3350*/  STL [R1+0x1634], R45 ;  /* 0x0016342d01007387 */ /* 0x000fe20000100800 */
[----:B--2---:R-:W-:Y:S01]  /*3360*/  IMAD.MOV.U32 R98, RZ, RZ, R174 ;  /* 0x000000ffff627224 */ /* 0x004fe200078e00ae */
[----:B0-----:R-:W-:Y:S01]  /*3370*/  MOV R104, R180 ;  /* 0x000000b400687202 */ /* 0x001fe20000000f00 */
[----:B------:R-:W-:Y:S01]  /*3380*/  IMAD.MOV.U32 R99, RZ, RZ, R175 ;  /* 0x000000ffff637224 */ /* 0x000fe200078e00af */
[----:B------:R-:W-:Y:S01]  /*3390*/  STL [R1+0x1630], R44 ;  /* 0x0016302c01007387 */ /* 0x000fe20000100800 */
[----:B------:R-:W-:Y:S01]  /*33a0*/  IMAD.MOV.U32 R100, RZ, RZ, R176 ;  /* 0x000000ffff647224 */ /* 0x000fe200078e00b0 */
[----:B---3--:R-:W-:Y:S01]  /*33b0*/  MOV R218, R198 ;  /* 0x000000c600da7202 */ /* 0x008fe20000000f00 */
        /* <DEDUP_REMOVED lines=30> */
[----:B----4-:R-:W-:Y:S01]  /*35a0*/  IMAD.MOV.U32 R219, RZ, RZ, R199 ;  /* 0x000000ffffdb7224 */ /* 0x010fe200078e00c7 */
        /* <DEDUP_REMOVED lines=75> */
[----:B------:R0:W-:Y:S02]  /*3a60*/  STL [R1+0x6d0], R172 ;  /* 0x0006d0ac01007387 */ /* 0x0001e40000100800 */
[----:B0-----:R-:W-:-:S06]  /*3a70*/  WARPGROUP.ARRIVE ;  /* 0x00000000000079c5 */ /* 0x001fcc0000000000 */
[----:B------:R-:W-:Y:S03]  /*3a80*/  HGMMA.64x192x16.F32.BF16 R120, gdesc[UR12], RZ, !UPT, gsb0 ;  /* 0x02e000000c7879f0 */ /* 0x000fe6000c0018ff */
[----:B------:R-:W-:Y:S02]  /*3a90*/  WARPGROUP.DEPBAR.LE gsb0, 0x0 ;  /* 0x00008000000079c5 */ /* 0x000fe40000010000 */
        /* <DEDUP_REMOVED lines=96> */
[----:B------:R-:W-:-:S06]  /*40a0*/  WARPGROUP.ARRIVE ;  /* 0x00000000000079c5 */ /* 0x000fcc0000000000 */
[----:B------:R-:W-:Y:S03]  /*40b0*/  HGMMA.64x192x16.F32.BF16 R120, gdesc[UR8], RZ, !UPT, gsb0 ;  /* 0x02e00000087879f0 */ /* 0x000fe6000c0018ff */
[----:B------:R-:W-:Y:S02]  /*40c0*/  WARPGROUP.DEPBAR.LE gsb0, 0x0 ;  /* 0x00008000000079c5 */ /* 0x000fe40000010000 */
        /* <DEDUP_REMOVED lines=44> */
[----:B------:R0:W-:Y:S04]  /*4390*/  STL.64 [R1+0xa70], R126 ;  /* 0x000a707e01007387 */ /* 0x0001e80000100a00 */
[----:B------:R1:W-:Y:S04]  /*43a0*/  STL.64 [R1+0xa68], R124 ;  /* 0x000a687c01007387 */ /* 0x0003e80000100a00 */
[----:B------:R2:W-:Y:S04]  /*43b0*/  STL.64 [R1+0xa60], R122 ;  /* 0x000a607a01007387 */ /* 0x0005e80000100a00 */
[----:B------:R3:W-:Y:S01]  /*43c0*/  STL.64 [R1+0xa58], R120 ;  /* 0x000a587801007387 */ /* 0x0007e20000100a00 */
[----:B0-----:R-:W-:-:S02]  /*43d0*/  IMAD.MOV.U32 R126, RZ, RZ, R90 ;  /* 0x000000ffff7e7224 */ /* 0x001fc400078e005a */
[----:B-1----:R-:W-:Y:S02]  /*43e0*/  IMAD.MOV.U32 R124, RZ, RZ, R92 ;  /* 0x000000ffff7c7224 */ /* 0x002fe400078e005c */
[----:B--2---:R-:W-:Y:S02]  /*43f0*/  IMAD.MOV.U32 R122, RZ, RZ, R94 ;  /* 0x000000ffff7a7224 */ /* 0x004fe400078e005e */
[----:B---3--:R-:W-:Y:S02]  /*4400*/  IMAD.MOV.U32 R120, RZ, RZ, R96 ;  /* 0x000000ffff787224 */ /* 0x008fe400078e0060 */
[----:B------:R-:W2:Y:S01]  /*4410*/  LDL.LU R96, [R1+0x1700] ;  /* 0x0017000001607983 */ /* 0x000ea20000300800 */
[----:B------:R-:W-:Y:S02]  /*4420*/  IMAD.MOV.U32 R121, RZ, RZ, R95 ;  /* 0x000000ffff797224 */ /* 0x000fe400078e005f */
[----:B------:R-:W-:Y:S01]  /*4430*/  IMAD.MOV.U32 R123, RZ, RZ, R93 ;  /* 0x000000ffff7b7224 */ /* 0x000fe200078e005d */
[----:B------:R-:W3:Y:S01]  /*4440*/  LDL.LU R95, [R1+0x16fc] ;  /* 0x0016fc00015f7983 */ /* 0x000ee20000300800 */
[----:B------:R-:W-:-:S03]  /*4450*/  IMAD.MOV.U32 R125, RZ, RZ, R91 ;  /* 0x000000ffff7d7224 */ /* 0x000fc600078e005b */
[----:B------:R-:W4:Y:S01]  /*4460*/  LDL.LU R94, [R1+0x16f8] ;  /* 0x0016f800015e7983 */ /* 0x000f220000300800 */
[----:B------:R-:W-:-:S03]  /*4470*/  IMAD.MOV.U32 R127, RZ, RZ, R89 ;  /* 0x000000ffff7f7224 */ /* 0x000fc600078e0059 */
[----:B------:R-:W2:Y:S01]  /*4480*/  LDL.LU R93, [R1+0x16f4] ;  /* 0x0016f400015d7983 */ /* 0x000ea20000300800 */
[----:B------:R-:W-:-:S03]  /*4490*/  IMAD.MOV.U32 R128, RZ, RZ, R88 ;  /* 0x000000ffff807224 */ /* 0x000fc600078e0058 */
[----:B------:R-:W3:Y:S01]  /*44a0*/  LDL.LU R92, [R1+0x16f0] ;  /* 0x0016f000015c7983 */ /* 0x000ee20000300800 */
[----:B------:R-:W-:-:S03]  /*44b0*/  IMAD.MOV.U32 R129, RZ, RZ, R87 ;  /* 0x000000ffff817224 */ /* 0x000fc600078e0057 */
[----:B------:R-:W4:Y:S01]  /*44c0*/  LDL.LU R91, [R1+0x16ec] ;  /* 0x0016ec00015b7983 */ /* 0x000f220000300800 */
[----:B------:R-:W-:-:S03]  /*44d0*/  IMAD.MOV.U32 R130, RZ, RZ, R86 ;  /* 0x000000ffff827224 */ /* 0x000fc600078e0056 */
[----:B------:R-:W2:Y:S01]  /*44e0*/  LDL.LU R90, [R1+0x16e8] ;  /* 0x0016e800015a7983 */ /* 0x000ea20000300800 */
[----:B------:R-:W-:-:S03]  /*44f0*/  IMAD.MOV.U32 R131, RZ, RZ, R85 ;  /* 0x000000ffff837224 */ /* 0x000fc600078e0055 */
[----:B------:R-:W3:Y:S01]  /*4500*/  LDL.LU R89, [R1+0x16e4] ;  /* 0x0016e40001597983 */ /* 0x000ee20000300800 */
[----:B------:R-:W-:-:S03]  /*4510*/  MOV R132, R84 ;  /* 0x0000005400847202 */ /* 0x000fc60000000f00 */
        /* <DEDUP_REMOVED lines=166> */
[----:B------:R-:W3:Y:S04]  /*4f80*/  LDL.LU R5, [R1+0x1594] ;  /* 0x0015940001057983 */ /* 0x000ee80000300800 */
[----:B------:R-:W2:Y:S04]  /*4f90*/  LDL.LU R4, [R1+0x1590] ;  /* 0x0015900001047983 */ /* 0x000ea80000300800 */
[----:B------:R-:W2:Y:S04]  /*4fa0*/  LDL.LU R3, [R1+0x158c] ;  /* 0x00158c0001037983 */ /* 0x000ea80000300800 */
[----:B------:R-:W2:Y:S04]  /*4fb0*/  LDL.LU R2, [R1+0x1588] ;  /* 0x0015880001027983 */ /* 0x000ea80000300800 */
[----:B------:R-:W2:Y:S04]  /*4fc0*/  LDL.LU R0, [R1+0x1584] ;  /* 0x0015840001007983 */ /* 0x000ea80000300800 */
        /* <DEDUP_REMOVED lines=48> */
[----:B0-----:R-:W4:Y:S04]  /*52d0*/  LDL.LU R120, [R1+0x600] ;  /* 0x0006000001787983 */ /* 0x001f280000300800 */
[----:B------:R-:W4:Y:S04]  /*52e0*/  LDL.LU R121, [R1+0x604] ;  /* 0x0006040001797983 */ /* 0x000f280000300800 */
[----:B------:R-:W3:Y:S04]  /*52f0*/  LDL.LU R122, [R1+0x608] ;  /* 0x00060800017a7983 */ /* 0x000ee80000300800 */
[----:B------:R-:W3:Y:S04]  /*5300*/  LDL.LU R123, [R1+0x60c] ;  /* 0x00060c00017b7983 */ /* 0x000ee80000300800 */
[----:B------:R-:W2:Y:S04]  /*5310*/  LDL.LU R124, [R1+0x610] ;  /* 0x00061000017c7983 */ /* 0x000ea80000300800 */
[----:B------:R-:W2:Y:S04]  /*5320*/  LDL.LU R125, [R1+0x614] ;  /* 0x00061400017d7983 */ /* 0x000ea80000300800 */
[----:B------:R-:W4:Y:S04]  /*5330*/  LDL.LU R126, [R1+0x618] ;  /* 0x00061800017e7983 */ /* 0x000f280000300800 */
        /* <DEDUP_REMOVED lines=45> */
[----:B------:R-:W2:Y:S01]  /*5610*/  LDL.LU R172, [R1+0x6d0] ;  /* 0x0006d00001ac7983 */ /* 0x000ea20000300800 */
[----:B------:R-:W-:-:S02]  /*5620*/  IMAD.MOV.U32 R173, RZ, RZ, R97 ;  /* 0x000000ffffad7224 */ /* 0x000fc400078e0061 */
[----:B------:R-:W-:Y:S01]  /*5630*/  IMAD.MOV.U32 R174, RZ, RZ, R98 ;  /* 0x000000ffffae7224 */ /* 0x000fe200078e0062 */
[----:B------:R-:W4:Y:S01]  /*5640*/  LDL.LU R97, [R1+0x1580] ;  /* 0x0015800001617983 */ /* 0x000f220000300800 */
[----:B------:R-:W-:Y:S02]  /*5650*/  IMAD.MOV.U32 R175, RZ, RZ, R99 ;  /* 0x000000ffffaf7224 */ /* 0x000fe400078e0063 */
[----:B------:R-:W-:Y:S01]  /*5660*/  IMAD.MOV.U32 R176, RZ, RZ, R100 ;  /* 0x000000ffffb07224 */ /* 0x000fe200078e0064 */
[----:B------:R-:W4:Y:S01]  /*5670*/  LDL.LU R98, [R1+0x157c] ;  /* 0x00157c0001627983 */ /* 0x000f220000300800 */
[----:B------:R-:W-:-:S03]  /*5680*/  IMAD.MOV.U32 R177, RZ, RZ, R101 ;  /* 0x000000ffffb17224 */ /* 0x000fc600078e0065 */
[----:B------:R-:W4:Y:S01]  /*5690*/  LDL.LU R99, [R1+0x1578] ;  /* 0x0015780001637983 */ /* 0x000f220000300800 */
[----:B------:R-:W-:Y:S01]  /*56a0*/  IMAD.MOV.U32 R178, RZ, RZ, R102 ;  /* 0x000000ffffb27224 */ /* 0x000fe200078e0066 */
[----:B------:R-:W-:Y:S02]  /*56b0*/  MOV R179, R103 ;  /* 0x0000006700b37202 */ /* 0x000fe40000000f00 */
[----:B------:R-:W4:Y:S01]  /*56c0*/  LDL.LU R100, [R1+0x1574] ;  /* 0x0015740001647983 */ /* 0x000f220000300800 */
[----:B------:R-:W-:-:S03]  /*56d0*/  IMAD.MOV.U32 R180, RZ, RZ, R104 ;  /* 0x000000ffffb47224 */ /* 0x000fc600078e0068 */
        /* <DEDUP_REMOVED lines=33> */
[----:B------:R-:W-:-:S03]  /*58f0*/  MOV R197, R217 ;  /* 0x000000d900c57202 */ /* 0x000fc60000000f00 */
        /* <DEDUP_REMOVED lines=35> */
[----:B------:R-:W4:Y:S04]  /*5b30*/  LDL.LU R231, [R1+0x14e8] ;  /* 0x0014e80001e77983 */ /* 0x000f280000300800 */
[----:B------:R-:W4:Y:S04]  /*5b40*/  LDL.LU R232, [R1+0x14e4] ;  /* 0x0014e40001e87983 */ /* 0x000f280000300800 */
[----:B------:R-:W4:Y:S04]  /*5b50*/  LDL.LU R233, [R1+0x14e0] ;  /* 0x0014e00001e97983 */ /* 0x000f280000300800 */
[----:B------:R-:W4:Y:S04]  /*5b60*/  LDL.LU R234, [R1+0x14dc] ;  /* 0x0014dc0001ea7983 */ /* 0x000f280000300800 */
[----:B------:R-:W4:Y:S04]  /*5b70*/  LDL.LU R235, [R1+0x14d8] ;  /* 0x0014d80001eb7983 */ /* 0x000f280000300800 */
        /* <DEDUP_REMOVED lines=21> */
[----:B--2---:R-:W-:Y:S04]  /*5cd0*/  STL.64 [R1+0xe28], R172 ;  /* 0x000e28ac01007387 */ /* 0x004fe80000100a00 */
[----:B---3--:R-:W-:Y:S04]  /*5ce0*/  STL.64 [R1+0xe20], R170 ;  /* 0x000e20aa01007387 */ /* 0x008fe80000100a00 */
[----:B----4-:R-:W-:Y:S04]  /*5cf0*/  STL.64 [R1+0xe18], R168 ;  /* 0x000e18a801007387 */ /* 0x010fe80000100a00 */
        /* <DEDUP_REMOVED lines=67> */
[----:B------:R-:W2:Y:S01]  /*6130*/  LDL.LU R20, [R1+0x1488] ;  /* 0x0014880001147983 */ /* 0x000ea20000300800 */
        /* <DEDUP_REMOVED lines=248> */
[----:B------:R-:W4:Y:S01]  /*70c0*/  LDL.LU R172, [R1+0x250] ;  /* 0x0002500001ac7983 */ /* 0x000f220000300800 */
[----:B------:R-:W-:Y:S01]  /*70d0*/  IMAD.MOV.U32 R214, RZ, RZ, R98 ;  /* 0x000000ffffd67224 */ /* 0x000fe200078e0062 */
[----:B------:R-:W-:Y:S01]  /*70e0*/  MOV R202, R110 ;  /* 0x0000006e00ca7202 */ /* 0x000fe20000000f00 */
[----:B------:R-:W-:Y:S01]  /*70f0*/  IMAD.MOV.U32 R215, RZ, RZ, R97 ;  /* 0x000000ffffd77224 */ /* 0x000fe200078e0061 */
[----:B------:R-:W-:Y:S01]  /*7100*/  MOV R184, R224 ;  /* 0x000000e000b87202 */ /* 0x000fe20000000f00 */
[----:B------:R-:W-:Y:S01]  /*7110*/  IMAD.MOV.U32 R212, RZ, RZ, R100 ;  /* 0x000000ffffd47224 */ /* 0x000fe200078e0064 */
[----:B------:R-:W-:Y:S01]  /*7120*/  UIADD3 UR8, UR6, 0x600, URZ ;  /* 0x0000060006087890 */ /* 0x000fe2000fffe03f */
[----:B------:R-:W-:Y:S01]  /*7130*/  IMAD.MOV.U32 R213, RZ, RZ, R99 ;  /* 0x000000ffffd57224 */ /* 0x000fe200078e0063 */
[----:B------:R3:W-:Y:S01]  /*7140*/  STL.64 [R1+0x11d0], R214 ;  /* 0x0011d0d601007387 */ /* 0x0007e20000100a00 */
[----:B------:R-:W-:Y:S01]  /*7150*/  IMAD.MOV.U32 R210, RZ, RZ, R102 ;  /* 0x000000ffffd27224 */ /* 0x000fe200078e0066 */
[----:B------:R-:W-:Y:S01]  /*7160*/  UMOV UR9, 0x80000020 ;  /* 0x8000002000097882 */ /* 0x000fe20000000000 */
[----:B------:R-:W-:Y:S01]  /*7170*/  IMAD.MOV.U32 R211, RZ, RZ, R101 ;  /* 0x000000ffffd37224 */ /* 0x000fe200078e0065 */
[----:B------:R-:W-:Y:S01]  /*7180*/  STL.64 [R1+0x11c8], R212 ;  /* 0x0011c8d401007387 */ /* 0x000fe20000100a00 */
[----:B------:R-:W-:-:S02]  /*7190*/  IMAD.MOV.U32 R208, RZ, RZ, R104 ;  /* 0x000000ffffd07224 */ /* 0x000fc400078e0068 */
[----:B------:R-:W-:Y:S01]  /*71a0*/  IMAD.MOV.U32 R209, RZ, RZ, R103 ;  /* 0x000000ffffd17224 */ /* 0x000fe200078e0067 */
[----:B------:R-:W-:Y:S01]  /*71b0*/  STL.64 [R1+0x11c0], R210 ;  /* 0x0011c0d201007387 */ /* 0x000fe20000100a00 */
[----:B------:R-:W-:Y:S02]  /*71c0*/  IMAD.MOV.U32 R206, RZ, RZ, R106 ;  /* 0x000000ffffce7224 */ /* 0x000fe400078e006a */
[----:B------:R-:W-:Y:S01]  /*71d0*/  IMAD.MOV.U32 R207, RZ, RZ, R105 ;  /* 0x000000ffffcf7224 */ /* 0x000fe200078e0069 */
[----:B------:R-:W-:Y:S01]  /*71e0*/  STL.64 [R1+0x11b8], R208 ;  /* 0x0011b8d001007387 */ /* 0x000fe20000100a00 */
[----:B------:R-:W-:Y:S01]  /*71f0*/  IMAD.MOV.U32 R204, RZ, RZ, R108 ;  /* 0x000000ffffcc7224 */ /* 0x000fe200078e006c */
[----:B---3--:R-:W-:Y:S01]  /*7200*/  MOV R214, R2 ;  /* 0x0000000200d67202 */ /* 0x008fe20000000f00 */
        /* <DEDUP_REMOVED lines=8> */
[----:B------:R-:W-:Y:S02]  /*7290*/  IMAD.MOV.U32 R199, RZ, RZ, R113 ;  /* 0x000000ffffc77224 */ /* 0x000fe400078e0071 */
[----:B------:R-:W-:Y:S01]  /*72a0*/  IMAD.MOV.U32 R196, RZ, RZ, R116 ;  /* 0x000000ffffc47224 */ /* 0x000fe200078e0074 */
[----:B------:R-:W-:Y:S01]  /*72b0*/  STL.64 [R1+0x1198], R200 ;  /* 0x001198c801007387 */ /* 0x000fe20000100a00 */
[----:B------:R-:W-:-:S02]  /*72c0*/  IMAD.MOV.U32 R197, RZ, RZ, R115 ;  /* 0x000000ffffc57224 */ /* 0x000fc400078e0073 */
[----:B------:R-:W-:Y:S01]  /*72d0*/  IMAD.MOV.U32 R194, RZ, RZ, R118 ;  /* 0x000000ffffc27224 */ /* 0x000fe200078e0076 */
[----:B------:R-:W-:Y:S01]  /*72e0*/  STL.64 [R1+0x1190], R198 ;  /* 0x001190c601007387 */ /* 0x000fe20000100a00 */
[----:B------:R-:W-:Y:S02]  /*72f0*/  IMAD.MOV.U32 R195, RZ, RZ, R117 ;  /* 0x000000ffffc37224 */ /* 0x000fe400078e0075 */
[----:B------:R-:W-:Y:S01]  /*7300*/  IMAD.MOV.U32 R192, RZ, RZ, R216 ;  /* 0x000000ffffc07224 */ /* 0x000fe200078e00d8 */
[----:B------:R2:W-:Y:S01]  /*7310*/  STL.64 [R1+0x1188], R196 ;  /* 0x001188c401007387 */ /* 0x0005e20000100a00 */
        /* <DEDUP_REMOVED lines=10> */
[----:B--2---:R-:W-:Y:S01]  /*73c0*/  MOV R196, R20 ;  /* 0x0000001400c47202 */ /* 0x004fe20000000f00 */
        /* <DEDUP_REMOVED lines=10> */
[----:B------:R0:W-:Y:S01]  /*7470*/  STL.64 [R1+0x1150], R182 ;  /* 0x001150b601007387 */ /* 0x0001e20000100a00 */
[----:B------:R-:W-:-:S02]  /*7480*/  IMAD.MOV.U32 R176, RZ, RZ, R232 ;  /* 0x000000ffffb07224 */ /* 0x000fc400078e00e8 */
[----:B------:R-:W-:Y:S01]  /*7490*/  IMAD.MOV.U32 R177, RZ, RZ, R231 ;  /* 0x000000ffffb17224 */ /* 0x000fe200078e00e7 */
[----:B------:R1:W-:Y:S01]  /*74a0*/  STL.64 [R1+0x1148], R180 ;  /* 0x001148b401007387 */ /* 0x0003e20000100a00 */
[----:B------:R-:W-:Y:S02]  /*74b0*/  IMAD.MOV.U32 R174, RZ, RZ, R234 ;  /* 0x000000ffffae7224 */ /* 0x000fe400078e00ea */
[----:B------:R-:W-:Y:S01]  /*74c0*/  IMAD.MOV.U32 R175, RZ, RZ, R233 ;  /* 0x000000ffffaf7224 */ /* 0x000fe200078e00e9 */
[----:B------:R2:W-:Y:S01]  /*74d0*/  STL.64 [R1+0x1140], R178 ;  /* 0x001140b201007387 */ /* 0x0005e20000100a00 */
[----:B------:R-:W-:Y:S02]  /*74e0*/  IMAD.MOV.U32 R173, RZ, RZ, R235 ;  /* 0x000000ffffad7224 */ /* 0x000fe400078e00eb */
[----:B----4-:R-:W-:Y:S01]  /*74f0*/  IMAD.MOV.U32 R184, RZ, RZ, R32 ;  /* 0x000000ffffb87224 */ /* 0x010fe200078e0020 */
[----:B------:R3:W-:Y:S01]  /*7500*/  STL.64 [R1+0x1138], R176 ;  /* 0x001138b001007387 */ /* 0x0007e20000100a00 */
[----:B0-----:R-:W-:-:S02]  /*7510*/  IMAD.MOV.U32 R182, RZ, RZ, R34 ;  /* 0x000000ffffb67224 */ /* 0x001fc400078e0022 */
[----:B------:R-:W-:Y:S01]  /*7520*/  IMAD.MOV.U32 R183, RZ, RZ, R33 ;  /* 0x000000ffffb77224 */ /* 0x000fe200078e0021 */
[----:B------:R0:W-:Y:S01]  /*7530*/  STL.64 [R1+0x1130], R174 ;  /* 0x001130ae01007387 */ /* 0x0001e20000100a00 */
[----:B-1----:R-:W-:Y:S02]  /*7540*/  IMAD.MOV.U32 R180, RZ, RZ, R36 ;  /* 0x000000ffffb47224 */ /* 0x002fe400078e0024 */
[----:B------:R-:W-:Y:S01]  /*7550*/  IMAD.MOV.U32 R181, RZ, RZ, R35 ;  /* 0x000000ffffb57224 */ /* 0x000fe200078e0023 */
[----:B--2---:R-:W-:Y:S01]  /*7560*/  MOV R178, R38 ;  /* 0x0000002600b27202 */ /* 0x004fe20000000f00 */
[----:B------:R-:W-:Y:S02]  /*7570*/  IMAD.MOV.U32 R179, RZ, RZ, R37 ;  /* 0x000000ffffb37224 */ /* 0x000fe400078e0025 */
[----:B------:R-:W-:Y:S02]  /*7580*/  IMAD.MOV.U32 R185, RZ, RZ, R31 ;  /* 0x000000ffffb97224 */ /* 0x000fe400078e001f */
[----:B---3--:R-:W-:-:S02]  /*7590*/  IMAD.MOV.U32 R176, RZ, RZ, R40 ;  /* 0x000000ffffb07224 */ /* 0x008fc400078e0028 */
[----:B------:R-:W-:Y:S02]  /*75a0*/  IMAD.MOV.U32 R177, RZ, RZ, R39 ;  /* 0x000000ffffb17224 */ /* 0x000fe400078e0027 */
[----:B0-----:R-:W-:Y:S02]  /*75b0*/  IMAD.MOV.U32 R174, RZ, RZ, R42 ;  /* 0x000000ffffae7224 */ /* 0x001fe400078e002a */
        /* <DEDUP_REMOVED lines=28> */
[----:B------:R-:W-:Y:S01]  /*7780*/  IMAD.MOV.U32 R193, RZ, RZ, R23 ;  /* 0x000000ffffc17224 */ /* 0x000fe200078e0017 */
[----:B------:R0:W-:Y:S04]  /*7790*/  STL.64 [R1+0x1128], R172 ;  /* 0x001128ac01007387 */ /* 0x0001e80000100a00 */
[----:B------:R1:W-:Y:S04]  /*77a0*/  STL.64 [R1+0x1120], R170 ;  /* 0x001120aa01007387 */ /* 0x0003e80000100a00 */
[----:B------:R2:W-:Y:S04]  /*77b0*/  STL.64 [R1+0x1118], R168 ;  /* 0x001118a801007387 */ /* 0x0005e80000100a00 */
[----:B------:R3:W-:Y:S01]  /*77c0*/  STL.64 [R1+0x1110], R166 ;  /* 0x001110a601007387 */ /* 0x0007e20000100a00 */
[----:B0-----:R-:W-:-:S02]  /*77d0*/  IMAD.MOV.U32 R172, RZ, RZ, R44 ;  /* 0x000000ffffac7224 */ /* 0x001fc400078e002c */
[----:B------:R-:W-:Y:S01]  /*77e0*/  IMAD.MOV.U32 R173, RZ, RZ, R43 ;  /* 0x000000ffffad7224 */ /* 0x000fe200078e002b */
[----:B------:R0:W-:Y:S01]  /*77f0*/  STL.64 [R1+0x1108], R164 ;  /* 0x001108a401007387 */ /* 0x0001e20000100a00 */
[----:B-1----:R-:W-:Y:S02]  /*7800*/  IMAD.MOV.U32 R170, RZ, RZ, R46 ;  /* 0x000000ffffaa7224 */ /* 0x002fe400078e002e */
[----:B------:R-:W-:Y:S01]  /*7810*/  IMAD.MOV.U32 R171, RZ, RZ, R45 ;  /* 0x000000ffffab7224 */ /* 0x000fe200078e002d */
[----:B------:R1:W-:Y:S01]  /*7820*/  STL.64 [R1+0x1100], R162 ;  /* 0x001100a201007387 */ /* 0x0003e20000100a00 */
[----:B--2---:R-:W-:Y:S02]  /*7830*/  IMAD.MOV.U32 R168, RZ, RZ, R48 ;  /* 0x000000ffffa87224 */ /* 0x004fe400078e0030 */
[----:B------:R-:W-:Y:S01]  /*7840*/  IMAD.MOV.U32 R169, RZ, RZ, R47 ;  /* 0x000000ffffa97224 */ /* 0x000fe200078e002f */
[----:B------:R2:W-:Y:S01]  /*7850*/  STL.64 [R1+0x10f8], R160 ;  /* 0x0010f8a001007387 */ /* 0x0005e20000100a00 */
[----:B---3--:R-:W-:-:S02]  /*7860*/  IMAD.MOV.U32 R166, RZ, RZ, R50 ;  /* 0x000000ffffa67224 */ /* 0x008fc400078e0032 */
[----:B------:R-:W-:Y:S01]  /*7870*/  IMAD.MOV.U32 R167, RZ, RZ, R49 ;  /* 0x000000ffffa77224 */ /* 0x000fe200078e0031 */
[----:B------:R3:W-:Y:S01]  /*7880*/  STL.64 [R1+0x10f0], R158 ;  /* 0x0010f09e01007387 */ /* 0x0007e20000100a00 */
[----:B0-----:R-:W-:Y:S02]  /*7890*/  IMAD.MOV.U32 R164, RZ, RZ, R52 ;  /* 0x000000ffffa47224 */ /* 0x001fe400078e0034 */
[----:B------:R-:W-:Y:S01]  /*78a0*/  IMAD.MOV.U32 R165, RZ, RZ, R51 ;  /* 0x000000ffffa57224 */ /* 0x000fe200078e0033 */
[----:B------:R0:W-:Y:S01]  /*78b0*/  STL.64 [R1+0x10e8], R156 ;  /* 0x0010e89c01007387 */ /* 0x0001e20000100a00 */
[----:B-1----:R-:W-:Y:S02]  /*78c0*/  IMAD.MOV.U32 R162, RZ, RZ, R54 ;  /* 0x000000ffffa27224 */ /* 0x002fe400078e0036 */
[----:B------:R-:W-:Y:S01]  /*78d0*/  IMAD.MOV.U32 R163, RZ, RZ, R53 ;  /* 0x000000ffffa37224 */ /* 0x000fe200078e0035 */
[----:B------:R1:W-:Y:S01]  /*78e0*/  STL.64 [R1+0x10e0], R154 ;  /* 0x0010e09a01007387 */ /* 0x0003e20000100a00 */
[----:B--2---:R-:W-:Y:S01]  /*78f0*/  MOV R160, R56 ;  /* 0x0000003800a07202 */ /* 0x004fe20000000f00 */
[----:B------:R-:W-:-:S02]  /*7900*/  IMAD.MOV.U32 R161, RZ, RZ, R55 ;  /* 0x000000ffffa17224 */ /* 0x000fc400078e0037 */
[----:B------:R2:W-:Y:S01]  /*7910*/  STL.64 [R1+0x10d8], R152 ;  /* 0x0010d89801007387 */ /* 0x0005e20000100a00 */
[----:B---3--:R-:W-:Y:S02]  /*7920*/  IMAD.MOV.U32 R158, RZ, RZ, R58 ;  /* 0x000000ffff9e7224 */ /* 0x008fe400078e003a */
        /* <DEDUP_REMOVED lines=8> */
[----:B--2---:R-:W-:-:S02]  /*79b0*/  IMAD.MOV.U32 R152, RZ, RZ, R64 ;  /* 0x000000ffff987224 */ /* 0x004fc400078e0040 */
[----:B------:R-:W-:Y:S01]  /*79c0*/  IMAD.MOV.U32 R153, RZ, RZ, R63 ;  /* 0x000000ffff997224 */ /* 0x000fe200078e003f */
[----:B------:R2:W-:Y:S01]  /*79d0*/  STL.64 [R1+0x10b8], R144 ;  /* 0x0010b89001007387 */ /* 0x0005e20000100a00 */
[----:B---3--:R-:W-:Y:S02]  /*79e0*/  IMAD.MOV.U32 R150, RZ, RZ, R66 ;  /* 0x000000ffff967224 */ /* 0x008fe400078e0042 */
[----:B------:R-:W-:Y:S01]  /*79f0*/  IMAD.MOV.U32 R151, RZ, RZ, R65 ;  /* 0x000000ffff977224 */ /* 0x000fe200078e0041 */
[----:B------:R3:W-:Y:S01]  /*7a00*/  STL.64 [R1+0x10b0], R142 ;  /* 0x0010b08e01007387 */ /* 0x0007e20000100a00 */
[----:B0-----:R-:W-:Y:S02]  /*7a10*/  IMAD.MOV.U32 R148, RZ, RZ, R68 ;  /* 0x000000ffff947224 */ /* 0x001fe400078e0044 */
[----:B------:R-:W-:Y:S01]  /*7a20*/  IMAD.MOV.U32 R149, RZ, RZ, R67 ;  /* 0x000000ffff957224 */ /* 0x000fe200078e0043 */
[----:B------:R0:W-:Y:S01]  /*7a30*/  STL.64 [R1+0x10a8], R140 ;  /* 0x0010a88c01007387 */ /* 0x0001e20000100a00 */
[----:B-1----:R-:W-:-:S02]  /*7a40*/  IMAD.MOV.U32 R146, RZ, RZ, R70 ;  /* 0x000000ffff927224 */ /* 0x002fc400078e0046 */
[----:B------:R-:W-:Y:S01]  /*7a50*/  IMAD.MOV.U32 R147, RZ, RZ, R69 ;  /* 0x000000ffff937224 */ /* 0x000fe200078e0045 */
[----:B------:R1:W-:Y:S01]  /*7a60*/  STL.64 [R1+0x10a0], R138 ;  /* 0x0010a08a01007387 */ /* 0x0003e20000100a00 */
[----:B--2---:R-:W-:Y:S02]  /*7a70*/  IMAD.MOV.U32 R144, RZ, RZ, R72 ;  /* 0x000000ffff907224 */ /* 0x004fe400078e0048 */
[----:B------:R-:W-:Y:S01]  /*7a80*/  IMAD.MOV.U32 R145, RZ, RZ, R71 ;  /* 0x000000ffff917224 */ /* 0x000fe200078e0047 */
[----:B------:R2:W-:Y:S01]  /*7a90*/  STL.64 [R1+0x1098], R136 ;  /* 0x0010988801007387 */ /* 0x0005e20000100a00 */
[----:B---3--:R-:W-:Y:S01]  /*7aa0*/  MOV R142, R74 ;  /* 0x0000004a008e7202 */ /* 0x008fe20000000f00 */
[----:B------:R-:W-:Y:S02]  /*7ab0*/  IMAD.MOV.U32 R143, RZ, RZ, R73 ;  /* 0x000000ffff8f7224 */ /* 0x000fe400078e0049 */
        /* <DEDUP_REMOVED lines=24> */
[----:B0-----:R-:W-:Y:S01]  /*7c40*/  MOV R124, R92 ;  /* 0x0000005c007c7202 */ /* 0x001fe20000000f00 */
[----:B------:R-:W-:Y:S01]  /*7c50*/  IMAD.MOV.U32 R125, RZ, RZ, R91 ;  /* 0x000000ffff7d7224 */ /* 0x000fe200078e005b */
[----:B------:R-:W-:Y:S01]  /*7c60*/  STL.64 [R1+0x1350], R214 ;  /* 0x001350d601007387 */ /* 0x000fe20000100a00 */
[----:B-1----:R-:W-:Y:S02]  /*7c70*/  IMAD.MOV.U32 R122, RZ, RZ, R94 ;  /* 0x000000ffff7a7224 */ /* 0x002fe400078e005e */
[----:B------:R-:W-:Y:S01]  /*7c80*/  IMAD.MOV.U32 R123, RZ, RZ, R93 ;  /* 0x000000ffff7b7224 */ /* 0x000fe200078e005d */
[----:B------:R-:W-:Y:S01]  /*7c90*/  STL.64 [R1+0x1348], R212 ;  /* 0x001348d401007387 */ /* 0x000fe20000100a00 */
[----:B--2---:R-:W-:-:S02]  /*7ca0*/  IMAD.MOV.U32 R120, RZ, RZ, R96 ;  /* 0x000000ffff787224 */ /* 0x004fc400078e0060 */
[----:B------:R-:W-:Y:S01]  /*7cb0*/  IMAD.MOV.U32 R121, RZ, RZ, R95 ;  /* 0x000000ffff797224 */ /* 0x000fe200078e005f */
[----:B------:R-:W-:Y:S01]  /*7cc0*/  STL.64 [R1+0x1340], R210 ;  /* 0x001340d201007387 */ /* 0x000fe20000100a00 */
[----:B------:R-:W-:-:S03]  /*7cd0*/  WARPGROUP.ARRIVE ;  /* 0x00000000000079c5 */ /* 0x000fc60000000000 */
[----:B------:R-:W-:Y:S03]  /*7ce0*/  STL.64 [R1+0x1338], R208 ;  /* 0x001338d001007387 */ /* 0x000fe60000100a00 */
[----:B------:R-:W-:Y:S01]  /*7cf0*/  HGMMA.64x192x16.F32.BF16 R24, gdesc[UR8], RZ, !UPT, gsb0 ;  /* 0x02e00000081879f0 */ /* 0x000fe2000c0018ff */
[----:B------:R-:W-:Y:S01]  /*7d00*/  STL.64 [R1+0x1330], R206 ;  /* 0x001330ce01007387 */ /* 0x000fe20000100a00 */
[----:B------:R-:W-:Y:S01]  /*7d10*/  UMOV UR10, UR14 ;  /* 0x0000000e000a7c82 */ /* 0x000fe20008000000 */
[----:B------:R-:W-:Y:S02]  /*7d20*/  UMOV UR11, UR15 ;  /* 0x0000000f000b7c82 */ /* 0x000fe40008000000 */
        /* <DEDUP_REMOVED lines=42> */
[----:B------:R0:W-:Y:S01]  /*7fd0*/  STL.64 [R1+0x11d8], R120 ;  /* 0x0011d87801007387 */ /* 0x0001e20000100a00 */
[----:B------:R-:W-:-:S02]  /*7fe0*/  WARPGROUP.DEPBAR.LE gsb0, 0x0 ;  /* 0x00008000000079c5 */ /* 0x000fc40000010000 */
[----:B0-----:R-:W-:-:S06]  /*7ff0*/  WARPGROUP.ARRIVE ;  /* 0x00000000000079c5 */ /* 0x001fcc0000000000 */
[----:B------:R-:W-:Y:S03]  /*8000*/  HGMMA.64x192x16.F32.BF16 R120, gdesc[UR8], RZ, !UPT, gsb0 ;  /* 0x02e00000087879f0 */ /* 0x000fe6000c0018ff */
[----:B------:R-:W-:Y:S02]  /*8010*/  WARPGROUP.DEPBAR.LE gsb0, 0x0 ;  /* 0x00008000000079c5 */ /* 0x000fe40000010000 */
[----:B------:R-:W-:Y:S01]  /*8020*/  STL.64 [R1+0x300], R120 ;  /* 0x0003007801007387 */ /* 0x000fe20000100a00 */
[----:B------:R-:W-:Y:S01]  /*8030*/  IMAD.MOV.U32 R3, RZ, RZ, R214 ;  /* 0x000000ffff037224 */ /* 0x000fe200078e00d6 */
[----:B------:R-:W-:Y:S01]  /*8040*/  MOV R11, R207 ;  /* 0x000000cf000b7202 */ /* 0x000fe20000000f00 */
[----:B------:R-:W-:Y:S01]  /*8050*/  IMAD.MOV.U32 R0, RZ, RZ, R215 ;  /* 0x000000ffff007224 */ /* 0x000fe200078e00d7 */
[----:B------:R-:W-:Y:S01]  /*8060*/  STL.64 [R1+0x308], R122 ;  /* 0x0003087a01007387 */ /* 0x000fe20000100a00 */
[----:B------:R-:W-:Y:S01]  /*8070*/  IMAD.MOV.U32 R6, RZ, RZ, R212 ;  /* 0x000000ffff067224 */ /* 0x000fe200078e00d4 */
[----:B------:R-:W-:Y:S01]  /*8080*/  MOV R224, R189 ;  /* 0x000000bd00e07202 */ /* 0x000fe20000000f00 */
        /* <DEDUP_REMOVED lines=56> */
[----:B------:R-:W-:-:S03]  /*8410*/  IMAD.MOV.U32 R18, RZ, RZ, R173 ;  /* 0x000000ffff127224 */ /* 0x000fc600078e00ad */
[----:B------:R-:W-:Y:S04]  /*8420*/  STL.64 [R1+0x3a8], R162 ;  /* 0x0003a8a201007387 */ /* 0x000fe80000100a00 */
[----:B------:R-:W-:Y:S04]  /*8430*/  STL.64 [R1+0x3b0], R164 ;  /* 0x0003b0a401007387 */ /* 0x000fe80000100a00 */
[----:B------:R-:W-:Y:S04]  /*8440*/  STL.64 [R1+0x3b8], R166 ;  /* 0x0003b8a601007387 */ /* 0x000fe80000100a00 */
[----:B------:R-:W-:Y:S04]  /*8450*/  STL.64 [R1+0x3c0], R168 ;  /* 0x0003c0a801007387 */ /* 0x000fe80000100a00 */
[----:B------:R-:W-:Y:S04]  /*8460*/  STL.64 [R1+0x3c8], R170 ;  /* 0x0003c8aa01007387 */ /* 0x000fe80000100a00 */
[----:B------:R0:W-:Y:S04]  /*8470*/  STL [R1+0x3d0], R172 ;  /* 0x0003d0ac01007387 */ /* 0x0001e80000100800 */
[----:B------:R-:W2:Y:S04]  /*8480*/  LDL.LU.64 R214, [R1+0x1350] ;  /* 0x0013500001d67983 */ /* 0x000ea80000300a00 */
        /* <DEDUP_REMOVED lines=20> */
[----:B0-----:R-:W2:Y:S04]  /*85d0*/  LDL.LU.64 R172, [R1+0x12a8] ;  /* 0x0012a80001ac7983 */ /* 0x001ea80000300a00 */
        /* <DEDUP_REMOVED lines=25> */
[----:B------:R-:W2:Y:S01]  /*8770*/  LDL.LU.64 R120, [R1+0x11d8] ;  /* 0x0011d80001787983 */ /* 0x000ea20000300a00 */
[----:B------:R-:W-:-:S02]  /*8780*/  UIADD3 UR12, UR6, 0x2, URZ ;  /* 0x00000002060c7890 */ /* 0x000fc4000fffe03f */
[----:B------:R-:W-:Y:S01]  /*8790*/  UIADD3 UR14, UR7, 0x2, URZ ;  /* 0x00000002070e7890 */ /* 0x000fe2000fffe03f */
[----:B------:R-:W-:Y:S01]  /*87a0*/  UMOV UR13, 0x80000020 ;  /* 0x80000020000d7882 */ /* 0x000fe20000000000 */
[----:B------:R-:W-:Y:S01]  /*87b0*/  UMOV UR15, 0x80000020 ;  /* 0x80000020000f7882 */ /* 0x000fe20000000000 */
[----:B--2---:R-:W-:-:S06]  /*87c0*/  WARPGROUP.ARRIVE ;  /* 0x00000000000079c5 */ /* 0x004fcc0000000000 */
[----:B------:R-:W-:Y:S03]  /*87d0*/  HGMMA.64x192x16.F32.BF16 R120, gdesc[UR12], R120, gsb0 ;  /* 0x02e000000c7879f0 */ /* 0x000fe60008001878 */
        /* <DEDUP_REMOVED lines=97> */
[----:B------:R-:W-:Y:S01]  /*8df0*/  UIADD3 UR10, UR7, 0x302, URZ ;  /* 0x00000302070a7890 */ /* 0x000fe2000fffe03f */
[----:B------:R-:W-:Y:S01]  /*8e00*/  UMOV UR8, UR12 ;  /* 0x0000000c00087c82 */ /* 0x000fe20008000000 */
[----:B------:R-:W-:Y:S01]  /*8e10*/  UMOV UR9, UR13 ;  /* 0x0000000d00097c82 */ /* 0x000fe20008000000 */
        /* <DEDUP_REMOVED lines=101> */
[----:B------:R-:W-:Y:S01]  /*9470*/  UMOV UR9, 0x80000020 ;  /* 0x8000002000097882 */ /* 0x000fe20000000000 */
[----:B--2---:R-:W-:-:S07]  /*9480*/  WARPGROUP.ARRIVE ;  /* 0x00000000000079c5 */ /* 0x004fce0000000000 */
[----:B------:R-:W-:Y:S03]  /*9490*/  HGMMA.64x192x16.F32.BF16 R120, gdesc[UR8], R120, gsb0 ;  /* 0x02e00000087879f0 */ /* 0x000fe60008001878 */
[----:B------:R-:W-:Y:S02]  /*94a0*/  WARPGROUP.DEPBAR.LE gsb0, 0x0 ;  /* 0x00008000000079c5 */ /* 0x000fe40000010000 */
[----:B------:R-:W-:Y:S04]  /*94b0*/  STL.64 [R1], R120 ;  /* 0x0000007801007387 */ /* 0x000fe80000100a00 */
        /* <DEDUP_REMOVED lines=95> */
[----:B------:R-:W-:Y:S01]  /*9ab0*/  UMOV UR12, UR8 ;  /* 0x00000008000c7c82 */ /* 0x000fe20008000000 */
[----:B------:R-:W-:Y:S01]  /*9ac0*/  UMOV UR13, UR9 ;  /* 0x00000009000d7c82 */ /* 0x000fe20008000000 */
        /* <DEDUP_REMOVED lines=243> */
[----:B0-----:R-:W2:Y:S04]  /*aa00*/  LDL.LU R140, [R1+0x300] ;  /* 0x00030000018c7983 */ /* 0x001ea80000300800 */
[----:B------:R-:W2:Y:S04]  /*aa10*/  LDL.LU R141, [R1+0x304] ;  /* 0x00030400018d7983 */ /* 0x000ea80000300800 */
        /* <DEDUP_REMOVED lines=50> */
[----:B------:R-:W2:Y:S01]  /*ad40*/  LDL.LU R192, [R1+0x3d0] ;  /* 0x0003d00001c07983 */ /* 0x000ea20000300800 */
[----:B------:R-:W-:Y:S01]  /*ad50*/  UIADD3 UR8, UR6, 0x602, URZ ;  /* 0x0000060206087890 */ /* 0x000fe2000fffe03f */
[----:B------:R-:W-:Y:S01]  /*ad60*/  WARPGROUP.ARRIVE ;  /* 0x00000000000079c5 */ /* 0x000fe20000000000 */
[----:B------:R-:W-:Y:S01]  /*ad70*/  UMOV UR9, 0x80000020 ;  /* 0x8000002000097882 */ /* 0x000fe20000000000 */
[----:B------:R-:W-:Y:S01]  /*ad80*/  IMAD.MOV.U32 R198, RZ, RZ, R235 ;  /* 0x000000ffffc67224 */ /* 0x000fe200078e00eb */
[----:B------:R-:W-:Y:S01]  /*ad90*/  MOV R202, R231 ;  /* 0x000000e700ca7202 */ /* 0x000fe20000000f00 */
[----:B------:R-:W-:-:S02]  /*ada0*/  IMAD.MOV.U32 R199, RZ, RZ, R234 ;  /* 0x000000ffffc77224 */ /* 0x000fc400078e00ea */
[----:B------:R-:W-:Y:S02]  /*adb0*/  IMAD.MOV.U32 R200, RZ, RZ, R233 ;  /* 0x000000ffffc87224 */ /* 0x000fe400078e00e9 */
[----:B------:R-:W-:Y:S01]  /*adc0*/  HGMMA.64x192x16.F32.BF16 R24, gdesc[UR8], R24, gsb0 ;  /* 0x02e00000081879f0 */ /* 0x000fe20008001818 */
        /* <DEDUP_REMOVED lines=23> */
[----:B------:R-:W-:Y:S01]  /*af40*/  IMAD.MOV.U32 R235, RZ, RZ, R0 ;  /* 0x000000ffffeb7224 */ /* 0x000fe200078e0000 */
[----:B------:R-:W-:Y:S01]  /*af50*/  UMOV UR10, UR14 ;  /* 0x0000000e000a7c82 */ /* 0x000fe20008000000 */
[----:B------:R-:W-:Y:S01]  /*af60*/  IMAD.MOV.U32 R218, RZ, RZ, R23 ;  /* 0x000000ffffda7224 */ /* 0x000fe200078e0017 */
[----:B------:R-:W-:Y:S01]  /*af70*/  UMOV UR11, UR15 ;  /* 0x0000000f000b7c82 */ /* 0x000fe20008000000 */
[----:B------:R-:W-:Y:S01]  /*af80*/  IMAD.MOV.U32 R219, RZ, RZ, R22 ;  /* 0x000000ffffdb7224 */ /* 0x000fe200078e0016 */
[----:B------:R0:W5:Y:S01]  /*af90*/  LDL.LU R18, [R1+0xa50] ;  /* 0x000a500001127983 */ /* 0x0001620000300800 */
[----:B------:R-:W-:-:S02]  /*afa0*/  IMAD.MOV.U32 R220, RZ, RZ, R21 ;  /* 0x000000ffffdc7224 */ /* 0x000fc400078e0015 */
[----:B------:R-:W-:Y:S01]  /*afb0*/  IMAD.MOV.U32 R221, RZ, RZ, R20 ;  /* 0x000000ffffdd7224 */ /* 0x000fe200078e0014 */
[----:B------:R0:W5:Y:S01]  /*afc0*/  LDL.LU R17, [R1+0xa4c] ;  /* 0x000a4c0001117983 */ /* 0x0001620000300800 */
[----:B------:R-:W-:Y:S02]  /*afd0*/  IMAD.MOV.U32 R223, RZ, RZ, R15 ;  /* 0x000000ffffdf7224 */ /* 0x000fe400078e000f */
[----:B------:R-:W-:Y:S01]  /*afe0*/  IMAD.MOV.U32 R224, RZ, RZ, R14 ;  /* 0x000000ffffe07224 */ /* 0x000fe200078e000e */
[----:B------:R0:W5:Y:S01]  /*aff0*/  LDL.LU R16, [R1+0xa48] ;  /* 0x000a480001107983 */ /* 0x0001620000300800 */
[----:B------:R-:W-:Y:S02]  /*b000*/  IMAD.MOV.U32 R225, RZ, RZ, R13 ;  /* 0x000000ffffe17224 */ /* 0x000fe400078e000d */
[----:B------:R-:W-:Y:S01]  /*b010*/  IMAD.MOV.U32 R226, RZ, RZ, R12 ;  /* 0x000000ffffe27224 */ /* 0x000fe200078e000c */
[----:B------:R0:W5:Y:S01]  /*b020*/  LDL.LU R5, [R1+0xa44] ;  /* 0x000a440001057983 */ /* 0x0001620000300800 */
[----:B------:R-:W-:-:S02]  /*b030*/  IMAD.MOV.U32 R227, RZ, RZ, R11 ;  /* 0x000000ffffe37224 */ /* 0x000fc400078e000b */
[----:B------:R-:W-:Y:S01]  /*b040*/  IMAD.MOV.U32 R228, RZ, RZ, R10 ;  /* 0x000000ffffe47224 */ /* 0x000fe200078e000a */
[----:B------:R0:W5:Y:S01]  /*b050*/  LDL.LU R2, [R1+0xa40] ;  /* 0x000a400001027983 */ /* 0x0001620000300800 */
[----:B------:R-:W-:Y:S02]  /*b060*/  IMAD.MOV.U32 R229, RZ, RZ, R9 ;  /* 0x000000ffffe57224 */ /* 0x000fe400078e0009 */
[----:B------:R-:W-:Y:S02]  /*b070*/  IMAD.MOV.U32 R230, RZ, RZ, R8 ;  /* 0x000000ffffe67224 */ /* 0x000fe400078e0008 */
[----:B------:R-:W-:Y:S01]  /*b080*/  IMAD.MOV.U32 R232, RZ, RZ, R6 ;  /* 0x000000ffffe87224 */ /* 0x000fe200078e0006 */
[----:B------:R-:W-:-:S05]  /*b090*/  WARPGROUP.DEPBAR.LE gsb0, 0x0 ;  /* 0x00008000000079c5 */ /* 0x000fca0000010000 */
        /* <DEDUP_REMOVED lines=51> */
[----:B-1----:R0:W5:Y:S04]  /*b3d0*/  LDL.LU.64 R214, [R1+0xa38] ;  /* 0x000a380001d67983 */ /* 0x0021680000300a00 */
[----:B------:R0:W5:Y:S04]  /*b3e0*/  LDL.LU.64 R212, [R1+0xa30] ;  /* 0x000a300001d47983 */ /* 0x0001680000300a00 */
        /* <DEDUP_REMOVED lines=35> */
[----:B------:R0:W5:Y:S01]  /*b620*/  LDL.LU.64 R140, [R1+0x910] ;  /* 0x00091000018c7983 */ /* 0x0001620000300a00 */
[----:B------:R-:W-:Y:S05]  /*b630*/  @!P1 BRA `(.L_x_18) ;  /* 0x000000c4006c9947 */ /* 0x000fea0003800000 */
[----:B------:R-:W-:Y:S01]  /*b640*/  UIADD3 UR7, UR37, 0x1, URZ ;  /* 0x0000000125077890 */ /* 0x000fe2000fffe03f */
[----:B-----5:R-:W-:-:S03]  /*b650*/  IMAD.MOV.U32 R0, RZ, RZ, R5 ;  /* 0x000000ffff007224 */ /* 0x020fc600078e0005 */
[----:B------:R-:W-:-:S04]  /*b660*/  UISETP.NE.AND UP0, UPT, UR7, 0x4, UPT ;  /* 0x000000040700788c */ /* 0x000fc8000bf05270 */
[----:B------:R-:W-:Y:S02]  /*b670*/  USEL UR6, URZ, 0x1, UP0 ;  /* 0x000000013f067887 */ /* 0x000fe40008000000 */
[----:B------:R-:W-:Y:S02]  /*b680*/  USEL UR7, UR7, URZ, UP0 ;  /* 0x0000003f07077287 */ /* 0x000fe40008000000 */
[----:B------:R-:W-:-:S06]  /*b690*/  ULOP3.LUT UR6, UR36, UR6, URZ, 0x3c, !UPT ;  /* 0x0000000624067292 */ /* 0x000fcc000f8e3c3f */
[----:B------:R-:W-:Y:S01]  /*b6a0*/  IMAD.U32 R3, RZ, RZ, UR6 ;  /* 0x00000006ff037e24 */ /* 0x000fe2000f8e00ff */
[----:B------:R-:W-:-:S06]  /*b6b0*/  UMOV UR6, UR37 ;  /* 0x0000002500067c82 */ /* 0x000fcc0008000000 */
.L_x_25:
[----:B------:R-:W-:Y:S05]  /*b6c0*/  @!P0 BRA `(.L_x_19) ;  /* 0x0000000000048947 */ /* 0x000fea0003800000 */
[----:B------:R-:W-:Y:S01]  /*b6d0*/  BPT.TRAP 0x1 ;  /* 0x000000040000795c */ /* 0x000fe20000300000 */
.L_x_19:
[----:B------:R-:W-:Y:S01]  /*b6e0*/  ULEA UR8, UR7, UR44, 0x3 ;  /* 0x0000002c07087291 */ /* 0x000fe2000f8e183f */
[----:B------:R-:W-:-:S08]  /*b6f0*/  SHF.L.U32 R4, R3, 0x1f, RZ ;  /* 0x0000001f03047819 */ /* 0x000fd000000006ff */
[----:B------:R1:W2:Y:S01]  /*b700*/  SYNCS.PHASECHK.TRANS64.TRYWAIT P1, [UR8], R4 ;  /* 0x00000004ff0075a7 */ /* 0x0002a20008020148 */
[----:B------:R-:W-:Y:S05]  /*b710*/  @!P0 BRA `(.L_x_20) ;  /* 0x0000000000048947 */ /* 0x000fea0003800000 */
[----:B------:R-:W-:Y:S01]  /*b720*/  BPT.TRAP 0x1 ;  /* 0x000000040000795c */ /* 0x000fe20000300000 */
.L_x_20:
[----:B--2---:R-:W-:Y:S05]  /*b730*/  @P1 BRA `(.L_x_21) ;  /* 0x0000000000081947 */ /* 0x004fea0003800000 */
[----:B------:R-:W2:Y:S02]  /*b740*/  SYNCS.PHASECHK.TRANS64.TRYWAIT P1, [UR8], R4 ;  /* 0x00000004ff0075a7 */ /* 0x000ea40008020148 */
[----:B--2---:R-:W-:Y:S05]  /*b750*/  @!P1 BRA `(.L_x_22) ;  /* 0x0000045c00189947 */ /* 0x004fea0003800000 */
.L_x_21:
        /* <DEDUP_REMOVED lines=48> */
[----:B---3--:R-:W3:Y:S04]  /*ba60*/  LDL.LU.64 R120, [R1+0x780] ;  /* 0x0007800001787983 */ /* 0x008ee80000300a00 */
[----:B------:R-:W3:Y:S04]  /*ba70*/  LDL.LU.64 R122, [R1+0x788] ;  /* 0x00078800017a7983 */ /* 0x000ee80000300a00 */
        /* <DEDUP_REMOVED lines=45> */
[----:B------:R-:W3:Y:S01]  /*bd50*/  LDL.LU.64 R214, [R1+0x8f8] ;  /* 0x0008f80001d67983 */ /* 0x000ee20000300a00 */
[----:B------:R-:W-:-:S02]  /*bd60*/  ULEA UR16, UR7, UR4, 0xb ;  /* 0x0000000407107291 */ /* 0x000fc4000f8e583f */
[----:B------:R-:W-:Y:S01]  /*bd70*/  UIMAD UR17, UR7, 0x600, UR5 ;  /* 0x00000600071178a4 */ /* 0x000fe2000f8e0205 */
[----:B------:R-:W-:Y:S01]  /*bd80*/  STL [R1+0x14dc], R24 ;  /* 0x0014dc1801007387 */ /* 0x000fe20000100800 */
[----:B------:R-:W-:Y:S01]  /*bd90*/  UMOV UR9, 0x80000020 ;  /* 0x8000002000097882 */ /* 0x000fe20000000000 */
[----:B------:R-:W-:Y:S02]  /*bda0*/  UMOV UR11, 0x80000020 ;  /* 0x80000020000b7882 */ /* 0x000fe40000000000 */
[----:B------:R-:W-:Y:S01]  /*bdb0*/  UMOV UR8, UR16 ;  /* 0x0000001000087c82 */ /* 0x000fe20008000000 */
        /* <DEDUP_REMOVED lines=74> */
[----:B---3--:R-:W-:-:S03]  /*c260*/  WARPGROUP.ARRIVE ;  /* 0x00000000000079c5 */ /* 0x008fc60000000000 */
[----:B------:R-:W-:Y:S04]  /*c270*/  STL [R1+0x13b4], R98 ;  /* 0x0013b46201007387 */ /* 0x000fe80000100800 */
[----:B------:R-:W-:Y:S01]  /*c280*/  STL [R1+0x13b0], R99 ;  /* 0x0013b06301007387 */ /* 0x000fe20000100800 */
[----:B------:R-:W-:Y:S03]  /*c290*/  HGMMA.64x192x16.F32.BF16 R120, gdesc[UR8], R120, gsb0 ;  /* 0x02e00000087879f0 */ /* 0x000fe60008001878 */
        /* <DEDUP_REMOVED lines=26> */
[----:B------:R4:W-:Y:S01]  /*c440*/  STL [R1+0xa40], R0 ;  /* 0x000a400001007387 */ /* 0x0009e20000100800 */
[----:B------:R-:W-:-:S03]  /*c450*/  WARPGROUP.DEPBAR.LE gsb0, 0x0 ;  /* 0x00008000000079c5 */ /* 0x000fc60000010000 */
[----:B------:R4:W-:Y:S01]  /*c460*/  STL.64 [R1+0x780], R120 ;  /* 0x0007807801007387 */ /* 0x0009e20000100a00 */
[----:B0-----:R-:W-:Y:S01]  /*c470*/  IMAD.MOV.U32 R235, RZ, RZ, R173 ;  /* 0x000000ffffeb7224 */ /* 0x001fe200078e00ad */
[----:B------:R-:W-:Y:S01]  /*c480*/  MOV R233, R175 ;  /* 0x000000af00e97202 */ /* 0x000fe20000000f00 */
[----:B------:R-:W-:Y:S01]  /*c490*/  IMAD.MOV.U32 R234, RZ, RZ, R174 ;  /* 0x000000ffffea7224 */ /* 0x000fe200078e00ae */
[----:B------:R0:W-:Y:S01]  /*c4a0*/  STL.64 [R1+0x788], R122 ;  /* 0x0007887a01007387 */ /* 0x0001e20000100a00 */
[----:B------:R-:W-:Y:S01]  /*c4b0*/  IMAD.MOV.U32 R232, RZ, RZ, R176 ;  /* 0x000000ffffe87224 */ /* 0x000fe200078e00b0 */
[----:B------:R-:W-:Y:S01]  /*c4c0*/  MOV R23, R193 ;  /* 0x000000c100177202 */ /* 0x000fe20000000f00 */
[----:B------:R-:W-:Y:S01]  /*c4d0*/  IMAD.MOV.U32 R231, RZ, RZ, R177 ;  /* 0x000000ffffe77224 */ /* 0x000fe200078e00b1 */
[----:B------:R0:W-:Y:S01]  /*c4e0*/  STL.64 [R1+0x790], R124 ;  /* 0x0007907c01007387 */ /* 0x0001e20000100a00 */
[----:B------:R-:W-:Y:S01]  /*c4f0*/  IMAD.MOV.U32 R230, RZ, RZ, R178 ;  /* 0x000000ffffe67224 */ /* 0x000fe200078e00b2 */
[----:B---3--:R-:W-:Y:S01]  /*c500*/  MOV R5, R211 ;  /* 0x000000d300057202 */ /* 0x008fe20000000f00 */
        /* <DEDUP_REMOVED lines=45> */
[----:B--2---:R-:W-:Y:S01]  /*c7e0*/  IMAD.MOV.U32 R6, RZ, RZ, R210 ;  /* 0x000000ffff067224 */ /* 0x004fe200078e00d2 */
[----:B------:R2:W-:Y:S01]  /*c7f0*/  STL.64 [R1+0x810], R156 ;  /* 0x0008109c01007387 */ /* 0x0005e20000100a00 */
[----:B-1----:R-:W-:-:S02]  /*c800*/  IMAD.MOV.U32 R4, RZ, RZ, R212 ;  /* 0x000000ffff047224 */ /* 0x002fc400078e00d4 */
[----:B----4-:R-:W-:Y:S01]  /*c810*/  IMAD.MOV.U32 R3, RZ, RZ, R213 ;  /* 0x000000ffff037224 */ /* 0x010fe200078e00d5 */
[----:B------:R1:W-:Y:S01]  /*c820*/  STL.64 [R1+0x818], R158 ;  /* 0x0008189e01007387 */ /* 0x0003e20000100a00 */
[----:B------:R-:W-:Y:S02]  /*c830*/  IMAD.MOV.U32 R2, RZ, RZ, R214 ;  /* 0x000000ffff027224 */ /* 0x000fe400078e00d6 */
[----:B------:R-:W-:Y:S01]  /*c840*/  IMAD.MOV.U32 R0, RZ, RZ, R215 ;  /* 0x000000ffff007224 */ /* 0x000fe200078e00d7 */
[----:B------:R4:W-:Y:S04]  /*c850*/  STL.64 [R1+0x820], R160 ;  /* 0x000820a001007387 */ /* 0x0009e80000100a00 */
[----:B------:R4:W-:Y:S04]  /*c860*/  STL.64 [R1+0x828], R162 ;  /* 0x000828a201007387 */ /* 0x0009e80000100a00 */
[----:B------:R4:W-:Y:S04]  /*c870*/  STL.64 [R1+0x830], R164 ;  /* 0x000830a401007387 */ /* 0x0009e80000100a00 */
[----:B------:R4:W-:Y:S04]  /*c880*/  STL.64 [R1+0x838], R166 ;  /* 0x000838a601007387 */ /* 0x0009e80000100a00 */
[----:B------:R4:W-:Y:S04]  /*c890*/  STL.64 [R1+0x840], R168 ;  /* 0x000840a801007387 */ /* 0x0009e80000100a00 */
[----:B------:R4:W-:Y:S04]  /*c8a0*/  STL.64 [R1+0x848], R170 ;  /* 0x000848aa01007387 */ /* 0x0009e80000100a00 */
[----:B------:R4:W-:Y:S04]  /*c8b0*/  STL [R1+0x850], R172 ;  /* 0x000850ac01007387 */ /* 0x0009e80000100800 */
[----:B------:R-:W4:Y:S04]  /*c8c0*/  LDL.LU.64 R120, [R1+0x180] ;  /* 0x0001800001787983 */ /* 0x000f280000300a00 */
[----:B0-----:R-:W4:Y:S04]  /*c8d0*/  LDL.LU.64 R122, [R1+0x188] ;  /* 0x00018800017a7983 */ /* 0x001f280000300a00 */
[----:B------:R-:W4:Y:S04]  /*c8e0*/  LDL.LU.64 R124, [R1+0x190] ;  /* 0x00019000017c7983 */ /* 0x000f280000300a00 */
        /* <DEDUP_REMOVED lines=15> */
[----:B--2---:R-:W3:Y:S04]  /*c9e0*/  LDL.LU.64 R156, [R1+0x210] ;  /* 0x00021000019c7983 */ /* 0x004ee80000300a00 */
[----:B-1----:R-:W3:Y:S04]  /*c9f0*/  LDL.LU.64 R158, [R1+0x218] ;  /* 0x00021800019e7983 */ /* 0x002ee80000300a00 */
[----:B----4-:R-:W3:Y:S04]  /*ca00*/  LDL.LU.64 R160, [R1+0x220] ;  /* 0x0002200001a07983 */ /* 0x010ee80000300a00 */
        /* <DEDUP_REMOVED lines=27> */
[----:B------:R-:W-:Y:S01]  /*cbc0*/  UIADD3 UR14, UR17, 0x300, URZ ;  /* 0x00000300110e7890 */ /* 0x000fe2000fffe03f */
[----:B------:R-:W-:Y:S01]  /*cbd0*/  UMOV UR12, UR8 ;  /* 0x00000008000c7c82 */ /* 0x000fe20008000000 */
[----:B------:R-:W-:Y:S01]  /*cbe0*/  UMOV UR13, UR9 ;  /* 0x00000009000d7c82 */ /* 0x000fe20008000000 */
[----:B------:R-:W-:Y:S01]  /*cbf0*/  UMOV UR15, 0x80000020 ;  /* 0x80000020000f7882 */ /* 0x000fe20000000000 */
        /* <DEDUP_REMOVED lines=43> */
[----:B---3--:R-:W-:-:S06]  /*ceb0*/  WARPGROUP.ARRIVE ;  /* 0x00000000000079c5 */ /* 0x008fcc0000000000 */
[----:B------:R-:W-:Y:S03]  /*cec0*/  HGMMA.64x192x16.F32.BF16 R120, gdesc[UR12], R120, gsb0 ;  /* 0x02e000000c7879f0 */ /* 0x000fe60008001878 */
[----:B------:R-:W-:Y:S02]  /*ced0*/  WARPGROUP.DEPBAR.LE gsb0, 0x0 ;  /* 0x00008000000079c5 */ /* 0x000fe40000010000 */
[----:B------:R-:W-:Y:S01]  /*cee0*/  IMAD.MOV.U32 R24, RZ, RZ, R120 ;  /* 0x000000ffff187224 */ /* 0x000fe200078e0078 */
[----:B------:R-:W-:Y:S01]  /*cef0*/  MOV R37, R133 ;  /* 0x0000008500257202 */ /* 0x000fe20000000f00 */
[----:B------:R-:W-:Y:S01]  /*cf00*/  IMAD.MOV.U32 R25, RZ, RZ, R121 ;  /* 0x000000ffff197224 */ /* 0x000fe200078e0079 */
[----:B------:R-:W-:Y:S01]  /*cf10*/  MOV R55, R151 ;  /* 0x0000009700377202 */ /* 0x000fe20000000f00 */
[----:B------:R-:W-:Y:S01]  /*cf20*/  IMAD.MOV.U32 R26, RZ, RZ, R122 ;  /* 0x000000ffff1a7224 */ /* 0x000fe200078e007a */
[----:B------:R-:W2:Y:S01]  /*cf30*/  LDL.LU.64 R120, [R1] ;  /* 0x0000000001787983 */ /* 0x000ea20000300a00 */
[----:B------:R-:W-:Y:S01]  /*cf40*/  IMAD.MOV.U32 R27, RZ, RZ, R123 ;  /* 0x000000ffff1b7224 */ /* 0x000fe200078e007b */
[----:B------:R-:W-:Y:S01]  /*cf50*/  MOV R73, R169 ;  /* 0x000000a900497202 */ /* 0x000fe20000000f00 */
[----:B------:R-:W-:Y:S01]  /*cf60*/  IMAD.MOV.U32 R28, RZ, RZ, R124 ;  /* 0x000000ffff1c7224 */ /* 0x000fe200078e007c */
[----:B------:R-:W2:Y:S01]  /*cf70*/  LDL.LU.64 R122, [R1+0x8] ;  /* 0x00000800017a7983 */ /* 0x000ea20000300a00 */
        /* <DEDUP_REMOVED lines=8> */
[----:B------:R-:W-:-:S02]  /*d000*/  IMAD.MOV.U32 R33, RZ, RZ, R129 ;  /* 0x000000ffff217224 */ /* 0x000fc400078e0081 */
[----:B------:R-:W-:Y:S01]  /*d010*/  IMAD.MOV.U32 R34, RZ, RZ, R130 ;  /* 0x000000ffff227224 */ /* 0x000fe200078e0082 */
[----:B------:R-:W2:Y:S01]  /*d020*/  LDL.LU.64 R128, [R1+0x20] ;  /* 0x0000200001807983 */ /* 0x000ea20000300a00 */
[----:B------:R-:W-:Y:S02]  /*d030*/  IMAD.MOV.U32 R35, RZ, RZ, R131 ;  /* 0x000000ffff237224 */ /* 0x000fe400078e0083 */
[----:B------:R-:W-:Y:S01]  /*d040*/  IMAD.MOV.U32 R36, RZ, RZ, R132 ;  /* 0x000000ffff247224 */ /* 0x000fe200078e0084 */
[----:B------:R-:W2:Y:S01]  /*d050*/  LDL.LU.64 R130, [R1+0x28] ;  /* 0x0000280001827983 */ /* 0x000ea20000300a00 */
[----:B------:R-:W-:Y:S02]  /*d060*/  IMAD.MOV.U32 R38, RZ, RZ, R134 ;  /* 0x000000ffff267224 */ /* 0x000fe400078e0086 */
        /* <DEDUP_REMOVED lines=115> */
[----:B------:R-:W2:Y:S04]  /*d7a0*/  LDL.LU.64 R208, [R1+0x160] ;  /* 0x0001600001d07983 */ /* 0x000ea80000300a00 */
[----:B------:R-:W2:Y:S04]  /*d7b0*/  LDL.LU.64 R210, [R1+0x168] ;  /* 0x0001680001d27983 */ /* 0x000ea80000300a00 */
[----:B------:R-:W2:Y:S04]  /*d7c0*/  LDL.LU.64 R212, [R1+0x170] ;  /* 0x0001700001d47983 */ /* 0x000ea80000300a00 */
[----:B------:R-:W2:Y:S01]  /*d7d0*/  LDL.LU.64 R214, [R1+0x178] ;  /* 0x0001780001d67983 */ /* 0x000ea20000300a00 */
[----:B------:R-:W-:Y:S01]  /*d7e0*/  UIADD3 UR12, UR16, 0x200, URZ ;  /* 0x00000200100c7890 */ /* 0x000fe2000fffe03f */
[----:B------:R-:W-:-:S02]  /*d7f0*/  UMOV UR13, 0x80000020 ;  /* 0x80000020000d7882 */ /* 0x000fc40000000000 */
        /* <DEDUP_REMOVED lines=50> */
[----:B--2---:R-:W-:-:S06]  /*db20*/  WARPGROUP.ARRIVE ;  /* 0x00000000000079c5 */ /* 0x004fcc0000000000 */
[----:B------:R-:W-:Y:S01]  /*db30*/  HGMMA.64x192x16.F32.BF16 R120, gdesc[UR12], R120, gsb0 ;  /* 0x02e000000c7879f0 */ /* 0x000fe20008001878 */
        /* <DEDUP_REMOVED lines=46> */
[----:B------:R-:W-:-:S03]  /*de20*/  WARPGROUP.DEPBAR.LE gsb0, 0x0 ;  /* 0x00008000000079c5 */ /* 0x000fc60000010000 */
[----:B------:R0:W-:Y:S04]  /*de30*/  STL.64 [R1], R120 ;  /* 0x0000007801007387 */ /* 0x0001e80000100a00 */
        /* <DEDUP_REMOVED lines=25> */
[----:B------:R4:W-:Y:S04]  /*dfd0*/  STL [R1+0xd0], R172 ;  /* 0x0000d0ac01007387 */ /* 0x0009e80000100800 */
[----:B0-----:R-:W4:Y:S04]  /*dfe0*/  LDL.LU.64 R120, [R1+0x480] ;  /* 0x0004800001787983 */ /* 0x001f280000300a00 */
[----:B-1----:R-:W4:Y:S04]  /*dff0*/  LDL.LU.64 R122, [R1+0x488] ;  /* 0x00048800017a7983 */ /* 0x002f280000300a00 */
[----:B--2---:R-:W2:Y:S04]  /*e000*/  LDL.LU.64 R124, [R1+0x490] ;  /* 0x00049000017c7983 */ /* 0x004ea80000300a00 */
[----:B---3--:R-:W3:Y:S04]  /*e010*/  LDL.LU.64 R126, [R1+0x498] ;  /* 0x00049800017e7983 */ /* 0x008ee80000300a00 */
[----:B----4-:R-:W4:Y:S04]  /*e020*/  LDL.LU.64 R128, [R1+0x4a0] ;  /* 0x0004a00001807983 */ /* 0x010f280000300a00 */
[----:B------:R-:W2:Y:S04]  /*e030*/  LDL.LU.64 R130, [R1+0x4a8] ;  /* 0x0004a80001827983 */ /* 0x000ea80000300a00 */
[----:B------:R-:W3:Y:S04]  /*e040*/  LDL.LU.64 R132, [R1+0x4b0] ;  /* 0x0004b00001847983 */ /* 0x000ee80000300a00 */
[----:B------:R-:W4:Y:S04]  /*e050*/  LDL.LU.64 R134, [R1+0x4b8] ;  /* 0x0004b80001867983 */ /* 0x000f280000300a00 */
        /* <DEDUP_REMOVED lines=13> */
[----:B------:R-:W3:Y:S01]  /*e130*/  LDL.LU.64 R162, [R1+0x528] ;  /* 0x0005280001a27983 */ /* 0x000ee20000300a00 */
[----:B------:R-:W-:-:S03]  /*e140*/  IMAD.MOV.U32 R0, RZ, RZ, R173 ;  /* 0x000000ffff007224 */ /* 0x000fc600078e00ad */
[----:B------:R-:W4:Y:S01]  /*e150*/  LDL.LU.64 R164, [R1+0x530] ;  /* 0x0005300001a47983 */ /* 0x000f220000300a00 */
[----:B------:R-:W-:-:S03]  /*e160*/  IMAD.MOV.U32 R2, RZ, RZ, R174 ;  /* 0x000000ffff027224 */ /* 0x000fc600078e00ae */
[----:B------:R-:W2:Y:S01]  /*e170*/  LDL.LU.64 R166, [R1+0x538] ;  /* 0x0005380001a67983 */ /* 0x000ea20000300a00 */
[----:B------:R-:W-:-:S03]  /*e180*/  IMAD.MOV.U32 R3, RZ, RZ, R175 ;  /* 0x000000ffff037224 */ /* 0x000fc600078e00af */
[----:B------:R-:W3:Y:S01]  /*e190*/  LDL.LU.64 R168, [R1+0x540] ;  /* 0x0005400001a87983 */ /* 0x000ee20000300a00 */
[----:B------:R-:W-:-:S03]  /*e1a0*/  IMAD.MOV.U32 R4, RZ, RZ, R176 ;  /* 0x000000ffff047224 */ /* 0x000fc600078e00b0 */
[----:B------:R-:W4:Y:S01]  /*e1b0*/  LDL.LU.64 R170, [R1+0x548] ;  /* 0x0005480001aa7983 */ /* 0x000f220000300a00 */
[----:B------:R-:W-:-:S03]  /*e1c0*/  IMAD.MOV.U32 R5, RZ, RZ, R177 ;  /* 0x000000ffff057224 */ /* 0x000fc600078e00b1 */
[----:B------:R-:W2:Y:S01]  /*e1d0*/  LDL.LU.64 R172, [R1+0x550] ;  /* 0x0005500001ac7983 */ /* 0x000ea20000300a00 */
[----:B------:R-:W-:Y:S01]  /*e1e0*/  IMAD.MOV.U32 R6, RZ, RZ, R178 ;  /* 0x000000ffff067224 */ /* 0x000fe200078e00b2 */
[----:B------:R-:W-:Y:S01]  /*e1f0*/  MOV R8, R180 ;  /* 0x000000b400087202 */ /* 0x000fe20000000f00 */
[----:B------:R-:W-:Y:S01]  /*e200*/  IMAD.MOV.U32 R7, RZ, RZ, R179 ;  /* 0x000000ffff077224 */ /* 0x000fe200078e00b3 */
[----:B------:R-:W3:Y:S01]  /*e210*/  LDL.LU.64 R174, [R1+0x558] ;  /* 0x0005580001ae7983 */ /* 0x000ee20000300a00 */
[----:B------:R-:W-:-:S03]  /*e220*/  IMAD.MOV.U32 R9, RZ, RZ, R181 ;  /* 0x000000ffff097224 */ /* 0x000fc600078e00b5 */
[----:B------:R-:W4:Y:S01]  /*e230*/  LDL.LU.64 R176, [R1+0x560] ;  /* 0x0005600001b07983 */ /* 0x000f220000300a00 */
[----:B------:R-:W-:Y:S02]  /*e240*/  IMAD.MOV.U32 R10, RZ, RZ, R182 ;  /* 0x000000ffff0a7224 */ /* 0x000fe400078e00b6 */
[----:B------:R-:W-:Y:S01]  /*e250*/  IMAD.MOV.U32 R11, RZ, RZ, R183 ;  /* 0x000000ffff0b7224 */ /* 0x000fe200078e00b7 */
[----:B------:R-:W2:Y:S01]  /*e260*/  LDL.LU.64 R178, [R1+0x568] ;  /* 0x0005680001b27983 */ /* 0x000ea20000300a00 */
[----:B------:R-:W-:Y:S02]  /*e270*/  IMAD.MOV.U32 R12, RZ, RZ, R184 ;  /* 0x000000ffff0c7224 */ /* 0x000fe400078e00b8 */
[----:B------:R-:W-:Y:S01]  /*e280*/  IMAD.MOV.U32 R13, RZ, RZ, R185 ;  /* 0x000000ffff0d7224 */ /* 0x000fe200078e00b9 */
[----:B------:R-:W3:Y:S01]  /*e290*/  LDL.LU.64 R180, [R1+0x570] ;  /* 0x0005700001b47983 */ /* 0x000ee20000300a00 */
[----:B------:R-:W-:Y:S02]  /*e2a0*/  IMAD.MOV.U32 R14, RZ, RZ, R186 ;  /* 0x000000ffff0e7224 */ /* 0x000fe400078e00ba */
[----:B------:R-:W-:Y:S01]  /*e2b0*/  IMAD.MOV.U32 R15, RZ, RZ, R187 ;  /* 0x000000ffff0f7224 */ /* 0x000fe200078e00bb */
[----:B------:R-:W4:Y:S01]  /*e2c0*/  LDL.LU.64 R182, [R1+0x578] ;  /* 0x0005780001b67983 */ /* 0x000f220000300a00 */
[----:B------:R-:W-:-:S02]  /*e2d0*/  IMAD.MOV.U32 R16, RZ, RZ, R188 ;  /* 0x000000ffff107224 */ /* 0x000fc400078e00bc */
        /* <DEDUP_REMOVED lines=40> */
[----:B------:R-:W3:Y:S04]  /*e560*/  LDL.LU.64 R210, [R1+0x5e8] ;  /* 0x0005e80001d27983 */ /* 0x000ee80000300a00 */
[----:B------:R-:W4:Y:S04]  /*e570*/  LDL.LU.64 R212, [R1+0x5f0] ;  /* 0x0005f00001d47983 */ /* 0x000f280000300a00 */
[----:B------:R-:W2:Y:S04]  /*e580*/  LDL.LU.64 R214, [R1+0x5f8] ;  /* 0x0005f80001d67983 */ /* 0x000ea80000300a00 */
[----:B--2---:R-:W-:Y:S04]  /*e590*/  STL.64 [R1+0x1ab0], R214 ;  /* 0x001ab0d601007387 */ /* 0x004fe80000100a00 */
[----:B----4-:R-:W-:Y:S04]  /*e5a0*/  STL.64 [R1+0x1aa8], R212 ;  /* 0x001aa8d401007387 */ /* 0x010fe80000100a00 */
[----:B---3--:R-:W-:Y:S04]  /*e5b0*/  STL.64 [R1+0x1aa0], R210 ;  /* 0x001aa0d201007387 */ /* 0x008fe80000100a00 */
        /* <DEDUP_REMOVED lines=94> */
[----:B------:R-:W-:-:S02]  /*eba0*/  UMOV UR9, UR13 ;  /* 0x0000000d00097c82 */ /* 0x000fc40008000000 */
        /* <DEDUP_REMOVED lines=43> */
[----:B------:R0:W-:Y:S04]  /*ee60*/  STL [R1+0x1710], R2 ;  /* 0x0017100201007387 */ /* 0x0001e80000100800 */
[----:B------:R1:W-:Y:S01]  /*ee70*/  STL [R1+0x170c], R0 ;  /* 0x00170c0001007387 */ /* 0x0003e20000100800 */
[----:B------:R-:W-:-:S02]  /*ee80*/  WARPGROUP.DEPBAR.LE gsb0, 0x0 ;  /* 0x00008000000079c5 */ /* 0x000fc40000010000 */
[----:B------:R-:W-:Y:S02]  /*ee90*/  IMAD.MOV.U32 R25, RZ, RZ, R214 ;  /* 0x000000ffff197224 */ /* 0x000fe400078e00d6 */
[----:B------:R-:W-:Y:S01]  /*eea0*/  IMAD.MOV.U32 R24, RZ, RZ, R215 ;  /* 0x000000ffff187224 */ /* 0x000fe200078e00d7 */
[----:B------:R-:W-:Y:S01]  /*eeb0*/  MOV R29, R210 ;  /* 0x000000d2001d7202 */ /* 0x000fe20000000f00 */
        /* <DEDUP_REMOVED lines=83> */
[----:B------:R-:W-:-:S03]  /*f3f0*/  IMAD.MOV.U32 R82, RZ, RZ, R157 ;  /* 0x000000ffff527224 */ /* 0x000fc600078e009d */
[----:B------:R-:W2:Y:S01]  /*f400*/  LDL.LU.64 R160, [R1+0x19d8] ;  /* 0x0019d80001a07983 */ /* 0x000ea20000300a00 */
[----:B------:R-:W-:Y:S02]  /*f410*/  IMAD.MOV.U32 R85, RZ, RZ, R154 ;  /* 0x000000ffff557224 */ /* 0x000fe400078e009a */
        /* <DEDUP_REMOVED lines=82> */
[----:B------:R-:W-:Y:S01]  /*f940*/  STL.64 [R1+0x530], R164 ;  /* 0x000530a401007387 */ /* 0x000fe20000100a00 */
[----:B0-----:R-:W-:-:S03]  /*f950*/  IMAD.MOV.U32 R2, RZ, RZ, R214 ;  /* 0x000000ffff027224 */ /* 0x001fc600078e00d6 */
[----:B------:R-:W-:Y:S01]  /*f960*/  STL.64 [R1+0x538], R166 ;  /* 0x000538a601007387 */ /* 0x000fe20000100a00 */
[----:B-1----:R-:W-:-:S03]  /*f970*/  IMAD.MOV.U32 R0, RZ, RZ, R215 ;  /* 0x000000ffff007224 */ /* 0x002fc600078e00d7 */
[----:B------:R-:W-:Y:S01]  /*f980*/  STL.64 [R1+0x540], R168 ;  /* 0x000540a801007387 */ /* 0x000fe20000100a00 */
[----:B------:R-:W-:-:S03]  /*f990*/  IMAD.MOV.U32 R4, RZ, RZ, R212 ;  /* 0x000000ffff047224 */ /* 0x000fc600078e00d4 */
[----:B------:R-:W-:Y:S01]  /*f9a0*/  STL.64 [R1+0x548], R170 ;  /* 0x000548aa01007387 */ /* 0x000fe20000100a00 */
[----:B------:R-:W-:-:S03]  /*f9b0*/  IMAD.MOV.U32 R3, RZ, RZ, R213 ;  /* 0x000000ffff037224 */ /* 0x000fc600078e00d5 */
[----:B------:R0:W-:Y:S01]  /*f9c0*/  STL [R1+0x550], R172 ;  /* 0x000550ac01007387 */ /* 0x0001e20000100800 */
        /* <DEDUP_REMOVED lines=57> */
[----:B------:R-:W-:-:S03]  /*fd60*/  IMAD.MOV.U32 R235, RZ, RZ, R173 ;  /* 0x000000ffffeb7224 */ /* 0x000fc600078e00ad */
        /* <DEDUP_REMOVED lines=84> */
[----:B------:R-:W3:Y:S04]  /*102b0*/  LDL.LU R122, [R1+0x488] ;  /* 0x00048800017a7983 */ /* 0x000ee80000300800 */
[----:B------:R-:W3:Y:S04]  /*102c0*/  LDL.LU R123, [R1+0x48c] ;  /* 0x00048c00017b7983 */ /* 0x000ee80000300800 */
[----:B------:R-:W4:Y:S04]  /*102d0*/  LDL.LU R124, [R1+0x490] ;  /* 0x00049000017c7983 */ /* 0x000f280000300800 */
[----:B------:R-:W4:Y:S04]  /*102e0*/  LDL.LU R125, [R1+0x494] ;  /* 0x00049400017d7983 */ /* 0x000f280000300800 */
[----:B------:R-:W2:Y:S04]  /*102f0*/  LDL.LU R126, [R1+0x498] ;  /* 0x00049800017e7983 */ /* 0x000ea80000300800 */
        /* <DEDUP_REMOVED lines=45> */
[----:B------:R-:W4:Y:S01]  /*105d0*/  LDL.LU R172, [R1+0x550] ;  /* 0x0005500001ac7983 */ /* 0x000f220000300800 */
[----:B------:R-:W-:-:S02]  /*105e0*/  IMAD.MOV.U32 R173, RZ, RZ, R235 ;  /* 0x000000ffffad7224 */ /* 0x000fc400078e00eb */
[----:B------:R-:W-:Y:S01]  /*105f0*/  IMAD.MOV.U32 R174, RZ, RZ, R234 ;  /* 0x000000ffffae7224 */ /* 0x000fe200078e00ea */
[----:B------:R-:W2:Y:S01]  /*10600*/  LDL.LU R235, [R1+0x17b4] ;  /* 0x0017b40001eb7983 */ /* 0x000ea20000300800 */
[----:B------:R-:W-:Y:S02]  /*10610*/  IMAD.MOV.U32 R175, RZ, RZ, R233 ;  /* 0x000000ffffaf7224 */ /* 0x000fe400078e00e9 */
[----:B------:R-:W-:Y:S01]  /*10620*/  IMAD.MOV.U32 R176, RZ, RZ, R232 ;  /* 0x000000ffffb07224 */ /* 0x000fe200078e00e8 */
[----:B------:R-:W2:Y:S01]  /*10630*/  LDL.LU R234, [R1+0x17b0] ;  /* 0x0017b00001ea7983 */ /* 0x000ea20000300800 */
[----:B------:R-:W-:Y:S01]  /*10640*/  IMAD.MOV.U32 R177, RZ, RZ, R231 ;  /* 0x000000ffffb17224 */ /* 0x000fe200078e00e7 */
[----:B------:R-:W-:Y:S02]  /*10650*/  MOV R178, R230 ;  /* 0x000000e600b27202 */ /* 0x000fe40000000f00 */
[----:B------:R-:W2:Y:S01]  /*10660*/  LDL.LU R233, [R1+0x17ac] ;  /* 0x0017ac0001e97983 */ /* 0x000ea20000300800 */
[----:B------:R-:W-:-:S03]  /*10670*/  IMAD.MOV.U32 R179, RZ, RZ, R229 ;  /* 0x000000ffffb37224 */ /* 0x000fc600078e00e5 */
        /* <DEDUP_REMOVED lines=33> */
[----:B------:R-:W-:-:S03]  /*10890*/  MOV R196, R20 ;  /* 0x0000001400c47202 */ /* 0x000fc60000000f00 */
        /* <DEDUP_REMOVED lines=31> */
[----:B------:R-:W-:Y:S01]  /*10a90*/  IMAD.MOV.U32 R212, RZ, RZ, R4 ;  /* 0x000000ffffd47224 */ /* 0x000fe200078e0004 */
[----:B------:R-:W-:Y:S02]  /*10aa0*/  MOV R214, R2 ;  /* 0x0000000200d67202 */ /* 0x000fe40000000f00 */
[----:B------:R-:W2:Y:S01]  /*10ab0*/  LDL.LU R7, [R1+0x1724] ;  /* 0x0017240001077983 */ /* 0x000ea20000300800 */
[----:B------:R-:W-:-:S03]  /*10ac0*/  IMAD.MOV.U32 R215, RZ, RZ, R0 ;  /* 0x000000ffffd77224 */ /* 0x000fc600078e0000 */
[----:B------:R-:W2:Y:S01]  /*10ad0*/  LDL.LU R6, [R1+0x1720] ;  /* 0x0017200001067983 */ /* 0x000ea20000300800 */
[----:B------:R-:W-:-:S03]  /*10ae0*/  IMAD.MOV.U32 R213, RZ, RZ, R3 ;  /* 0x000000ffffd57224 */ /* 0x000fc600078e0003 */
[----:B------:R-:W2:Y:S04]  /*10af0*/  LDL.LU R5, [R1+0x171c] ;  /* 0x00171c0001057983 */ /* 0x000ea80000300800 */
        /* <DEDUP_REMOVED lines=25> */
[----:B----4-:R-:W-:Y:S04]  /*10c90*/  STL.64 [R1+0xcb0], R172 ;  /* 0x000cb0ac01007387 */ /* 0x010fe80000100a00 */
[----:B---3--:R-:W-:Y:S04]  /*10ca0*/  STL.64 [R1+0xca8], R170 ;  /* 0x000ca8aa01007387 */ /* 0x008fe80000100a00 */
[----:B--2---:R-:W-:Y:S04]  /*10cb0*/  STL.64 [R1+0xca0], R168 ;  /* 0x000ca0a801007387 */ /* 0x004fe80000100a00 */
        /* <DEDUP_REMOVED lines=52> */
[----:B------:R-:W-:-:S03]  /*11000*/  MOV R136, R103 ;  /* 0x0000006700887202 */ /* 0x000fc60000000f00 */
        /* <DEDUP_REMOVED lines=211> */
[----:B0-----:R-:W4:Y:S04]  /*11d40*/  LDL.LU R120, [R1] ;  /* 0x0000000001787983 */ /* 0x001f280000300800 */
        /* <DEDUP_REMOVED lines=129> */
[----:B------:R-:W-:Y:S02]  /*12560*/  IMAD.MOV.U32 R214, RZ, RZ, R234 ;  /* 0x000000ffffd67224 */ /* 0x000fe400078e00ea */
[----:B------:R-:W-:Y:S01]  /*12570*/  IMAD.MOV.U32 R215, RZ, RZ, R235 ;  /* 0x000000ffffd77224 */ /* 0x000fe200078e00eb */
        /* <DEDUP_REMOVED lines=57> */
[----:B--2---:R-:W-:Y:S01]  /*12910*/  IMAD.MOV.U32 R122, RZ, RZ, R26 ;  /* 0x000000ffff7a7224 */ /* 0x004fe200078e001a */
[----:B------:R-:W-:Y:S01]  /*12920*/  MOV R123, R27 ;  /* 0x0000001b007b7202 */ /* 0x000fe20000000f00 */
[----:B---3--:R-:W-:Y:S02]  /*12930*/  IMAD.MOV.U32 R120, RZ, RZ, R24 ;  /* 0x000000ffff787224 */ /* 0x008fe400078e0018 */
        /* <DEDUP_REMOVED lines=181> */
[----:B------:R-:W2:Y:S04]  /*13490*/  LDL.LU R114, [R1+0x1374] ;  /* 0x0013740001727983 */ /* 0x000ea80000300800 */
        /* <DEDUP_REMOVED lines=53> */
[----:B0-----:R-:W3:Y:S04]  /*137f0*/  LDL.LU R120, [R1+0x780] ;  /* 0x0007800001787983 */ /* 0x001ee80000300800 */
        /* <DEDUP_REMOVED lines=51> */
[----:B------:R-:W2:Y:S01]  /*13b30*/  LDL.LU R172, [R1+0x850] ;  /* 0x0008500001ac7983 */ /* 0x000ea20000300800 */
        /* <DEDUP_REMOVED lines=140> */
[----:B------:R-:W-:Y:S01]  /*14400*/  WARPGROUP.ARRIVE ;  /* 0x00000000000079c5 */ /* 0x000fe20000000000 */
[----:B------:R-:W-:-:S07]  /*14410*/  UMOV UR13, 0x80000020 ;  /* 0x80000020000d7882 */ /* 0x000fce0000000000 */
[----:B------:R-:W-:Y:S01]  /*14420*/  HGMMA.64x192x16.F32.BF16 R24, gdesc[UR12], R24, gsb0 ;  /* 0x02e000000c1879f0 */ /* 0x000fe20008001818 */
[----:B------:R-:W-:Y:S01]  /*14430*/  UMOV UR14, UR10 ;  /* 0x0000000a000e7c82 */ /* 0x000fe20008000000 */
[----:B------:R-:W-:Y:S01]  /*14440*/  UMOV UR15, UR11 ;  /* 0x0000000b000f7c82 */ /* 0x000fe20008000000 */
[----:B------:R-:W-:Y:S02]  /*14450*/  WARPGROUP.DEPBAR.LE gsb0, 0x0 ;  /* 0x00008000000079c5 */ /* 0x000fe40000010000 */
[----:B--2---:R-:W-:-:S15]  /*14460*/  WARPGROUP.ARRIVE ;  /* 0x00000000000079c5 */ /* 0x004fde0000000000 */
        /* <DEDUP_REMOVED lines=25> */
[----:B------:R-:W-:-:S03]  /*14600*/  IMAD.MOV.U32 R6, RZ, RZ, R214 ;  /* 0x000000ffff067224 */ /* 0x000fc600078e00d6 */
[----:B------:R-:W-:Y:S01]  /*14610*/  STL.64 [R1+0x3b8], R166 ;  /* 0x0003b8a601007387 */ /* 0x000fe20000100a00 */
[----:B------:R-:W-:-:S03]  /*14620*/  IMAD.MOV.U32 R4, RZ, RZ, R215 ;  /* 0x000000ffff047224 */ /* 0x000fc600078e00d7 */
        /* <DEDUP_REMOVED lines=699> */
[----:B------:R-:W-:-:S07]  /*171e0*/  UMOV UR13, 0x80000020 ;  /* 0x80000020000d7882 */ /* 0x000fce0000000000 */
[----:B------:R-:W-:Y:S01]  /*171f0*/  HGMMA.64x192x16.F32.BF16 R24, gdesc[UR12], R24, gsb0 ;  /* 0x02e000000c1879f0 */ /* 0x000fe20008001818 */
[----:B------:R-:W-:Y:S01]  /*17200*/  IMAD.MOV.U32 R200, RZ, RZ, R235 ;  /* 0x000000ffffc87224 */ /* 0x000fe200078e00eb */
[----:B------:R-:W-:Y:S01]  /*17210*/  MOV R212, R223 ;  /* 0x000000df00d47202 */ /* 0x000fe20000000f00 */
[----:B------:R-:W-:Y:S01]  /*17220*/  IMAD.MOV.U32 R201, RZ, RZ, R234 ;  /* 0x000000ffffc97224 */ /* 0x000fe200078e00ea */
[----:B------:R-:W-:Y:S01]  /*17230*/  MOV R194, R17 ;  /* 0x0000001100c27202 */ /* 0x000fe20000000f00 */
[----:B------:R-:W-:Y:S01]  /*17240*/  IMAD.MOV.U32 R202, RZ, RZ, R233 ;  /* 0x000000ffffca7224 */ /* 0x000fe200078e00e9 */
[----:B------:R-:W-:Y:S01]  /*17250*/  MOV R234, R6 ;  /* 0x0000000600ea7202 */ /* 0x000fe20000000f00 */
        /* <DEDUP_REMOVED lines=133> */
[----:B------:R-:W-:Y:S01]  /*17ab0*/  BPT.TRAP 0x1 ;  /* 0x000000040000795c */ /* 0x000fe20000300000 */
.L_x_23:
[----:B------:R-:W-:Y:S02]  /*17ac0*/  UISETP.GT.U32.AND UP0, UPT, UR38, 0x1, UPT ;  /* 0x000000012600788c */ /* 0x000fe4000bf04070 */
[----:B------:R-:W-:-:S04]  /*17ad0*/  ULEA UR8, UR6, UR44, 0x3 ;  /* 0x0000002c06087291 */ /* 0x000fc8000f8e183f */
[----:B------:R-:W-:Y:S01]  /*17ae0*/  UIADD3 UR8, UR8, 0x20, URZ ;  /* 0x0000002008087890 */ /* 0x000fe2000fffe03f */
[----:B------:R-:W-:-:S03]  /*17af0*/  PLOP3.LUT P1, PT, PT, PT, UP0, 0x80, 0x0 ;  /* 0x000000000000781c */ /* 0x000fc60003f2f008 */
[----:B------:R-:W-:-:S09]  /*17b00*/  UPRMT UR8, URZ, 0x654, UR8 ;  /* 0x000006543f087896 */ /* 0x000fd20008000008 */
[----:B------:R-:W-:Y:S01]  /*17b10*/  SYNCS.ARRIVE.TRANS64.RED.A1T0 RZ, [UR8], RZ ;  /* 0x000000ffffff79a7 */ /* 0x000fe20008100408 */
[----:B------:R-:W-:Y:S05]  /*17b20*/  @P1 BRA `(.L_x_24) ;  /* 0x0000000000041947 */ /* 0x000fea0003800000 */
[----:B------:R-:W-:Y:S01]  /*17b30*/  BPT.TRAP 0x1 ;  /* 0x000000040000795c */ /* 0x000fe20000300000 */
.L_x_24:
[----:B------:R-:W-:Y:S01]  /*17b40*/  UIADD3 UR7, UR7, 0x1, URZ ;  /* 0x0000000107077890 */ /* 0x000fe2000fffe03f */
[C---:B-----5:R-:W-:Y:S01]  /*17b50*/  ISETP.GT.AND P1, PT, R0.reuse, 0x1, PT ;  /* 0x000000010000780c */ /* 0x060fe20003f24270 */
[----:B------:R-:W-:Y:S01]  /*17b60*/  UIADD3 UR6, UR6, 0x1, URZ ;  /* 0x0000000106067890 */ /* 0x000fe2000fffe03f */
[----:B------:R-:W-:Y:S01]  /*17b70*/  VIADD R0, R0, 0xffffffff ;  /* 0xffffffff00007836 */ /* 0x000fe20000000000 */
[----:B------:R-:W-:Y:S02]  /*17b80*/  UISETP.NE.AND UP0, UPT, UR7, 0x4, UPT ;  /* 0x000000040700788c */ /* 0x000fe4000bf05270 */
[----:B------:R-:W-:Y:S02]  /*17b90*/  UISETP.NE.AND UP1, UPT, UR6, 0x4, UPT ;  /* 0x000000040600788c */ /* 0x000fe4000bf25270 */
[----:B------:R-:W-:Y:S02]  /*17ba0*/  USEL UR8, URZ, 0x1, UP0 ;  /* 0x000000013f087887 */ /* 0x000fe40008000000 */
[----:B------:R-:W-:-:S02]  /*17bb0*/  USEL UR7, UR7, URZ, UP0 ;  /* 0x0000003f07077287 */ /* 0x000fc40008000000 */
[----:B------:R-:W-:Y:S02]  /*17bc0*/  USEL UR6, UR6, URZ, UP1 ;  /* 0x0000003f06067287 */ /* 0x000fe40008800000 */
[----:B------:R-:W-:Y:S01]  /*17bd0*/  LOP3.LUT R3, R3, UR8, RZ, 0x3c, !PT ;  /* 0x0000000803037c12 */ /* 0x000fe2000f8e3cff */
[----:B------:R-:W-:Y:S09]  /*17be0*/  @P1 BRA `(.L_x_25) ;  /* 0xffffff3800b41947 */ /* 0x000ff2000383ffff */
.L_x_18:
[----:B------:R-:W1:Y:S02]  /*17bf0*/  LDC R0, c[0x0][0x28c] ;  /* 0x0000a300ff007b82 */ /* 0x000e640000000800 */
[----:B-1----:R-:W-:-:S13]  /*17c00*/  ISETP.GE.AND P1, PT, R0, 0x1, PT ;  /* 0x000000010000780c */ /* 0x002fda0003f26270 */
[----:B------:R-:W-:Y:S05]  /*17c10*/  @!P1 BRA `(.L_x_26) ;  /* 0x0000000000349947 */ /* 0x000fea0003800000 */
[----:B------:R-:W-:Y:S05]  /*17c20*/  @!P0 BRA `(.L_x_27) ;  /* 0x0000000000048947 */ /* 0x000fea0003800000 */
[----:B------:R-:W-:Y:S01]  /*17c30*/  BPT.TRAP 0x1 ;  /* 0x000000040000795c */ /* 0x000fe20000300000 */
.L_x_27:
[----:B-----5:R-:W-:Y:S01]  /*17c40*/  R2UR UR4, R5 ;  /* 0x00000000050472ca */ /* 0x020fe200000e0000 */
[----:B------:R-:W-:-:S06]  /*17c50*/  UISETP.GT.U32.AND UP0, UPT, UR38, 0x1, UPT ;  /* 0x000000012600788c */ /* 0x000fcc000bf04070 */
[----:B------:R-:W-:-:S06]  /*17c60*/  PLOP3.LUT P0, PT, PT, PT, UP0, 0x80, 0x0 ;  /* 0x000000000000781c */ /* 0x000fcc0003f0f008 */
[----:B------:R-:W-:-:S04]  /*17c70*/  UIADD3 UR4, UR4, UR37, URZ ;  /* 0x0000002504047290 */ /* 0x000fc8000fffe03f */
[----:B------:R-:W-:-:S04]  /*17c80*/  USHF.L.U32 UR4, UR4, 0x3, URZ ;  /* 0x0000000304047899 */ /* 0x000fc8000800063f */
[----:B------:R-:W-:-:S04]  /*17c90*/  ULOP3.LUT UR4, UR4, 0x18, URZ, 0xc0, !UPT ;  /* 0x0000001804047892 */ /* 0x000fc8000f8ec03f */
[----:B------:R-:W-:-:S04]  /*17ca0*/  UIADD3 UR4, UR44, 0x20, UR4 ;  /* 0x000000202c047890 */ /* 0x000fc8000fffe004 */
[----:B------:R-:W-:-:S09]  /*17cb0*/  UPRMT UR4, URZ, 0x654, UR4 ;  /* 0x000006543f047896 */ /* 0x000fd20008000004 */
[----:B------:R-:W-:Y:S01]  /*17cc0*/  SYNCS.ARRIVE.TRANS64.RED.A1T0 RZ, [UR4], RZ ;  /* 0x000000ffffff79a7 */ /* 0x000fe20008100404 */
[----:B------:R-:W-:Y:S05]  /*17cd0*/  @P0 BRA `(.L_x_26) ;  /* 0x0000000000040947 */ /* 0x000fea0003800000 */
[----:B------:R-:W-:Y:S01]  /*17ce0*/  BPT.TRAP 0x1 ;  /* 0x000000040000795c */ /* 0x000fe20000300000 */
.L_x_26:
[----:B------:R-:W1:Y:S01]  /*17cf0*/  S2R R0, SR_TID.X ;  /* 0x0000000000007919 */ /* 0x000e620000002100 */
[----:B------:R-:W-:Y:S01]  /*17d00*/  UIMAD UR41, UR41, 0x180, URZ ;  /* 0x00000180292978a4 */ /* 0x000fe2000f8e023f */
[----:B------:R-:W-:Y:S01]  /*17d10*/  ULDC UR8, c[0x0][0x288] ;  /* 0x0000a20000087ab9 */ /* 0x000fe20000000800 */
[----:B-----5:R-:W2:Y:S01]  /*17d20*/  S2R R5, SR_TID.X ;  /* 0x0000000000057919 */ /* 0x020ea20000002100 */
[----:B------:R-:W-:Y:S02]  /*17d30*/  UIADD3 UR37, UR43, UR37, URZ ;  /* 0x000000252b257290 */ /* 0x000fe4000fffe03f */
[----:B------:R-:W-:Y:S01]  /*17d40*/  UIMAD.WIDE UR6, UR40, 0x200, URZ ;  /* 0x00000200280678a5 */ /* 0x000fe2000f8e023f */
[----:B------:R-:W-:Y:S01]  /*17d50*/  IMAD.U32 R12, RZ, RZ, UR41 ;  /* 0x00000029ff0c7e24 */ /* 0x000fe2000f8e00ff */
[----:B------:R-:W-:Y:S02]  /*17d60*/  USHF.L.U32 UR40, UR40, 0x9, URZ ;  /* 0x0000000928287899 */ /* 0x000fe4000800063f */
[----:B------:R-:W-:Y:S01]  /*17d70*/  UISETP.GE.AND UP2, UPT, UR41, UR8, UPT ;  /* 0x000000082900728c */ /* 0x000fe2000bf46270 */
[----:B------:R-:W-:Y:S01]  /*17d80*/  ULDC UR9, c[0x0][0x284] ;  /* 0x0000a10000097ab9 */ /* 0x000fe20000000800 */
[----:B------:R-:W-:Y:S01]  /*17d90*/  USHF.R.U32.HI UR4, URZ, 0x2, UR37 ;  /* 0x000000023f047899 */ /* 0x000fe20008011625 */
[----:B------:R-:W-:Y:S01]  /*17da0*/  IMAD.U32 R6, RZ, RZ, UR9 ;  /* 0x00000009ff067e24 */ /* 0x000fe2000f8e00ff */
[----:B------:R-:W-:-:S02]  /*17db0*/  UISETP.GE.OR UP2, UPT, UR40, UR9, UP2 ;  /* 0x000000092800728c */ /* 0x000fc40009746670 */
[----:B------:R-:W-:Y:S02]  /*17dc0*/  ULOP3.LUT UR4, UR4, 0x1, URZ, 0xc0, !UPT ;  /* 0x0000000104047892 */ /* 0x000fe4000f8ec03f */
[----:B------:R-:W-:Y:S01]  /*17dd0*/  USHF.R.S32.HI UR12, URZ, 0x1f, UR42 ;  /* 0x0000001f3f0c7899 */ /* 0x000fe2000801142a */
[----:B------:R-:W-:Y:S01]  /*17de0*/  ULDC.64 UR10, c[0x0][0x5d0] ;  /* 0x00017400000a7ab9 */ /* 0x000fe20000000a00 */
[----:B------:R-:W-:Y:S01]  /*17df0*/  UISETP.GT.U32.AND UP1, UPT, UR37, 0x3, UPT ;  /* 0x000000032500788c */ /* 0x000fe2000bf24070 */
[----:B------:R-:W-:Y:S01]  /*17e00*/  PLOP3.LUT P0, PT, PT, PT, UP2, 0x80, 0x0 ;  /* 0x000000000000781c */ /* 0x000fe20003f0f028 */
[----:B------:R-:W-:Y:S02]  /*17e10*/  UISETP.NE.U32.AND UP0, UPT, UR4, 0x1, UPT ;  /* 0x000000010400788c */ /* 0x000fe4000bf05070 */
[----:B------:R-:W-:Y:S02]  /*17e20*/  UIMAD UR5, UR12, UR10, URZ ;  /* 0x0000000a0c0572a4 */ /* 0x000fe4000f8e023f */
[----:B------:R-:W-:-:S02]  /*17e30*/  UISETP.LT.U32.AND UP1, UPT, UR43, 0x4, UP1 ;  /* 0x000000042b00788c */ /* 0x000fc40008f21070 */
[----:B------:R-:W-:Y:S01]  /*17e40*/  UISETP.GT.U32.AND UP0, UPT, UR43, 0x3, !UP0 ;  /* 0x000000032b00788c */ /* 0x000fe2000c704070 */
[----:B-1----:R-:W-:Y:S01]  /*17e50*/  SHF.R.U32.HI R3, RZ, 0x7, R0 ;  /* 0x00000007ff037819 */ /* 0x002fe20000011600 */
[----:B------:R-:W-:Y:S02]  /*17e60*/  UIMAD UR5, UR42, UR11, UR5 ;  /* 0x0000000b2a0572a4 */ /* 0x000fe4000f8e0205 */
[----:B------:R-:W-:Y:S01]  /*17e70*/  USEL UR4, URZ, 0x1, !UP0 ;  /* 0x000000013f047887 */ /* 0x000fe2000c000000 */
[----:B------:R-:W-:Y:S01]  /*17e80*/  LOP3.LUT R3, R3, 0x1, RZ, 0xc0, !PT ;  /* 0x0000000103037812 */ /* 0x000fe200078ec0ff */
[C---:B--2---:R-:W-:Y:S01]  /*17e90*/  IMAD.SHL.U32 R13, R5.reuse, 0x2, RZ ;  /* 0x00000002050d7824 */ /* 0x044fe200078e00ff */
[----:B------:R-:W-:Y:S01]  /*17ea0*/  SHF.R.U32.HI R0, RZ, 0x2, R5 ;  /* 0x00000002ff007819 */ /* 0x000fe20000011605 */
[----:B------:R-:W-:Y:S01]  /*17eb0*/  ULOP3.LUT UR37, UR37, 0x3, URZ, 0xc0, !UPT ;  /* 0x0000000325257892 */ /* 0x000fe2000f8ec03f */
[----:B------:R-:W-:Y:S01]  /*17ec0*/  LOP3.LUT R4, R5, 0x60, RZ, 0xc0, !PT ;  /* 0x0000006005047812 */ /* 0x000fe200078ec0ff */
[----:B------:R-:W-:Y:S01]  /*17ed0*/  IMAD.SHL.U32 R10, R3, 0x40, RZ ;  /* 0x00000040030a7824 */ /* 0x000fe200078e00ff */
[----:B------:R-:W-:-:S02]  /*17ee0*/  LOP3.LUT R0, R0, 0x7, RZ, 0xc0, !PT ;  /* 0x0000000700007812 */ /* 0x000fc400078ec0ff */
[----:B------:R-:W-:Y:S02]  /*17ef0*/  SHF.R.U32.HI R4, RZ, 0x1, R4 ;  /* 0x00000001ff047819 */ /* 0x000fe40000011604 */
[--C-:B------:R-:W-:Y:S02]  /*17f00*/  LOP3.LUT R10, R10, 0x40, R0.reuse, 0xe2, !PT ;  /* 0x000000400a0a7812 */ /* 0x100fe400078ee200 */
[----:B------:R-:W-:Y:S02]  /*17f10*/  IADD3 R0, RZ, -R4, -R0 ;  /* 0x80000004ff007210 */ /* 0x000fe40007ffe800 */
[----:B------:R-:W-:Y:S01]  /*17f20*/  LOP3.LUT R10, R10, UR6, R4, 0xfe, !PT ;  /* 0x000000060a0a7c12 */ /* 0x000fe2000f8efe04 */
[----:B------:R-:W-:Y:S01]  /*17f30*/  IMAD.MOV.U32 R4, RZ, RZ, -0x2 ;  /* 0xfffffffeff047424 */ /* 0x000fe200078e00ff */
[----:B------:R-:W-:Y:S01]  /*17f40*/  LOP3.LUT R12, R12, 0x6, R13, 0xf8, !PT ;  /* 0x000000060c0c7812 */ /* 0x000fe200078ef80d */
[----:B------:R-:W-:Y:S01]  /*17f50*/  IMAD R0, R3, -0x40, R0 ;  /* 0xffffffc003007824 */ /* 0x000fe200078e0200 */
[----:B------:R-:W-:-:S02]  /*17f60*/  LOP3.LUT R3, R5, 0x3, RZ, 0xc0, !PT ;  /* 0x0000000305037812 */ /* 0x000fc400078ec0ff */
[----:B------:R-:W-:Y:S02]  /*17f70*/  SHF.R.S32.HI R13, RZ, 0x1f, R12 ;  /* 0x0000001fff0d7819 */ /* 0x000fe4000001140c */
[----:B------:R-:W-:Y:S01]  /*17f80*/  IADD3 R0, R6, -UR40, R0 ;  /* 0x8000002806007c10 */ /* 0x000fe2000fffe000 */
[----:B------:R-:W-:Y:S01]  /*17f90*/  IMAD R3, R3, R4, UR8 ;  /* 0x0000000803037e24 */ /* 0x000fe2000f8e0204 */
[----:B------:R-:W-:Y:S01]  /*17fa0*/  USEL UR8, URZ, 0x1, !UP1 ;  /* 0x000000013f087887 */ /* 0x000fe2000c800000 */
[----:B------:R-:W-:Y:S01]  /*17fb0*/  IMAD.U32 R4, RZ, RZ, UR10 ;  /* 0x0000000aff047e24 */ /* 0x000fe2000f8e00ff */
[----:B------:R-:W-:Y:S01]  /*17fc0*/  UMOV UR40, 0xffffffff ;  /* 0xffffffff00287882 */ /* 0x000fe20000000000 */
[----:B------:R-:W-:Y:S01]  /*17fd0*/  VIADD R3, R3, -UR41 ;  /* 0x8000002903037c36 */ /* 0x000fe20008000000 */
[----:B------:R-:W-:Y:S01]  /*17fe0*/  ULOP3.LUT UR36, UR4, UR36, UR8, 0x96, !UPT ;  /* 0x0000002404247292 */ /* 0x000fe2000f8e9608 */
[----:B------:R-:W-:-:S04]  /*17ff0*/  IMAD.WIDE.U32 R4, R4, UR42, R12 ;  /* 0x0000002a04047c25 */ /* 0x000fc8000f8e000c */
[----:B------:R-:W-:Y:S01]  /*18000*/  VIADD R5, R5, UR5 ;  /* 0x0000000505057c36 */ /* 0x000fe20008000000 */
[----:B------:R-:W-:Y:S06]  /*18010*/  @P0 BRA `(.L_x_28) ;  /* 0x0000037000f40947 */ /* 0x000fec0003800000 */
[----:B------:R-:W-:Y:S01]  /*18020*/  FSETP.NEU.AND P0, PT, R16, RZ, PT ;  /* 0x000000ff1000720b */ /* 0x000fe20003f0d000 */
[----:B------:R-:W-:Y:S01]  /*18030*/  ULDC.64 UR8, c[0x0][0x5c8] ;  /* 0x0001720000087ab9 */ /* 0x000fe20000000a00 */
[----:B------:R-:W-:Y:S01]  /*18040*/  ISETP.GT.AND P5, PT, R3, RZ, PT ;  /* 0x000000ff0300720c */ /* 0x000fe20003fa4270 */
[----:B------:R-:W-:Y:S01]  /*18050*/  UIMAD UR4, UR7, UR8, URZ ;  /* 0x00000008070472a4 */ /* 0x000fe2000f8e023f */
[----:B------:R-:W-:Y:S01]  /*18060*/  IMAD.U32 R20, RZ, RZ, UR9 ;  /* 0x00000009ff147e24 */ /* 0x000fe2000f8e00ff */
[----:B------:R-:W-:Y:S01]  /*18070*/  BSSY B0, `(.L_x_28) ;  /* 0x0003737000007945 */ /* 0x000fe20003800000 */
[----:B------:R-:W-:Y:S01]  /*18080*/  IMAD.WIDE.U32 R4, R10, UR8, R4 ;  /* 0x000000080a047c25 */ /* 0x000fe2000f8e0004 */
[----:B------:R-:W-:-:S03]  /*18090*/  ISETP.GT.AND P1, PT, R0, RZ, P5 ;  /* 0x000000ff0000720c */ /* 0x000fc60002f24270 */
[----:B------:R-:W-:-:S04]  /*180a0*/  IMAD R20, R10, R20, UR4 ;  /* 0x000000040a147e24 */ /* 0x000fc8000f8e0214 */
[----:B------:R-:W-:Y:S01]  /*180b0*/  IMAD.IADD R20, R5, 0x1, R20 ;  /* 0x0000000105147824 */ /* 0x000fe200078e0214 */
[----:B------:R-:W-:Y:S06]  /*180c0*/  @!P0 BRA `(.L_x_29) ;  /* 0x00000260002c8947 */ /* 0x000fec0003800000 */
[----:B0-----:R-:W0:Y:S01]  /*180d0*/  LDC.64 R222, c[0x0][0x5b8] ;  /* 0x00016e00ffde7b82 */ /* 0x001e220000000a00 */
[----:B------:R-:W2:Y:S01]  /*180e0*/  LDL.LU R21, [R1+0x780] ;  /* 0x0007800001157983 */ /* 0x000ea20000300800 */
[----:B------:R-:W-:-:S06]  /*180f0*/  ULDC.64 UR4, c[0x0][0x5c0] ;  /* 0x0001700000047ab9 */ /* 0x000fcc0000000a00 */
[----:B------:R-:W1:Y:S08]  /*18100*/  LDC.64 R8, c[0x0][0x5b0] ;  /* 0x00016c00ff087b82 */ /* 0x000e700000000a00 */
[----:B------:R-:W3:Y:S01]  /*18110*/  LDC.64 R218, c[0x0][0x5a8] ;  /* 0x00016a00ffda7b82 */ /* 0x000ee20000000a00 */
[C---:B0-----:R-:W-:Y:S02]  /*18120*/  IMAD R5, R222.reuse, UR12, RZ ;  /* 0x0000000cde057c24 */ /* 0x041fe4000f8e02ff */
[----:B------:R-:W-:-:S04]  /*18130*/  IMAD.WIDE.U32 R224, R222, UR42, R12 ;  /* 0x0000002adee07c25 */ /* 0x000fc8000f8e000c */
[----:B------:R-:W-:Y:S02]  /*18140*/  IMAD R223, R223, UR42, R5 ;  /* 0x0000002adfdf7c24 */ /* 0x000fe4000f8e0205 */
[----:B-1----:R-:W-:Y:S02]  /*18150*/  IMAD R19, R8, UR7, RZ ;  /* 0x0000000708137c24 */ /* 0x002fe4000f8e02ff */
[----:B------:R-:W-:Y:S02]  /*18160*/  IMAD.IADD R221, R225, 0x1, R223 ;  /* 0x00000001e1dd7824 */ /* 0x000fe400078e02df */
[----:B------:R-:W-:Y:S02]  /*18170*/  IMAD.MOV.U32 R220, RZ, RZ, R224 ;  /* 0x000000ffffdc7224 */ /* 0x000fe400078e00e0 */
[C---:B------:R-:W-:Y:S02]  /*18180*/  IMAD R19, R10.reuse, R9, R19 ;  /* 0x000000090a137224 */ /* 0x040fe400078e0213 */
[----:B------:R-:W-:-:S04]  /*18190*/  IMAD.WIDE.U32 R6, R10, R8, R220 ;  /* 0x000000080a067225 */ /* 0x000fc800078e00dc */
[----:B------:R-:W-:Y:S01]  /*181a0*/  IMAD.IADD R5, R7, 0x1, R19 ;  /* 0x0000000107057824 */ /* 0x000fe200078e0213 */
[----:B---3--:R-:W-:-:S04]  /*181b0*/  LEA R14, P0, R6, R218, 0x1 ;  /* 0x000000da060e7211 */ /* 0x008fc800078008ff */
[----:B------:R-:W-:-:S05]  /*181c0*/  LEA.HI.X R15, R6, R219, R5, 0x1, P0 ;  /* 0x000000db060f7211 */ /* 0x000fca00000f0c05 */
[----:B------:R-:W3:Y:S01]  /*181d0*/  @P1 LDG.E.LTC128B.U16 R11, desc[UR46][R14.64] ;  /* 0x0000002e0e0b1981 */ /* 0x000ee2000c1e1520 */
[C---:B------:R-:W-:Y:S01]  /*181e0*/  LEA R226, P0, R4.reuse, UR4, 0x1 ;  /* 0x0000000404e27c11 */ /* 0x040fe2000f8008ff */
[----:B------:R-:W-:Y:S01]  /*181f0*/  BSSY B1, `(.L_x_30) ;  /* 0x0000013000017945 */ /* 0x000fe20003800000 */
[----:B------:R-:W-:Y:S02]  /*18200*/  ISETP.GT.AND P2, PT, R3, 0x1, PT ;  /* 0x000000010300780c */ /* 0x000fe40003f44270 */
[----:B------:R-:W-:Y:S02]  /*18210*/  LEA.HI.X R227, R4, UR5, R20, 0x1, P0 ;  /* 0x0000000504e37c11 */ /* 0x000fe400080f0c14 */
[----:B------:R-:W-:-:S09]  /*18220*/  LOP3.LUT R17, R17, 0xfffffffd, RZ, 0xc0, !PT ;  /* 0xfffffffd11117812 */ /* 0x000fd200078ec0ff */
[----:B------:R-:W-:Y:S01]  /*18230*/  @P2 LOP3.LUT R17, R17, 0x2, RZ, 0xfc, !PT ;  /* 0x0000000211112812 */ /* 0x000fe200078efcff */
[----:B---3--:R-:W-:-:S04]  /*18240*/  IMAD.U32 R5, R11, 0x10000, RZ ;  /* 0x000100000b057824 */ /* 0x008fc800078e00ff */
[----:B------:R-:W-:-:S04]  /*18250*/  FMUL R5, R5, R16 ;  /* 0x0000001005057220 */ /* 0x000fc80000400000 */
[----:B--2---:R-:W-:-:S05]  /*18260*/  FFMA R5, R21, R2, R5 ;  /* 0x0000000215057223 */ /* 0x004fca0000000005 */
[----:B------:R-:W-:-:S05]  /*18270*/  F2FP.BF16.F32.PACK_AB R4, RZ, R5 ;  /* 0x00000005ff04723e */ /* 0x000fca00000010ff */
[----:B------:R0:W-:Y:S02]  /*18280*/  @P1 STG.E.U16 desc[UR46][R226.64], R4 ;  /* 0x00000004e2001986 */ /* 0x0001e4000c10152e */
[----:B0-----:R-:W-:-:S04]  /*18290*/  IMAD.WIDE.U32 R4, R10, R8, R12 ;  /* 0x000000080a047225 */ /* 0x001fc800078e000c */
[----:B------:R-:W-:Y:S02]  /*182a0*/  IMAD.IADD R5, R19, 0x1, R5 ;  /* 0x0000000113057824 */ /* 0x000fe400078e0205 */
[----:B------:R-:W-:-:S05]  /*182b0*/  IMAD.WIDE.U32 R4, R222, UR42, R4 ;  /* 0x0000002ade047c25 */ /* 0x000fca000f8e0004 */
[----:B------:R-:W-:Y:S02]  /*182c0*/  IADD3 R5, R223, R5, RZ ;  /* 0x00000005df057210 */ /* 0x000fe40007ffe0ff */
[----:B------:R-:W-:-:S04]  /*182d0*/  LEA R216, P0, R4, R218, 0x1 ;  /* 0x000000da04d87211 */ /* 0x000fc800078008ff */
[----:B------:R-:W-:Y:S02]  /*182e0*/  LEA.HI.X R217, R4, R219, R5, 0x1, P0 ;  /* 0x000000db04d97211 */ /* 0x000fe400000f0c05 */
[----:B------:R-:W-:-:S13]  /*182f0*/  ISETP.GT.AND P0, PT, R0, RZ, P2 ;  /* 0x000000ff0000720c */ /* 0x000fda0001704270 */
[----:B------:R-:W-:Y:S05]  /*18300*/  @!P0 BRA `(.L_x_31) ;  /* 0x0000000000048947 */ /* 0x000fea0003800000 */
[----:B------:R0:W5:Y:S02]  /*18310*/  LDG.E.LTC128B.U16 R11, desc[UR46][R216.64+0x2] ;  /* 0x0000022ed80b7981 */ /* 0x000164000c1e1520 */
.L_x_31:
[----:B------:R-:W-:Y:S05]  /*18320*/  BSYNC B1 ;  /* 0x0000000000017941 */ /* 0x000fea0003800000 */
.L_x_30:
[----:B------:R-:W2:Y:S01]  /*18330*/  LDL.LU R5, [R1+0x784] ;  /* 0x0007840001057983 */ /* 0x000ea20000300800 */
[----:B-----5:R-:W-:Y:S01]  /*18340*/  IMAD.U32 R4, R11, 0x10000, RZ ;  /* 0x000100000b047824 */ /* 0x020fe200078e00ff */
[C---:B------:R-:W-:Y:S01]  /*18350*/  SHF.L.U64.HI R229, R8.reuse, 0x3, R9 ;  /* 0x0000000308e57819 */ /* 0x040fe20000010209 */
[----:B------:R-:W-:Y:S01]  /*18360*/  IMAD.SHL.U32 R228, R8, 0x8, RZ ;  /* 0x0000000808e47824 */ /* 0x000fe200078e00ff */
[----:B------:R-:W3:Y:S01]  /*18370*/  LDL.LU R14, [R1+0x788] ;  /* 0x00078800010e7983 */ /* 0x000ee20000300800 */
[----:B------:R-:W-:-:S04]  /*18380*/  FMUL R4, R4, R16 ;  /* 0x0000001004047220 */ /* 0x000fc80000400000 */
[----:B--2---:R-:W-:Y:S01]  /*18390*/  FFMA R4, R5, R2, R4 ;  /* 0x0000000205047223 */ /* 0x004fe20000000004 */
[----:B------:R-:W-:-:S04]  /*183a0*/  @P0 IMAD.MOV.U32 R5, RZ, RZ, R227 ;  /* 0x000000ffff050224 */ /* 0x000fc800078e00e3 */
[----:B------:R-:W-:-:S04]  /*183b0*/  F2FP.BF16.F32.PACK_AB R4, RZ, R4 ;  /* 0x00000004ff04723e */ /* 0x000fc800000010ff */
[----:B------:R-:W-:Y:S01]  /*183c0*/  PRMT R6, R4, 0x7610, R6 ;  /* 0x0000761004067816 */ /* 0x000fe20000000006 */
[----:B------:R-:W-:-:S05]  /*183d0*/  @P0 IMAD.MOV.U32 R4, RZ, RZ, R226 ;  /* 0x000000ffff040224 */ /* 0x000fca00078e00e2 */
[----:B------:R1:W-:Y:S01]  /*183e0*/  @P0 STG.E.U16 desc[UR46][R4.64+0x2], R6 ;  /* 0x0000020604000986 */ /* 0x0003e2000c10152e */
[----:B------:R-:W-:Y:S01]  /*183f0*/  ISETP.GT.AND P0, PT, R0, 0x8, P5 ;  /* 0x000000080000780c */ /* 0x000fe20002f04270 */
[----:B-1----:R-:W-:-:S04]  /*18400*/  IMAD.WIDE.U32 R4, R10, R8, R228 ;  /* 0x000000080a047225 */ /* 0x002fc800078e00e4 */
[----:B------:R-:W-:Y:S01]  /*18410*/  IMAD.IADD R19, R19, 0x1, R5 ;  /* 0x0000000113137824 */ /* 0x000fe200078e0205 */
[----:B------:R-:W-:-:S05]  /*18420*/  IADD3 R5, P1, R224, R4, RZ ;  /* 0x00000004e0057210 */ /* 0x000fca0007f3e0ff */
[----:B------:R-:W-:Y:S01]  /*18430*/  IMAD.X R7, R19, 0x1, R221, P1 ;  /* 0x0000000113077824 */ /* 0x000fe200008e06dd */
[----:B------:R-:W-:-:S04]  /*18440*/  LEA R6, P1, R5, R218, 0x1 ;  /* 0x000000da05067211 */ /* 0x000fc800078208ff */
[----:B------:R-:W-:-:S05]  /*18450*/  LEA.HI.X R7, R5, R219, R7, 0x1, P1 ;  /* 0x000000db05077211 */ /* 0x000fca00008f0c07 */
[----:B------:R1:W2:Y:S01]  /*18460*/  @P0 LDG.E.LTC128B.U16 R11, desc[UR46][R6.64] ;  /* 0x0000002e060b0981 */ /* 0x0002a2000c1e1520 */
[----:B------:R-:W-:Y:S01]  /*18470*/  IADD3 R4, P1, R12, R4, RZ ;  /* 0x000000040c047210 */ /* 0x000fe20007f3e0ff */
[----:B------:R-:W-:Y:S01]  /*18480*/  IMAD.U32 R15, RZ, RZ, UR8 ;  /* 0x00000008ff0f7e24 */ /* 0x000fe2000f8e00ff */
[----:B------:R-:W-:Y:S01]  /*18490*/  ISETP.GT.AND P2, PT, R0, 0x8, P2 ;  /* 0x000000080000780c */ /* 0x000fe20001744270 */
[----:B------:R-:W-:Y:S02]  /*184a0*/  BSSY B1, `(.L_x_32) ;  /* 0x0000015000017945 */ /* 0x000fe40003800000 */
[----:B------:R-:W-:Y:S02]  /*184b0*/  IMAD.X R5, R13, 0x1, R19, P1 ;  /* 0x000000010d057824 */ /* 0x000fe400008e0613 */
[----:B------:R-:W-:-:S04]  /*184c0*/  IMAD.WIDE.U32 R4, R222, UR42, R4 ;  /* 0x0000002ade047c25 */ /* 0x000fc8000f8e0004 */
[----:B------:R-:W-:Y:S01]  /*184d0*/  IMAD.IADD R5, R223, 0x1, R5 ;  /* 0x00000001df057824 */ /* 0x000fe200078e0205 */
[----:B-1----:R-:W-:-:S04]  /*184e0*/  LEA R6, P1, R4, R218, 0x1 ;  /* 0x000000da04067211 */ /* 0x002fc800078208ff */
[----:B------:R-:W-:Y:S01]  /*184f0*/  LEA.HI.X R7, R4, R219, R5, 0x1, P1 ;  /* 0x000000db04077211 */ /* 0x000fe200008f0c05 */
[----:B------:R-:W-:-:S04]  /*18500*/  IMAD.U32 R4, RZ, RZ, UR8 ;  /* 0x00000008ff047e24 */ /* 0x000fc8000f8e00ff */
[----:B------:R-:W-:-:S05]  /*18510*/  IMAD.SHL.U32 R20, R4, 0x10, RZ ;  /* 0x0000001004147824 */ /* 0x000fca00078e00ff */
[----:B------:R-:W-:Y:S01]  /*18520*/  IADD3 R4, P1, R20, R226, RZ ;  /* 0x000000e214047210 */ /* 0x000fe20007f3e0ff */
[----:B--2---:R-:W-:-:S04]  /*18530*/  IMAD.U32 R5, R11, 0x10000, RZ ;  /* 0x000100000b057824 */ /* 0x004fc800078e00ff */
[----:B------:R-:W-:-:S04]  /*18540*/  FMUL R5, R5, R16 ;  /* 0x0000001005057220 */ /* 0x000fc80000400000 */
[----:B---3--:R-:W-:Y:S01]  /*18550*/  FFMA R5, R14, R2, R5 ;  /* 0x000000020e057223 */ /* 0x008fe20000000005 */
[----:B------:R-:W-:-:S04]  /*18560*/  IMAD.U32 R14, RZ, RZ, UR9 ;  /* 0x00000009ff0e7e24 */ /* 0x000fc8000f8e00ff */
[----:B------:R-:W-:Y:S02]  /*18570*/  F2FP.BF16.F32.PACK_AB R5, RZ, R5 ;  /* 0x00000005ff05723e */ /* 0x000fe400000010ff */
[--C-:B------:R-:W-:Y:S02]  /*18580*/  SHF.L.U64.HI R19, R15, 0x4, R14.reuse ;  /* 0x000000040f137819 */ /* 0x100fe4000001020e */
[----:B------:R-:W-:-:S03]  /*18590*/  PRMT R14, R5, 0x7610, R14 ;  /* 0x00007610050e7816 */ /* 0x000fc6000000000e */
[----:B------:R-:W-:Y:S01]  /*185a0*/  IMAD.X R5, R19, 0x1, R227, P1 ;  /* 0x0000000113057824 */ /* 0x000fe200008e06e3 */
[----:B------:R1:W-:Y:S04]  /*185b0*/  STL [R1+0x904], R19 ;  /* 0x0009041301007387 */ /* 0x0003e80000100800 */
[----:B------:R1:W-:Y:S01]  /*185c0*/  @P0 STG.E.U16 desc[UR46][R4.64], R14 ;  /* 0x0000000e04000986 */ /* 0x0003e2000c10152e */
[----:B------:R-:W-:Y:S05]  /*185d0*/  @!P2 BRA `(.L_x_33) ;  /* 0x000000000004a947 */ /* 0x000fea0003800000 */
[----:B------:R2:W5:Y:S02]  /*185e0*/  LDG.E.LTC128B.U16 R11, desc[UR46][R6.64+0x2] ;  /* 0x0000022e060b7981 */ /* 0x000564000c1e1520 */
.L_x_33:
[----:B------:R-:W-:Y:S05]  /*185f0*/  BSYNC B1 ;  /* 0x0000000000017941 */ /* 0x000fea0003800000 */
.L_x_32:
[----:B------:R-:W3:Y:S01]  /*18600*/  LDL.LU R15, [R1+0x78c] ;  /* 0x00078c00010f7983 */ /* 0x000ee20000300800 */
[----:B-1---5:R-:W-:Y:S01]  /*18610*/  IMAD.U32 R14, R11, 0x10000, RZ ;  /* 0x000100000b0e7824 */ /* 0x022fe200078e00ff */
[----:B------:R-:W-:Y:S01]  /*18620*/  ISETP.GT.AND P4, PT, R3, 0x8, PT ;  /* 0x000000080300780c */ /* 0x000fe20003f84270 */
[----:B------:R-:W-:Y:S01]  /*18630*/  BSSY B1, `(.L_x_34) ;  /* 0x000000a000017945 */ /* 0x000fe20003800000 */
[----:B------:R-:W-:Y:S01]  /*18640*/  LOP3.LUT R17, R17, 0xfffffffb, RZ, 0xc0, !PT ;  /* 0xfffffffb11117812 */ /* 0x000fe200078ec0ff */
[----:B------:R-:W-:Y:S01]  /*18650*/  FMUL R14, R14, R16 ;  /* 0x000000100e0e7220 */ /* 0x000fe20000400000 */
[----:B------:R-:W-:-:S09]  /*18660*/  ISETP.GT.AND P0, PT, R0, RZ, P4 ;  /* 0x000000ff0000720c */ /* 0x000fd20002704270 */
[----:B------:R-:W-:Y:S01]  /*18670*/  @P4 LOP3.LUT R17, R17, 0x4, RZ, 0xfc, !PT ;  /* 0x0000000411114812 */ /* 0x000fe200078efcff */
[----:B---3--:R-:W-:-:S05]  /*18680*/  FFMA R14, R15, R2, R14 ;  /* 0x000000020f0e7223 */ /* 0x008fca000000000e */
[----:B------:R-:W-:-:S05]  /*18690*/  F2FP.BF16.F32.PACK_AB R14, RZ, R14 ;  /* 0x0000000eff0e723e */ /* 0x000fca00000010ff */
[----:B------:R1:W-:Y:S01]  /*186a0*/  @P2 STG.E.U16 desc[UR46][R4.64+0x2], R14 ;  /* 0x0000020e04002986 */ /* 0x0003e2000c10152e */
[----:B------:R-:W-:Y:S05]  /*186b0*/  @!P0 BRA `(.L_x_35) ;  /* 0x0000000000048947 */ /* 0x000fea0003800000 */
[----:B------:R3:W5:Y:S02]  /*186c0*/  LDG.E.LTC128B.U16 R11, desc[UR46][R216.64+0x10] ;  /* 0x0000102ed80b7981 */ /* 0x000764000c1e1520 */
.L_x_35:
[----:B------:R-:W-:Y:S05]  /*186d0*/  BSYNC B1 ;  /* 0x0000000000017941 */ /* 0x000fea0003800000 */
.L_x_34:
[----:B------:R-:W4:Y:S01]  /*186e0*/  LDL.LU R15, [R1+0x790] ;  /* 0x00079000010f7983 */ /* 0x000f220000300800 */
[----:B-1---5:R-:W-:Y:S01]  /*186f0*/  IMAD.U32 R14, R11, 0x10000, RZ ;  /* 0x000100000b0e7824 */ /* 0x022fe200078e00ff */
[----:B------:R-:W-:Y:S01]  /*18700*/  ISETP.GT.AND P3, PT, R3, 0x9, PT ;  /* 0x000000090300780c */ /* 0x000fe20003f64270 */
[----:B------:R-:W-:Y:S01]  /*18710*/  BSSY B1, `(.L_x_36) ;  /* 0x000000d000017945 */ /* 0x000fe20003800000 */
[----:B------:R-:W-:Y:S01]  /*18720*/  LOP3.LUT R17, R17, 0xfffffff7, RZ, 0xc0, !PT ;  /* 0xfffffff711117812 */ /* 0x000fe200078ec0ff */
[----:B------:R-:W-:Y:S01]  /*18730*/  FMUL R14, R14, R16 ;  /* 0x000000100e0e7220 */ /* 0x000fe20000400000 */
[----:B------:R-:W-:-:S09]  /*18740*/  ISETP.GT.AND P1, PT, R0, RZ, P3 ;  /* 0x000000ff0000720c */ /* 0x000fd20001f24270 */
[----:B------:R-:W-:Y:S01]  /*18750*/  @P3 LOP3.LUT R17, R17, 0x8, RZ, 0xfc, !PT ;  /* 0x0000000811113812 */ /* 0x000fe200078efcff */
[----:B----4-:R-:W-:Y:S01]  /*18760*/  FFMA R14, R15, R2, R14 ;  /* 0x000000020f0e7223 */ /* 0x010fe2000000000e */
[----:B------:R-:W-:-:S04]  /*18770*/  @P0 MOV R15, R227 ;  /* 0x000000e3000f0202 */ /* 0x000fc80000000f00 */
[----:B------:R-:W-:-:S04]  /*18780*/  F2FP.BF16.F32.PACK_AB R14, RZ, R14 ;  /* 0x0000000eff0e723e */ /* 0x000fc800000010ff */
[----:B------:R-:W-:Y:S01]  /*18790*/  PRMT R19, R14, 0x7610, R19 ;  /* 0x000076100e137816 */ /* 0x000fe20000000013 */
[----:B------:R-:W-:-:S05]  /*187a0*/  @P0 IMAD.MOV.U32 R14, RZ, RZ, R226 ;  /* 0x000000ffff0e0224 */ /* 0x000fca00078e00e2 */
[----:B------:R1:W-:Y:S01]  /*187b0*/  @P0 STG.E.U16 desc[UR46][R14.64+0x10], R19 ;  /* 0x000010130e000986 */ /* 0x0003e2000c10152e */
[----:B------:R-:W-:Y:S05]  /*187c0*/  @!P1 BRA `(.L_x_37) ;  /* 0x0000000000049947 */ /* 0x000fea0003800000 */
[----:B------:R4:W5:Y:S02]  /*187d0*/  LDG.E.LTC128B.U16 R11, desc[UR46][R216.64+0x12] ;  /* 0x0000122ed80b7981 */ /* 0x000964000c1e1520 */
.L_x_37:
[----:B------:R-:W-:Y:S05]  /*187e0*/  BSYNC B1 ;  /* 0x0000000000017941 */ /* 0x000fea0003800000 */
.L_x_36:
[----:B-1----:R-:W2:Y:S01]  /*187f0*/  LDL.LU R15, [R1+0x794] ;  /* 0x00079400010f7983 */ /* 0x002ea20000300800 */
[----:B-----5:R-:W-:Y:S01]  /*18800*/  IMAD.U32 R14, R11, 0x10000, RZ ;  /* 0x000100000b0e7824 */ /* 0x020fe200078e00ff */
[----:B------:R-:W-:Y:S01]  /*18810*/  ISETP.GT.AND P2, PT, R0, 0x8, P4 ;  /* 0x000000080000780c */ /* 0x000fe20002744270 */
[----:B------:R-:W-:Y:S02]  /*18820*/  BSSY B1, `(.L_x_38) ;  /* 0x000000a000017945 */ /* 0x000fe40003800000 */
[----:B------:R-:W-:-:S04]  /*18830*/  FMUL R14, R14, R16 ;  /* 0x000000100e0e7220 */ /* 0x000fc80000400000 */
[----:B--2---:R-:W-:Y:S01]  /*18840*/  FFMA R14, R15, R2, R14 ;  /* 0x000000020f0e7223 */ /* 0x004fe2000000000e */
[----:B------:R-:W-:-:S04]  /*18850*/  @P1 IMAD.MOV.U32 R15, RZ, RZ, R227 ;  /* 0x000000ffff0f1224 */ /* 0x000fc800078e00e3 */
[----:B------:R-:W-:-:S04]  /*18860*/  F2FP.BF16.F32.PACK_AB R14, RZ, R14 ;  /* 0x0000000eff0e723e */ /* 0x000fc800000010ff */
[----:B------:R-:W-:Y:S01]  /*18870*/  PRMT R19, R14, 0x7610, R19 ;  /* 0x000076100e137816 */ /* 0x000fe20000000013 */
[----:B------:R-:W-:-:S05]  /*18880*/  @P1 IMAD.MOV.U32 R14, RZ, RZ, R226 ;  /* 0x000000ffff0e1224 */ /* 0x000fca00078e00e2 */
[----:B------:R1:W-:Y:S01]  /*18890*/  @P1 STG.E.U16 desc[UR46][R14.64+0x12], R19 ;  /* 0x000012130e001986 */ /* 0x0003e2000c10152e */
[----:B------:R-:W-:Y:S05]  /*188a0*/  @!P2 BRA `(.L_x_39) ;  /* 0x000000000004a947 */ /* 0x000fea0003800000 */
[----:B------:R2:W5:Y:S02]  /*188b0*/  LDG.E.LTC128B.U16 R11, desc[UR46][R6.64+0x10] ;  /* 0x0000102e060b7981 */ /* 0x000564000c1e1520 */
.L_x_39:
[----:B------:R-:W-:Y:S05]  /*188c0*/  BSYNC B1 ;  /* 0x0000000000017941 */ /* 0x000fea0003800000 */
.L_x_38:
[----:B-1----:R-:W3:Y:S01]  /*188d0*/  LDL.LU R15, [R1+0x798] ;  /* 0x00079800010f7983 */ /* 0x002ee20000300800 */
[----:B-----5:R-:W-:Y:S01]  /*188e0*/  IMAD.U32 R14, R11, 0x10000, RZ ;  /* 0x000100000b0e7824 */ /* 0x020fe200078e00ff */
[----:B------:R-:W-:Y:S01]  /*188f0*/  ISETP.GT.AND P0, PT, R0, 0x8, P3 ;  /* 0x000000080000780c */ /* 0x000fe20001f04270 */
[----:B------:R-:W-:Y:S02]  /*18900*/  BSSY B1, `(.L_x_40) ;  /* 0x0000007000017945 */ /* 0x000fe40003800000 */
[----:B------:R-:W-:-:S04]  /*18910*/  FMUL R14, R14, R16 ;  /* 0x000000100e0e7220 */ /* 0x000fc80000400000 */
[----:B---3--:R-:W-:-:S05]  /*18920*/  FFMA R14, R15, R2, R14 ;  /* 0x000000020f0e7223 */ /* 0x008fca000000000e */
[----:B------:R-:W-:-:S05]  /*18930*/  F2FP.BF16.F32.PACK_AB R14, RZ, R14 ;  /* 0x0000000eff0e723e */ /* 0x000fca00000010ff */
[----:B------:R1:W-:Y:S01]  /*18940*/  @P2 STG.E.U16 desc[UR46][R4.64+0x10], R14 ;  /* 0x0000100e04002986 */ /* 0x0003e2000c10152e */
[----:B------:R-:W-:Y:S05]  /*18950*/  @!P0 BRA `(.L_x_41) ;  /* 0x0000000000048947 */ /* 0x000fea0003800000 */
[----:B------:R3:W5:Y:S02]  /*18960*/  LDG.E.LTC128B.U16 R11, desc[UR46][R6.64+0x12] ;  /* 0x0000122e060b7981 */ /* 0x000764000c1e1520 */
.L_x_41:
[----:B------:R-:W-:Y:S05]  /*18970*/  BSYNC B1 ;  /* 0x0000000000017941 */ /* 0x000fea0003800000 */
.L_x_40:
[----:B------:R-:W2:Y:S01]  /*18980*/  LDL.LU R15, [R1+0x79c] ;  /* 0x00079c00010f7983 */ /* 0x000ea20000300800 */
[----:B-1---5:R-:W-:Y:S01]  /*18990*/  IMAD.U32 R14, R11, 0x10000, RZ ;  /* 0x000100000b0e7824 */ /* 0x022fe200078e00ff */
[----:B------:R-:W-:Y:S01]  /*189a0*/  ISETP.GT.AND P3, PT, R3, 0x10, PT ;  /* 0x000000100300780c */ /* 0x000fe20003f64270 */
[----:B------:R-:W-:Y:S01]  /*189b0*/  BSSY B1, `(.L_x_42) ;  /* 0x000000a000017945 */ /* 0x000fe20003800000 */
[----:B------:R-:W-:Y:S01]  /*189c0*/  LOP3.LUT R17, R17, 0xffffffef, RZ, 0xc0, !PT ;  /* 0xffffffef11117812 */ /* 0x000fe200078ec0ff */
[----:B------:R-:W-:Y:S01]  /*189d0*/  FMUL R14, R14, R16 ;  /* 0x000000100e0e7220 */ /* 0x000fe20000400000 */
[----:B------:R-:W-:-:S09]  /*189e0*/  ISETP.GT.AND P1, PT, R0, RZ, P3 ;  /* 0x000000ff0000720c */ /* 0x000fd20001f24270 */
[----:B------:R-:W-:Y:S01]  /*189f0*/  @P3 LOP3.LUT R17, R17, 0x10, RZ, 0xfc, !PT ;  /* 0x0000001011113812 */ /* 0x000fe200078efcff */
[----:B--2---:R-:W-:-:S05]  /*18a00*/  FFMA R14, R15, R2, R14 ;  /* 0x000000020f0e7223 */ /* 0x004fca000000000e */
[----:B------:R-:W-:-:S05]  /*18a10*/  F2FP.BF16.F32.PACK_AB R14, RZ, R14 ;  /* 0x0000000eff0e723e */ /* 0x000fca00000010ff */
[----:B------:R1:W-:Y:S01]  /*18a20*/  @P0 STG.E.U16 desc[UR46][R4.64+0x12], R14 ;  /* 0x0000120e04000986 */ /* 0x0003e2000c10152e */
[----:B------:R-:W-:Y:S05]  /*18a30*/  @!P1 BRA `(.L_x_43) ;  /* 0x0000000000049947 */ /* 0x000fea0003800000 */
[----:B------:R2:W5:Y:S02]  /*18a40*/  LDG.E.LTC128B.U16 R11, desc[UR46][R216.64+0x20] ;  /* 0x0000202ed80b7981 */ /* 0x000564000c1e1520 */
.L_x_43:
[----:B------:R-:W-:Y:S05]  /*18a50*/  BSYNC B1 ;  /* 0x0000000000017941 */ /* 0x000fea0003800000 */
.L_x_42:
        /* <DEDUP_REMOVED lines=8> */
[----:B---3--:R-:W-:Y:S01]  /*18ae0*/  FFMA R14, R15, R2, R14 ;  /* 0x000000020f0e7223 */ /* 0x008fe2000000000e */
[----:B------:R-:W-:-:S04]  /*18af0*/  @P1 IMAD.MOV.U32 R15, RZ, RZ, R227 ;  /* 0x000000ffff0f1224 */ /* 0x000fc800078e00e3 */
[----:B------:R-:W-:-:S04]  /*18b00*/  F2FP.BF16.F32.PACK_AB R14, RZ, R14 ;  /* 0x0000000eff0e723e */ /* 0x000fc800000010ff */
[----:B------:R-:W-:Y:S01]  /*18b10*/  PRMT R19, R14, 0x7610, R19 ;  /* 0x000076100e137816 */ /* 0x000fe20000000013 */
[----:B------:R-:W-:-:S05]  /*18b20*/  @P1 IMAD.MOV.U32 R14, RZ, RZ, R226 ;  /* 0x000000ffff0e1224 */ /* 0x000fca00078e00e2 */
[----:B------:R1:W-:Y:S01]  /*18b30*/  @P1 STG.E.U16 desc[UR46][R14.64+0x20], R19 ;  /* 0x000020130e001986 */ /* 0x0003e2000c10152e */
[----:B------:R-:W-:Y:S05]  /*18b40*/  @!P0 BRA `(.L_x_45) ;  /* 0x0000000000048947 */ /* 0x000fea0003800000 */
[----:B------:R3:W5:Y:S02]  /*18b50*/  LDG.E.LTC128B.U16 R11, desc[UR46][R216.64+0x22] ;  /* 0x0000222ed80b7981 */ /* 0x000764000c1e1520 */
.L_x_45:
[----:B------:R-:W-:Y:S05]  /*18b60*/  BSYNC B1 ;  /* 0x0000000000017941 */ /* 0x000fea0003800000 */
.L_x_44:
[----:B-1----:R-:W2:Y:S01]  /*18b70*/  LDL.LU R15, [R1+0x7a4] ;  /* 0x0007a400010f7983 */ /* 0x002ea20000300800 */
[----:B-----5:R-:W-:Y:S01]  /*18b80*/  IMAD.U32 R14, R11, 0x10000, RZ ;  /* 0x000100000b0e7824 */ /* 0x020fe200078e00ff */
[----:B------:R-:W-:Y:S03]  /*18b90*/  BSSY B1, `(.L_x_46) ;  /* 0x000000b000017945 */ /* 0x000fe60003800000 */
[----:B------:R-:W-:-:S04]  /*18ba0*/  FMUL R14, R14, R16 ;  /* 0x000000100e0e7220 */ /* 0x000fc80000400000 */
[----:B--2---:R-:W-:Y:S01]  /*18bb0*/  FFMA R14, R15, R2, R14 ;  /* 0x000000020f0e7223 */ /* 0x004fe2000000000e */
[----:B------:R-:W-:-:S04]  /*18bc0*/  @P0 IMAD.MOV.U32 R15, RZ, RZ, R227 ;  /* 0x000000ffff0f0224 */ /* 0x000fc800078e00e3 */
[----:B------:R-:W-:-:S04]  /*18bd0*/  F2FP.BF16.F32.PACK_AB R14, RZ, R14 ;  /* 0x0000000eff0e723e */ /* 0x000fc800000010ff */
[----:B------:R-:W-:Y:S01]  /*18be0*/  PRMT R19, R14, 0x7610, R19 ;  /* 0x000076100e137816 */ /* 0x000fe20000000013 */
[----:B------:R-:W-:-:S05]  /*18bf0*/  @P0 IMAD.MOV.U32 R14, RZ, RZ, R226 ;  /* 0x000000ffff0e0224 */ /* 0x000fca00078e00e2 */
[----:B------:R1:W-:Y:S01]  /*18c00*/  @P0 STG.E.U16 desc[UR46][R14.64+0x22], R19 ;  /* 0x000022130e000986 */ /* 0x0003e2000c10152e */
[----:B------:R-:W-:-:S13]  /*18c10*/  ISETP.GT.AND P0, PT, R0, 0x8, P3 ;  /* 0x000000080000780c */ /* 0x000fda0001f04270 */
[----:B-1----:R-:W-:Y:S05]  /*18c20*/  @!P0 BRA `(.L_x_47) ;  /* 0x0000000000048947 */ /* 0x002fea0003800000 */
[----:B------:R1:W5:Y:S02]  /*18c30*/  LDG.E.LTC128B.U16 R11, desc[UR46][R6.64+0x20] ;  /* 0x0000202e060b7981 */ /* 0x000364000c1e1520 */
.L_x_47:
[----:B------:R-:W-:Y:S05]  /*18c40*/  BSYNC B1 ;  /* 0x0000000000017941 */ /* 0x000fea0003800000 */
.L_x_46:
[----:B------:R-:W2:Y:S01]  /*18c50*/  LDL.LU R15, [R1+0x7a8] ;  /* 0x0007a800010f7983 */ /* 0x000ea20000300800 */
[----:B-----5:R-:W-:Y:S01]  /*18c60*/  IMAD.U32 R14, R11, 0x10000, RZ ;  /* 0x000100000b0e7824 */ /* 0x020fe200078e00ff */
[----:B------:R-:W-:Y:S03]  /*18c70*/  BSSY B1, `(.L_x_48) ;  /* 0x0000008000017945 */ /* 0x000fe60003800000 */
[----:B------:R-:W-:-:S04]  /*18c80*/  FMUL R14, R14, R16 ;  /* 0x000000100e0e7220 */ /* 0x000fc80000400000 */
[----:B--2---:R-:W-:-:S05]  /*18c90*/  FFMA R14, R15, R2, R14 ;  /* 0x000000020f0e7223 */ /* 0x004fca000000000e */
[----:B------:R-:W-:-:S05]  /*18ca0*/  F2FP.BF16.F32.PACK_AB R14, RZ, R14 ;  /* 0x0000000eff0e723e */ /* 0x000fca00000010ff */
[----:B------:R2:W-:Y:S01]  /*18cb0*/  @P0 STG.E.U16 desc[UR46][R4.64+0x20], R14 ;  /* 0x0000200e04000986 */ /* 0x0005e2000c10152e */
[----:B------:R-:W-:-:S13]  /*18cc0*/  ISETP.GT.AND P0, PT, R0, 0x8, P2 ;  /* 0x000000080000780c */ /* 0x000fda0001704270 */
[----:B--2---:R-:W-:Y:S05]  /*18cd0*/  @!P0 BRA `(.L_x_49) ;  /* 0x0000000000048947 */ /* 0x004fea0003800000 */
[----:B------:R2:W5:Y:S02]  /*18ce0*/  LDG.E.LTC128B.U16 R11, desc[UR46][R6.64+0x22] ;  /* 0x0000222e060b7981 */ /* 0x000564000c1e1520 */
.L_x_49:
[----:B------:R-:W-:Y:S05]  /*18cf0*/  BSYNC B1 ;  /* 0x0000000000017941 */ /* 0x000fea0003800000 */
.L_x_48:
[----:B------:R-:W3:Y:S01]  /*18d00*/  LDL.LU R15, [R1+0x7ac] ;  /* 0x0007ac00010f7983 */ /* 0x000ee20000300800 */
[----:B-----5:R-:W-:Y:S01]  /*18d10*/  IMAD.U32 R14, R11, 0x10000, RZ ;  /* 0x000100000b0e7824 */ /* 0x020fe200078e00ff */
[----:B------:R-:W-:Y:S01]  /*18d20*/  ISETP.GT.AND P2, PT, R3, 0x18, PT ;  /* 0x000000180300780c */ /* 0x000fe20003f44270 */
[----:B------:R-:W-:Y:S01]  /*18d30*/  BSSY B1, `(.L_x_50) ;  /* 0x000000a000017945 */ /* 0x000fe20003800000 */
[----:B------:R-:W-:Y:S01]  /*18d40*/  LOP3.LUT R18, R18, 0xfffffbff, RZ, 0xc0, !PT ;  /* 0xfffffbff12127812 */ /* 0x000fe200078ec0ff */
[----:B------:R-:W-:-:S10]  /*18d50*/  FMUL R14, R14, R16 ;  /* 0x000000100e0e7220 */ /* 0x000fd40000400000 */
[----:B------:R-:W-:Y:S01]  /*18d60*/  @P2 LOP3.LUT R18, R18, 0x400, RZ, 0xfc, !PT ;  /* 0x0000040012122812 */ /* 0x000fe200078efcff */
[----:B---3--:R-:W-:-:S05]  /*18d70*/  FFMA R14, R15, R2, R14 ;  /* 0x000000020f0e7223 */ /* 0x008fca000000000e */
[----:B------:R-:W-:-:S05]  /*18d80*/  F2FP.BF16.F32.PACK_AB R14, RZ, R14 ;  /* 0x0000000eff0e723e */ /* 0x000fca00000010ff */
[----:B------:R3:W-:Y:S01]  /*18d90*/  @P0 STG.E.U16 desc[UR46][R4.64+0x22], R14 ;  /* 0x0000220e04000986 */ /* 0x0007e2000c10152e */
[----:B------:R-:W-:-:S13]  /*18da0*/  ISETP.GT.AND P0, PT, R0, RZ, P2 ;  /* 0x000000ff0000720c */ /* 0x000fda0001704270 */
[----:B---3--:R-:W-:Y:S05]  /*18db0*/  @!P0 BRA `(.L_x_51) ;  /* 0x0000000000048947 */ /* 0x008fea0003800000 */
[----:B------:R3:W5:Y:S02]  /*18dc0*/  LDG.E.LTC128B.U16 R11, desc[UR46][R216.64+0x30] ;  /* 0x0000302ed80b7981 */ /* 0x000764000c1e1520 */
.L_x_51:
[----:B------:R-:W-:Y:S05]  /*18dd0*/  BSYNC B1 ;  /* 0x0000000000017941 */ /* 0x000fea0003800000 */
.L_x_50:
[----:B------:R-:W2:Y:S01]  /*18de0*/  LDL.LU R15, [R1+0x7b0] ;  /* 0x0007b000010f7983 */ /* 0x000ea20000300800 */
[----:B-----5:R-:W-:Y:S01]  /*18df0*/  IMAD.U32 R14, R11, 0x10000, RZ ;  /* 0x000100000b0e7824 */ /* 0x020fe200078e00ff */
[----:B------:R-:W-:Y:S01]  /*18e00*/  ISETP.GT.AND P1, PT, R3, 0x19, PT ;  /* 0x000000190300780c */ /* 0x000fe20003f24270 */
[----:B------:R-:W-:Y:S01]  /*18e10*/  BSSY B1, `(.L_x_52) ;  /* 0x000000d000017945 */ /* 0x000fe20003800000 */
[----:B------:R-:W-:Y:S01]  /*18e20*/  LOP3.LUT R18, R18, 0xfffffdff, RZ, 0xc0, !PT ;  /* 0xfffffdff12127812 */ /* 0x000fe200078ec0ff */
[----:B------:R-:W-:-:S10]  /*18e30*/  FMUL R14, R14, R16 ;  /* 0x000000100e0e7220 */ /* 0x000fd40000400000 */
[----:B------:R-:W-:Y:S01]  /*18e40*/  @P1 LOP3.LUT R18, R18, 0x200, RZ, 0xfc, !PT ;  /* 0x0000020012121812 */ /* 0x000fe200078efcff */
[----:B--2---:R-:W-:Y:S01]  /*18e50*/  FFMA R14, R15, R2, R14 ;  /* 0x000000020f0e7223 */ /* 0x004fe2000000000e */
[----:B------:R-:W-:-:S04]  /*18e60*/  @P0 IMAD.MOV.U32 R15, RZ, RZ, R227 ;  /* 0x000000ffff0f0224 */ /* 0x000fc800078e00e3 */
[----:B------:R-:W-:-:S04]  /*18e70*/  F2FP.BF16.F32.PACK_AB R14, RZ, R14 ;  /* 0x0000000eff0e723e */ /* 0x000fc800000010ff */
[----:B------:R-:W-:Y:S01]  /*18e80*/  PRMT R19, R14, 0x7610, R19 ;  /* 0x000076100e137816 */ /* 0x000fe20000000013 */
[----:B------:R-:W-:-:S05]  /*18e90*/  @P0 IMAD.MOV.U32 R14, RZ, RZ, R226 ;  /* 0x000000ffff0e0224 */ /* 0x000fca00078e00e2 */
[----:B------:R2:W-:Y:S01]  /*18ea0*/  @P0 STG.E.U16 desc[UR46][R14.64+0x30], R19 ;  /* 0x000030130e000986 */ /* 0x0005e2000c10152e */
[----:B------:R-:W-:-:S13]  /*18eb0*/  ISETP.GT.AND P0, PT, R0, RZ, P1 ;  /* 0x000000ff0000720c */ /* 0x000fda0000f04270 */
[----:B--2---:R-:W-:Y:S05]  /*18ec0*/  @!P0 BRA `(.L_x_53) ;  /* 0x0000000000048947 */ /* 0x004fea0003800000 */
[----:B------:R2:W5:Y:S02]  /*18ed0*/  LDG.E.LTC128B.U16 R11, desc[UR46][R216.64+0x32] ;  /* 0x0000322ed80b7981 */ /* 0x000564000c1e1520 */
.L_x_53:
[----:B------:R-:W-:Y:S05]  /*18ee0*/  BSYNC B1 ;  /* 0x0000000000017941 */ /* 0x000fea0003800000 */
.L_x_52:
[----:B------:R-:W3:Y:S01]  /*18ef0*/  LDL.LU R15, [R1+0x7b4] ;  /* 0x0007b400010f7983 */ /* 0x000ee20000300800 */
[----:B-----5:R-:W-:Y:S01]  /*18f00*/  IMAD.U32 R14, R11, 0x10000, RZ ;  /* 0x000100000b0e7824 */ /* 0x020fe200078e00ff */
[----:B------:R-:W-:Y:S03]  /*18f10*/  BSSY B1, `(.L_x_54) ;  /* 0x000000b000017945 */ /* 0x000fe60003800000 */
[----:B------:R-:W-:-:S04]  /*18f20*/  FMUL R14, R14, R16 ;  /* 0x000000100e0e7220 */ /* 0x000fc80000400000 */
[----:B---3--:R-:W-:Y:S01]  /*18f30*/  FFMA R14, R15, R2, R14 ;  /* 0x000000020f0e7223 */ /* 0x008fe2000000000e */
[----:B------:R-:W-:-:S04]  /*18f40*/  @P0 IMAD.MOV.U32 R15, RZ, RZ, R227 ;  /* 0x000000ffff0f0224 */ /* 0x000fc800078e00e3 */
[----:B------:R-:W-:-:S04]  /*18f50*/  F2FP.BF16.F32.PACK_AB R14, RZ, R14 ;  /* 0x0000000eff0e723e */ /* 0x000fc800000010ff */
[----:B------:R-:W-:Y:S02]  /*18f60*/  PRMT R19, R14, 0x7610, R19 ;  /* 0x000076100e137816 */ /* 0x000fe40000000013 */
[----:B------:R-:W-:-:S05]  /*18f70*/  @P0 MOV R14, R226 ;  /* 0x000000e2000e0202 */ /* 0x000fca0000000f00 */
[----:B------:R3:W-:Y:S01]  /*18f80*/  @P0 STG.E.U16 desc[UR46][R14.64+0x32], R19 ;  /* 0x000032130e000986 */ /* 0x0007e2000c10152e */
[----:B------:R-:W-:-:S13]  /*18f90*/  ISETP.GT.AND P0, PT, R0, 0x8, P2 ;  /* 0x000000080000780c */ /* 0x000fda0001704270 */
[----:B---3--:R-:W-:Y:S05]  /*18fa0*/  @!P0 BRA `(.L_x_55) ;  /* 0x0000000000048947 */ /* 0x008fea0003800000 */
[----:B------:R3:W5:Y:S02]  /*18fb0*/  LDG.E.LTC128B.U16 R11, desc[UR46][R6.64+0x30] ;  /* 0x0000302e060b7981 */ /* 0x000764000c1e1520 */
.L_x_55:
[----:B------:R-:W-:Y:S05]  /*18fc0*/  BSYNC B1 ;  /* 0x0000000000017941 */ /* 0x000fea0003800000 */
.L_x_54:
        /* <DEDUP_REMOVED lines=10> */
.L_x_57:
[----:B------:R-:W-:Y:S05]  /*19070*/  BSYNC B1 ;  /* 0x0000000000017941 */ /* 0x000fea0003800000 */
.L_x_56:
        /* <DEDUP_REMOVED lines=13> */
.L_x_59:
[----:B------:R-:W-:Y:S05]  /*19150*/  BSYNC B1 ;  /* 0x0000000000017941 */ /* 0x000fea0003800000 */
.L_x_58:
        /* <DEDUP_REMOVED lines=16> */
.L_x_61:
[----:B------:R-:W-:Y:S05]  /*19260*/  BSYNC B1 ;  /* 0x0000000000017941 */ /* 0x000fea0003800000 */
.L_x_60:
[----:B------:R-:W3:Y:S01]  /*19270*/  LDL.LU R15, [R1+0x7c4] ;  /* 0x0007c400010f7983 */ /* 0x000ee20000300800 */
[----:B-----5:R-:W-:Y:S01]  /*19280*/  IMAD.U32 R14, R11, 0x10000, RZ ;  /* 0x000100000b0e7824 */ /* 0x020fe200078e00ff */
[----:B------:R-:W-:Y:S03]  /*19290*/  BSSY B1, `(.L_x_62) ;  /* 0x000000b000017945 */ /* 0x000fe60003800000 */
[----:B------:R-:W-:-:S04]  /*192a0*/  FMUL R14, R14, R16 ;  /* 0x000000100e0e7220 */ /* 0x000fc80000400000 */
[----:B---3--:R-:W-:Y:S01]  /*192b0*/  FFMA R14, R15, R2, R14 ;  /* 0x000000020f0e7223 */ /* 0x008fe2000000000e */
[----:B------:R-:W-:-:S04]  /*192c0*/  @P0 IMAD.MOV.U32 R15, RZ, RZ, R227 ;  /* 0x000000ffff0f0224 */ /* 0x000fc800078e00e3 */
[----:B------:R-:W-:-:S04]  /*192d0*/  F2FP.BF16.F32.PACK_AB R14, RZ, R14 ;  /* 0x0000000eff0e723e */ /* 0x000fc800000010ff */
[----:B------:R-:W-:Y:S01]  /*192e0*/  PRMT R19, R14, 0x7610, R19 ;  /* 0x000076100e137816 */ /* 0x000fe20000000013 */
[----:B------:R-:W-:-:S05]  /*192f0*/  @P0 IMAD.MOV.U32 R14, RZ, RZ, R226 ;  /* 0x000000ffff0e0224 */ /* 0x000fca00078e00e2 */
[----:B------:R3:W-:Y:S01]  /*19300*/  @P0 STG.E.U16 desc[UR46][R14.64+0x42], R19 ;  /* 0x000042130e000986 */ /* 0x0007e2000c10152e */
[----:B------:R-:W-:-:S13]  /*19310*/  ISETP.GT.AND P0, PT, R0, 0x8, P2 ;  /* 0x000000080000780c */ /* 0x000fda0001704270 */
[----:B---3--:R-:W-:Y:S05]  /*19320*/  @!P0 BRA `(.L_x_63) ;  /* 0x0000000000048947 */ /* 0x008fea0003800000 */
[----:B------:R3:W5:Y:S02]  /*19330*/  LDG.E.LTC128B.U16 R11, desc[UR46][R6.64+0x40] ;  /* 0x0000402e060b7981 */ /* 0x000764000c1e1520 */
.L_x_63:
[----:B------:R-:W-:Y:S05]  /*19340*/  BSYNC B1 ;  /* 0x0000000000017941 */ /* 0x000fea0003800000 */
.L_x_62:
        /* <DEDUP_REMOVED lines=10> */
.L_x_65:
[----:B------:R-:W-:Y:S05]  /*193f0*/  BSYNC B1 ;  /* 0x0000000000017941 */ /* 0x000fea0003800000 */
.L_x_64:
        /* <DEDUP_REMOVED lines=13> */
.L_x_67:
[----:B------:R-:W-:Y:S05]  /*194d0*/  BSYNC B1 ;  /* 0x0000000000017941 */ /* 0x000fea0003800000 */
.L_x_66:
        /* <DEDUP_REMOVED lines=16> */
.L_x_69:
[----:B------:R-:W-:Y:S05]  /*195e0*/  BSYNC B1 ;  /* 0x0000000000017941 */ /* 0x000fea0003800000 */
.L_x_68:
        /* <DEDUP_REMOVED lines=13> */
.L_x_71:
[----:B------:R-:W-:Y:S05]  /*196c0*/  BSYNC B1 ;  /* 0x0000000000017941 */ /* 0x000fea0003800000 */
.L_x_70:
[----:B------:R-:W2:Y:S01]  /*196d0*/  LDL.LU R15, [R1+0x7d8] ;  /* 0x0007d800010f7983 */ /* 0x000ea20000300800 */
[----:B-----5:R-:W-:Y:S01]  /*196e0*/  SHF.L.U32 R14, R11, 0x10, RZ ;  /* 0x000000100b0e7819 */ /* 0x020fe200000006ff */
[----:B------:R-:W-:Y:S04]  /*196f0*/  BSSY B1, `(.L_x_72) ;  /* 0x0000008000017945 */ /* 0x000fe80003800000 */
[----:B------:R-:W-:-:S04]  /*19700*/  FMUL R14, R14, R16 ;  /* 0x000000100e0e7220 */ /* 0x000fc80000400000 */
[----:B--2---:R-:W-:-:S05]  /*19710*/  FFMA R14, R15, R2, R14 ;  /* 0x000000020f0e7223 */ /* 0x004fca000000000e */
[----:B------:R-:W-:-:S05]  /*19720*/  F2FP.BF16.F32.PACK_AB R14, RZ, R14 ;  /* 0x0000000eff0e723e */ /* 0x000fca00000010ff */
[----:B------:R2:W-:Y:S01]  /*19730*/  @P0 STG.E.U16 desc[UR46][R4.64+0x50], R14 ;  /* 0x0000500e04000986 */ /* 0x0005e2000c10152e */
[----:B------:R-:W-:-:S13]  /*19740*/  ISETP.GT.AND P0, PT, R0, 0x8, P1 ;  /* 0x000000080000780c */ /* 0x000fda0000f04270 */
[----:B--2---:R-:W-:Y:S05]  /*19750*/  @!P0 BRA `(.L_x_73) ;  /* 0x0000000000048947 */ /* 0x004fea0003800000 */
[----:B------:R2:W5:Y:S02]  /*19760*/  LDG.E.LTC128B.U16 R11, desc[UR46][R6.64+0x52] ;  /* 0x0000522e060b7981 */ /* 0x000564000c1e1520 */
.L_x_73:
[----:B------:R-:W-:Y:S05]  /*19770*/  BSYNC B1 ;  /* 0x0000000000017941 */ /* 0x000fea0003800000 */
.L_x_72:
        /* <DEDUP_REMOVED lines=13> */
.L_x_75:
[----:B------:R-:W-:Y:S05]  /*19850*/  BSYNC B1 ;  /* 0x0000000000017941 */ /* 0x000fea0003800000 */
.L_x_74:
        /* <DEDUP_REMOVED lines=16> */
.L_x_77:
[----:B------:R-:W-:Y:S05]  /*19960*/  BSYNC B1 ;  /* 0x0000000000017941 */ /* 0x000fea0003800000 */
.L_x_76:
        /* <DEDUP_REMOVED lines=13> */
.L_x_79:
[----:B------:R-:W-:Y:S05]  /*19a40*/  BSYNC B1 ;  /* 0x0000000000017941 */ /* 0x000fea0003800000 */
.L_x_78:
        /* <DEDUP_REMOVED lines=10> */
.L_x_81:
[----:B------:R-:W-:Y:S05]  /*19af0*/  BSYNC B1 ;  /* 0x0000000000017941 */ /* 0x000fea0003800000 */
.L_x_80:
        /* <DEDUP_REMOVED lines=13> */
.L_x_83:
[----:B------:R-:W-:Y:S05]  /*19bd0*/  BSYNC B1 ;  /* 0x0000000000017941 */ /* 0x000fea0003800000 */
.L_x_82:
        /* <DEDUP_REMOVED lines=16> */
.L_x_85:
[----:B------:R-:W-:Y:S05]  /*19ce0*/  BSYNC B1 ;  /* 0x0000000000017941 */ /* 0x000fea0003800000 */
.L_x_84:
        /* <DEDUP_REMOVED lines=13> */
.L_x_87:
[----:B------:R-:W-:Y:S05]  /*19dc0*/  BSYNC B1 ;  /* 0x0000000000017941 */ /* 0x000fea0003800000 */
.L_x_86:
        /* <DEDUP_REMOVED lines=10> */
.L_x_89:
[----:B------:R-:W-:Y:S05]  /*19e70*/  BSYNC B1 ;  /* 0x0000000000017941 */ /* 0x000fea0003800000 */
.L_x_88:
        /* <DEDUP_REMOVED lines=13> */
.L_x_91:
[----:B------:R-:W-:Y:S05]  /*19f50*/  BSYNC B1 ;  /* 0x0000000000017941 */ /* 0x000fea0003800000 */
.L_x_90:
[----:B------:R-:W2:Y:S01]  /*19f60*/  LDL.LU R15, [R1+0x800] ;  /* 0x00080000010f7983 */ /* 0x000ea20000300800 */
[----:B-----5:R-:W-:Y:S01]  /*19f70*/  SHF.L.U32 R14, R11, 0x10, RZ ;  /* 0x000000100b0e7819 */ /* 0x020fe200000006ff */
[----:B------:R-:W-:Y:S01]  /*19f80*/  BSSY B1, `(.L_x_92) ;  /* 0x000000e000017945 */ /* 0x000fe20003800000 */
[----:B------:R-:W-:Y:S02]  /*19f90*/  ISETP.GT.AND P1, PT, R3, 0x41, PT ;  /* 0x000000410300780c */ /* 0x000fe40003f24270 */
        /* <DEDUP_REMOVED lines=12> */
.L_x_93:
[----:B------:R-:W-:Y:S05]  /*1a060*/  BSYNC B1 ;  /* 0x0000000000017941 */ /* 0x000fea0003800000 */
.L_x_92:
        /* <DEDUP_REMOVED lines=13> */
.L_x_95:
[----:B------:R-:W-:Y:S05]  /*1a140*/  BSYNC B1 ;  /* 0x0000000000017941 */ /* 0x000fea0003800000 */
.L_x_94:
        /* <DEDUP_REMOVED lines=10> */
.L_x_97:
[----:B------:R-:W-:Y:S05]  /*1a1f0*/  BSYNC B1 ;  /* 0x0000000000017941 */ /* 0x000fea0003800000 */
.L_x_96:
        /* <DEDUP_REMOVED lines=13> */
.L_x_99:
[----:B------:R-:W-:Y:S05]  /*1a2d0*/  BSYNC B1 ;  /* 0x0000000000017941 */ /* 0x000fea0003800000 */
.L_x_98:
        /* <DEDUP_REMOVED lines=16> */
.L_x_101:
[----:B------:R-:W-:Y:S05]  /*1a3e0*/  BSYNC B1 ;  /* 0x0000000000017941 */ /* 0x000fea0003800000 */
.L_x_100:
        /* <DEDUP_REMOVED lines=13> */
.L_x_103:
[----:B------:R-:W-:Y:S05]  /*1a4c0*/  BSYNC B1 ;  /* 0x0000000000017941 */ /* 0x000fea0003800000 */
.L_x_102:
        /* <DEDUP_REMOVED lines=10> */
.L_x_105:
[----:B------:R-:W-:Y:S05]  /*1a570*/  BSYNC B1 ;  /* 0x0000000000017941 */ /* 0x000fea0003800000 */
.L_x_104:
        /* <DEDUP_REMOVED lines=13> */
.L_x_107:
[----:B------:R-:W-:Y:S05]  /*1a650*/  BSYNC B1 ;  /* 0x0000000000017941 */ /* 0x000fea0003800000 */
.L_x_106:
        /* <DEDUP_REMOVED lines=8> */
[----:B------:R-:W-:-:S04]  /*1a6e0*/  @P0 MOV R15, R227 ;  /* 0x000000e3000f0202 */ /* 0x000fc80000000f00 */
[----:B------:R-:W-:-:S04]  /*1a6f0*/  F2FP.BF16.F32.PACK_AB R14, RZ, R14 ;  /* 0x0000000eff0e723e */ /* 0x000fc800000010ff */
[----:B------:R-:W-:Y:S01]  /*1a700*/  PRMT R19, R14, 0x7610, R19 ;  /* 0x000076100e137816 */ /* 0x000fe20000000013 */
[----:B------:R-:W-:-:S05]  /*1a710*/  @P0 IMAD.MOV.U32 R14, RZ, RZ, R226 ;  /* 0x000000ffff0e0224 */ /* 0x000fca00078e00e2 */
[----:B------:R2:W-:Y:S01]  /*1a720*/  @P0 STG.E.U16 desc[UR46][R14.64+0xa0], R19 ;  /* 0x0000a0130e000986 */ /* 0x0005e2000c10152e */
[----:B------:R-:W-:-:S13]  /*1a730*/  ISETP.GT.AND P0, PT, R0, RZ, P1 ;  /* 0x000000ff0000720c */ /* 0x000fda0000f04270 */
[----:B--2---:R-:W-:Y:S05]  /*1a740*/  @!P0 BRA `(.L_x_109) ;  /* 0x0000000000048947 */ /* 0x004fea0003800000 */
[----:B------:R2:W5:Y:S02]  /*1a750*/  LDG.E.LTC128B.U16 R11, desc[UR46][R216.64+0xa2] ;  /* 0x0000a22ed80b7981 */ /* 0x000564000c1e1520 */
.L_x_109:
[----:B------:R-:W-:Y:S05]  /*1a760*/  BSYNC B1 ;  /* 0x0000000000017941 */ /* 0x000fea0003800000 */
.L_x_108:
        /* <DEDUP_REMOVED lines=13> */
.L_x_111:
[----:B------:R-:W-:Y:S05]  /*1a840*/  BSYNC B1 ;  /* 0x0000000000017941 */ /* 0x000fea0003800000 */
.L_x_110:
        /* <DEDUP_REMOVED lines=10> */
.L_x_113:
[----:B------:R-:W-:Y:S05]  /*1a8f0*/  BSYNC B1 ;  /* 0x0000000000017941 */ /* 0x000fea0003800000 */
.L_x_112:
        /* <DEDUP_REMOVED lines=13> */
.L_x_115:
[----:B------:R-:W-:Y:S05]  /*1a9d0*/  BSYNC B1 ;  /* 0x0000000000017941 */ /* 0x000fea0003800000 */
.L_x_114:
        /* <DEDUP_REMOVED lines=16> */
.L_x_117:
[----:B------:R-:W-:Y:S05]  /*1aae0*/  BSYNC B1 ;  /* 0x0000000000017941 */ /* 0x000fea0003800000 */
.L_x_116:
        /* <DEDUP_REMOVED lines=13> */
.L_x_119:
[----:B------:R-:W-:Y:S05]  /*1abc0*/  BSYNC B1 ;  /* 0x0000000000017941 */ /* 0x000fea0003800000 */
.L_x_118:
        /* <DEDUP_REMOVED lines=10> */
.L_x_121:
[----:B------:R-:W-:Y:S05]  /*1ac70*/  BSYNC B1 ;  /* 0x0000000000017941 */ /* 0x000fea0003800000 */
.L_x_120:
        /* <DEDUP_REMOVED lines=13> */
.L_x_123:
[----:B------:R-:W-:Y:S05]  /*1ad50*/  BSYNC B1 ;  /* 0x0000000000017941 */ /* 0x000fea0003800000 */
.L_x_122:
        /* <DEDUP_REMOVED lines=16> */
.L_x_125:
[----:B------:R-:W-:Y:S05]  /*1ae60*/  BSYNC B1 ;  /* 0x0000000000017941 */ /* 0x000fea0003800000 */
.L_x_124:
        /* <DEDUP_REMOVED lines=10> */
[----:B------:R-:W-:-:S05]  /*1af10*/  IADD3 R234, P0, R10, 0x80, RZ ;  /* 0x000000800aea7810 */ /* 0x000fca0007f1e0ff */
[----:B------:R-:W-:Y:S01]  /*1af20*/  IMAD.X R20, RZ, RZ, UR7, P0 ;  /* 0x00000007ff147e24 */ /* 0x000fe200080e06ff */
[----:B------:R-:W-:-:S13]  /*1af30*/  ISETP.GT.AND P0, PT, R0, 0x8, P2 ;  /* 0x000000080000780c */ /* 0x000fda0001704270 */
[----:B---3--:R-:W-:Y:S05]  /*1af40*/  @!P0 BRA `(.L_x_127) ;  /* 0x0000000000048947 */ /* 0x008fea0003800000 */
[----:B------:R3:W5:Y:S02]  /*1af50*/  LDG.E.LTC128B.U16 R11, desc[UR46][R6.64+0xc0] ;  /* 0x0000c02e060b7981 */ /* 0x000764000c1e1520 */
.L_x_127:
[----:B------:R-:W-:Y:S05]  /*1af60*/  BSYNC B1 ;  /* 0x0000000000017941 */ /* 0x000fea0003800000 */
.L_x_126:
        /* <DEDUP_REMOVED lines=10> */
.L_x_129:
[----:B------:R-:W-:Y:S05]  /*1b010*/  BSYNC B1 ;  /* 0x0000000000017941 */ /* 0x000fea0003800000 */
.L_x_128:
        /* <DEDUP_REMOVED lines=10> */
[----:B------:R-:W-:-:S05]  /*1b0c0*/  IADD3 R232, P0, R10, 0x100, RZ ;  /* 0x000001000ae87810 */ /* 0x000fca0007f1e0ff */
[----:B------:R-:W-:Y:S01]  /*1b0d0*/  IMAD.X R19, RZ, RZ, UR7, P0 ;  /* 0x00000007ff137e24 */ /* 0x000fe200080e06ff */
[----:B------:R-:W-:-:S13]  /*1b0e0*/  ISETP.GT.AND P0, PT, R0, RZ, P2 ;  /* 0x000000ff0000720c */ /* 0x000fda0001704270 */
[----:B---3--:R-:W-:Y:S05]  /*1b0f0*/  @!P0 BRA `(.L_x_131) ;  /* 0x0000000000048947 */ /* 0x008fea0003800000 */
[----:B------:R3:W5:Y:S02]  /*1b100*/  LDG.E.LTC128B.U16 R11, desc[UR46][R216.64+0xd0] ;  /* 0x0000d02ed80b7981 */ /* 0x000764000c1e1520 */
.L_x_131:
[----:B------:R-:W-:Y:S05]  /*1b110*/  BSYNC B1 ;  /* 0x0000000000017941 */ /* 0x000fea0003800000 */
.L_x_130:
[----:B------:R-:W2:Y:S01]  /*1b120*/  LDL.LU R15, [R1+0x850] ;  /* 0x00085000010f7983 */ /* 0x000ea20000300800 */
[----:B-----5:R-:W-:Y:S01]  /*1b130*/  IMAD.U32 R14, R11, 0x10000, RZ ;  /* 0x000100000b0e7824 */ /* 0x020fe200078e00ff */
[----:B------:R-:W-:Y:S01]  /*1b140*/  ISETP.GT.AND P1, PT, R3, 0x69, PT ;  /* 0x000000690300780c */ /* 0x000fe20003f24270 */
[----:B------:R-:W-:Y:S01]  /*1b150*/  BSSY B1, `(.L_x_132) ;  /* 0x000000f000017945 */ /* 0x000fe20003800000 */
[----:B------:R0:W-:Y:S01]  /*1b160*/  STL.S16 [R1+0x780], R11 ;  /* 0x0007800b01007387 */ /* 0x0001e20000100600 */
[----:B------:R-:W-:Y:S01]  /*1b170*/  FMUL R14, R14, R16 ;  /* 0x000000100e0e7220 */ /* 0x000fe20000400000 */
[----:B------:R-:W-:-:S09]  /*1b180*/  LOP3.LUT R17, R17, 0xffdfffff, RZ, 0xc0, !PT ;  /* 0xffdfffff11117812 */ /* 0x000fd200078ec0ff */
        /* <DEDUP_REMOVED lines=8> */
[----:B0-----:R-:W-:Y:S05]  /*1b210*/  @!P0 BRA `(.L_x_133) ;  /* 0x0000000000088947 */ /* 0x001fea0003800000 */
[----:B------:R-:W2:Y:S04]  /*1b220*/  LDG.E.LTC128B.U16 R11, desc[UR46][R216.64+0xd2] ;  /* 0x0000d22ed80b7981 */ /* 0x000ea8000c1e1520 */
[----:B--2---:R0:W-:Y:S02]  /*1b230*/  STL [R1+0x780], R11 ;  /* 0x0007800b01007387 */ /* 0x0041e40000100800 */
.L_x_133:
[----:B------:R-:W-:Y:S05]  /*1b240*/  BSYNC B1 ;  /* 0x0000000000017941 */ /* 0x000fea0003800000 */
.L_x_132:
[----:B------:R-:W2:Y:S01]  /*1b250*/  LDL.LU R14, [R1+0x854] ;  /* 0x00085400010e7983 */ /* 0x000ea20000300800 */
[----:B0-----:R-:W-:Y:S02]  /*1b260*/  IMAD.U32 R11, R11, 0x10000, RZ ;  /* 0x000100000b0b7824 */ /* 0x001fe400078e00ff */
[----:B------:R-:W-:Y:S02]  /*1b270*/  @P0 IMAD.MOV.U32 R15, RZ, RZ, R227 ;  /* 0x000000ffff0f0224 */ /* 0x000fe400078e00e3 */
[----:B------:R-:W-:Y:S01]  /*1b280*/  FMUL R11, R11, R16 ;  /* 0x000000100b0b7220 */ /* 0x000fe20000400000 */
[----:B------:R-:W-:-:S04]  /*1b290*/  IMAD R225, R20, R8, RZ ;  /* 0x0000000814e17224 */ /* 0x000fc800078e02ff */
[----:B------:R-:W-:Y:S02]  /*1b2a0*/  IMAD R225, R234, R9, R225 ;  /* 0x00000009eae17224 */ /* 0x000fe400078e02e1 */
[----:B--2---:R-:W-:Y:S01]  /*1b2b0*/  FFMA R11, R14, R2, R11 ;  /* 0x000000020e0b7223 */ /* 0x004fe2000000000b */
[----:B------:R-:W-:-:S04]  /*1b2c0*/  @P0 IMAD.MOV.U32 R14, RZ, RZ, R226 ;  /* 0x000000ffff0e0224 */ /* 0x000fc800078e00e2 */
[----:B------:R-:W-:-:S05]  /*1b2d0*/  F2FP.BF16.F32.PACK_AB R11, RZ, R11 ;  /* 0x0000000bff0b723e */ /* 0x000fca00000010ff */
[----:B------:R0:W-:Y:S02]  /*1b2e0*/  @P0 STG.E.U16 desc[UR46][R14.64+0xd2], R11 ;  /* 0x0000d20b0e000986 */ /* 0x0001e4000c10152e */
[----:B0-----:R-:W-:-:S04]  /*1b2f0*/  IMAD.WIDE.U32 R14, R234, R8, R220 ;  /* 0x00000008ea0e7225 */ /* 0x001fc800078e00dc */
[----:B------:R-:W-:Y:S01]  /*1b300*/  IMAD.IADD R11, R15, 0x1, R225 ;  /* 0x000000010f0b7824 */ /* 0x000fe200078e02e1 */
[----:B------:R-:W-:-:S04]  /*1b310*/  LEA R236, P0, R14, R218, 0x1 ;  /* 0x000000da0eec7211 */ /* 0x000fc800078008ff */
[----:B------:R-:W-:Y:S01]  /*1b320*/  LEA.HI.X R237, R14, R219, R11, 0x1, P0 ;  /* 0x000000db0eed7211 */ /* 0x000fe200000f0c0b */
[-C--:B------:R-:W-:Y:S02]  /*1b330*/  IMAD R11, R19, R8.reuse, RZ ;  /* 0x00000008130b7224 */ /* 0x080fe400078e02ff */
[----:B------:R-:W-:-:S04]  /*1b340*/  IMAD.WIDE.U32 R14, R232, R8, R220 ;  /* 0x00000008e80e7225 */ /* 0x000fc800078e00dc */
[----:B------:R-:W-:Y:S01]  /*1b350*/  IMAD R21, R232, R9, R11 ;  /* 0x00000009e8157224 */ /* 0x000fe200078e020b */
[----:B------:R-:W-:-:S03]  /*1b360*/  LEA R22, P0, R14, R218, 0x1 ;  /* 0x000000da0e167211 */ /* 0x000fc600078008ff */
[----:B------:R-:W-:-:S05]  /*1b370*/  IMAD.IADD R11, R15, 0x1, R21 ;  /* 0x000000010f0b7824 */ /* 0x000fca00078e0215 */
[----:B------:R-:W-:Y:S02]  /*1b380*/  LEA.HI.X R23, R14, R219, R11, 0x1, P0 ;  /* 0x000000db0e177211 */ /* 0x000fe400000f0c0b */
[----:B------:R-:W-:-:S03]  /*1b390*/  IADD3 R19, P0, R10, 0x180, RZ ;  /* 0x000001800a137810 */ /* 0x000fc60007f1e0ff */
[----:B------:R0:W-:Y:S02]  /*1b3a0*/  STL.64 [R1+0x790], R22 ;  /* 0x0007901601007387 */ /* 0x0001e40000100a00 */
[----:B------:R-:W-:-:S04]  /*1b3b0*/  IMAD.X R10, RZ, RZ, UR7, P0 ;  /* 0x00000007ff0a7e24 */ /* 0x000fc800080e06ff */
[----:B------:R-:W-:-:S04]  /*1b3c0*/  IMAD R10, R10, R8, RZ ;  /* 0x000000080a0a7224 */ /* 0x000fc800078e02ff */
[C---:B------:R-:W-:Y:S02]  /*1b3d0*/  IMAD R9, R19.reuse, R9, R10 ;  /* 0x0000000913097224 */ /* 0x040fe400078e020a */
[----:B------:R-:W-:-:S04]  /*1b3e0*/  IMAD.WIDE.U32 R10, R19, R8, R220 ;  /* 0x00000008130a7225 */ /* 0x000fc800078e00dc */
[----:B------:R-:W-:Y:S01]  /*1b3f0*/  IMAD.IADD R11, R11, 0x1, R9 ;  /* 0x000000010b0b7824 */ /* 0x000fe200078e0209 */
[----:B------:R-:W-:Y:S01]  /*1b400*/  LEA R14, P0, R10, R218, 0x1 ;  /* 0x000000da0a0e7211 */ /* 0x000fe200078008ff */
[----:B------:R-:W-:-:S03]  /*1b410*/  IMAD.MOV.U32 R220, RZ, RZ, R21 ;  /* 0x000000ffffdc7224 */ /* 0x000fc600078e0015 */
[----:B------:R-:W-:Y:S01]  /*1b420*/  LEA.HI.X R15, R10, R219, R11, 0x1, P0 ;  /* 0x000000db0a0f7211 */ /* 0x000fe200000f0c0b */
[----:B------:R-:W-:-:S04]  /*1b430*/  IMAD.WIDE.U32 R10, R234, R8, R12 ;  /* 0x00000008ea0a7225 */ /* 0x000fc800078e000c */
[----:B------:R-:W-:Y:S01]  /*1b440*/  IMAD.IADD R11, R225, 0x1, R11 ;  /* 0x00000001e10b7824 */ /* 0x000fe200078e020b */
[----:B------:R2:W-:Y:S01]  /*1b450*/  STL.64 [R1+0x798], R14 ;  /* 0x0007980e01007387 */ /* 0x0005e20000100a00 */
[----:B------:R-:W-:-:S04]  /*1b460*/  IMAD.WIDE.U32 R234, R234, R8, R228 ;  /* 0x00000008eaea7225 */ /* 0x000fc800078e00e4 */
[----:B------:R-:W-:-:S04]  /*1b470*/  IMAD.WIDE.U32 R10, R222, UR42, R10 ;  /* 0x0000002ade0a7c25 */ /* 0x000fc8000f8e000a */
[----:B------:R-:W-:Y:S01]  /*1b480*/  IMAD.IADD R225, R225, 0x1, R235 ;  /* 0x00000001e1e17824 */ /* 0x000fe200078e02eb */
[----:B------:R-:W-:Y:S02]  /*1b490*/  IADD3 R11, R223, R11, RZ ;  /* 0x0000000bdf0b7210 */ /* 0x000fe40007ffe0ff */
[----:B0-----:R-:W-:-:S04]  /*1b4a0*/  LEA R22, P0, R10, R218, 0x1 ;  /* 0x000000da0a167211 */ /* 0x001fc800078008ff */
[----:B------:R-:W-:Y:S01]  /*1b4b0*/  LEA.HI.X R23, R10, R219, R11, 0x1, P0 ;  /* 0x000000db0a177211 */ /* 0x000fe200000f0c0b */
[----:B------:R-:W-:-:S04]  /*1b4c0*/  IMAD.WIDE.U32 R10, R232, R8, R12 ;  /* 0x00000008e80a7225 */ /* 0x000fc800078e000c */
[----:B------:R-:W-:Y:S02]  /*1b4d0*/  IMAD.IADD R11, R220, 0x1, R11 ;  /* 0x00000001dc0b7824 */ /* 0x000fe400078e020b */
[----:B------:R-:W-:-:S04]  /*1b4e0*/  IMAD.WIDE.U32 R232, R232, R8, R228 ;  /* 0x00000008e8e87225 */ /* 0x000fc800078e00e4 */
[----:B------:R-:W-:-:S04]  /*1b4f0*/  IMAD.WIDE.U32 R10, R222, UR42, R10 ;  /* 0x0000002ade0a7c25 */ /* 0x000fc8000f8e000a */
[----:B------:R-:W-:Y:S01]  /*1b500*/  IMAD.IADD R11, R223, 0x1, R11 ;  /* 0x00000001df0b7824 */ /* 0x000fe200078e020b */
[----:B--2---:R-:W-:Y:S01]  /*1b510*/  LEA R14, P0, R10, R218, 0x1 ;  /* 0x000000da0a0e7211 */ /* 0x004fe200078008ff */
[----:B------:R-:W-:-:S03]  /*1b520*/  IMAD.WIDE.U32 R228, R19, R8, R228 ;  /* 0x0000000813e47225 */ /* 0x000fc600078e00e4 */
[----:B------:R-:W-:Y:S01]  /*1b530*/  LEA.HI.X R15, R10, R219, R11, 0x1, P0 ;  /* 0x000000db0a0f7211 */ /* 0x000fe200000f0c0b */
[----:B------:R-:W-:-:S04]  /*1b540*/  IMAD.WIDE.U32 R10, R19, R8, R12 ;  /* 0x00000008130a7225 */ /* 0x000fc800078e000c */
[----:B------:R-:W-:Y:S02]  /*1b550*/  IMAD.IADD R11, R9, 0x1, R11 ;  /* 0x00000001090b7824 */ /* 0x000fe400078e020b */
[----:B------:R-:W-:Y:S02]  /*1b560*/  IMAD.IADD R220, R220, 0x1, R233 ;  /* 0x00000001dcdc7824 */ /* 0x000fe400078e02e9 */
[----:B------:R-:W-:-:S04]  /*1b570*/  IMAD.WIDE.U32 R20, R222, UR42, R10 ;  /* 0x0000002ade147c25 */ /* 0x000fc8000f8e000a */
[----:B------:R-:W-:Y:S01]  /*1b580*/  IMAD.IADD R11, R223, 0x1, R21 ;  /* 0x00000001df0b7824 */ /* 0x000fe200078e0215 */
[C---:B------:R-:W-:Y:S01]  /*1b590*/  LEA R10, P0, R20.reuse, R218, 0x1 ;  /* 0x000000da140a7211 */ /* 0x040fe200078008ff */
[----:B------:R-:W-:Y:S02]  /*1b5a0*/  IMAD.MOV.U32 R8, RZ, RZ, R228 ;  /* 0x000000ffff087224 */ /* 0x000fe400078e00e4 */
[----:B------:R-:W-:Y:S01]  /*1b5b0*/  IMAD.IADD R19, R9, 0x1, R229 ;  /* 0x0000000109137824 */ /* 0x000fe200078e02e5 */
[----:B------:R-:W-:Y:S01]  /*1b5c0*/  LEA.HI.X R11, R20, R219, R11, 0x1, P0 ;  /* 0x000000db140b7211 */ /* 0x000fe200000f0c0b */
[----:B------:R-:W-:Y:S01]  /*1b5d0*/  IMAD.MOV.U32 R9, RZ, RZ, R229 ;  /* 0x000000ffff097224 */ /* 0x000fe200078e00e5 */
[----:B------:R-:W-:-:S05]  /*1b5e0*/  IADD3 R230, P0, R12, R234, RZ ;  /* 0x000000ea0ce67210 */ /* 0x000fca0007f1e0ff */
[----:B------:R-:W-:Y:S02]  /*1b5f0*/  IMAD.X R231, R13, 0x1, R225, P0 ;  /* 0x000000010de77824 */ /* 0x000fe400000e06e1 */
[----:B------:R-:W-:-:S04]  /*1b600*/  IMAD.WIDE.U32 R230, R222, UR42, R230 ;  /* 0x0000002adee67c25 */ /* 0x000fc8000f8e00e6 */
[----:B------:R-:W-:Y:S01]  /*1b610*/  IMAD.IADD R21, R223, 0x1, R231 ;  /* 0x00000001df157824 */ /* 0x000fe200078e02e7 */
[----:B------:R-:W-:-:S04]  /*1b620*/  LEA R20, P0, R230, R218, 0x1 ;  /* 0x000000dae6147211 */ /* 0x000fc800078008ff */
[----:B------:R-:W-:Y:S02]  /*1b630*/  LEA.HI.X R21, R230, R219, R21, 0x1, P0 ;  /* 0x000000dbe6157211 */ /* 0x000fe400000f0c15 */
[----:B------:R-:W-:-:S05]  /*1b640*/  IADD3 R230, P0, R12, R232, RZ ;  /* 0x000000e80ce67210 */ /* 0x000fca0007f1e0ff */
[----:B------:R-:W-:Y:S01]  /*1b650*/  IMAD.X R231, R13, 0x1, R220, P0 ;  /* 0x000000010de77824 */ /* 0x000fe200000e06dc */
[----:B------:R-:W-:Y:S01]  /*1b660*/  IADD3 R228, P0, R12, R8, RZ ;  /* 0x000000080ce47210 */ /* 0x000fe20007f1e0ff */
[----:B------:R-:W-:-:S04]  /*1b670*/  IMAD.MOV.U32 R12, RZ, RZ, R8 ;  /* 0x000000ffff0c7224 */ /* 0x000fc800078e0008 */
[----:B------:R-:W-:Y:S02]  /*1b680*/  IMAD.X R229, R13, 0x1, R19, P0 ;  /* 0x000000010de57824 */ /* 0x000fe400000e0613 */
[----:B------:R-:W-:Y:S02]  /*1b690*/  IMAD.MOV.U32 R13, RZ, RZ, R9 ;  /* 0x000000ffff0d7224 */ /* 0x000fe400078e0009 */
[----:B------:R-:W-:-:S04]  /*1b6a0*/  IMAD.WIDE.U32 R8, R222, UR42, R230 ;  /* 0x0000002ade087c25 */ /* 0x000fc8000f8e00e6 */
[----:B------:R-:W-:Y:S01]  /*1b6b0*/  IMAD.MOV.U32 R230, RZ, RZ, R12 ;  /* 0x000000ffffe67224 */ /* 0x000fe200078e000c */
[----:B------:R-:W-:Y:S01]  /*1b6c0*/  IADD3 R9, R223, R9, RZ ;  /* 0x00000009df097210 */ /* 0x000fe20007ffe0ff */
[----:B------:R-:W-:Y:S01]  /*1b6d0*/  IMAD.WIDE.U32 R228, R222, UR42, R228 ;  /* 0x0000002adee47c25 */ /* 0x000fe2000f8e00e4 */
[----:B------:R-:W-:-:S03]  /*1b6e0*/  LEA R12, P0, R8, R218, 0x1 ;  /* 0x000000da080c7211 */ /* 0x000fc600078008ff */
[----:B------:R-:W-:Y:S01]  /*1b6f0*/  IMAD.MOV.U32 R231, RZ, RZ, R13 ;  /* 0x000000ffffe77224 */ /* 0x000fe200078e000d */
[----:B------:R-:W-:Y:S01]  /*1b700*/  LEA.HI.X R13, R8, R219, R9, 0x1, P0 ;  /* 0x000000db080d7211 */ /* 0x000fe200000f0c09 */
[----:B------:R-:W-:Y:S01]  /*1b710*/  IMAD.IADD R223, R223, 0x1, R229 ;  /* 0x00000001dfdf7824 */ /* 0x000fe200078e02e5 */
[----:B------:R-:W-:-:S04]  /*1b720*/  LEA R8, P0, R228, R218, 0x1 ;  /* 0x000000dae4087211 */ /* 0x000fc800078008ff */
[----:B------:R-:W-:Y:S02]  /*1b730*/  LEA.HI.X R9, R228, R219, R223, 0x1, P0 ;  /* 0x000000dbe4097211 */ /* 0x000fe400000f0cdf */
[----:B------:R-:W2:Y:S01]  /*1b740*/  LDL.LU R223, [R1+0x780] ;  /* 0x0007800001df7983 */ /* 0x000ea20000300800 */
[C---:B------:R-:W-:Y:S01]  /*1b750*/  IADD3 R234, P0, R224.reuse, R234, RZ ;  /* 0x000000eae0ea7210 */ /* 0x040fe20007f1e0ff */
[----:B------:R-:W-:Y:S04]  /*1b760*/  BSSY B1, `(.L_x_134) ;  /* 0x0000010000017945 */ /* 0x000fe80003800000 */
[----:B------:R-:W-:Y:S01]  /*1b770*/  IMAD.X R225, R225, 0x1, R221, P0 ;  /* 0x00000001e1e17824 */ /* 0x000fe200000e06dd */
[----:B------:R-:W-:-:S05]  /*1b780*/  IADD3 R232, P0, R224, R232, RZ ;  /* 0x000000e8e0e87210 */ /* 0x000fca0007f1e0ff */
[----:B------:R-:W-:Y:S01]  /*1b790*/  IMAD.X R222, R220, 0x1, R221, P0 ;  /* 0x00000001dcde7824 */ /* 0x000fe200000e06dd */
[----:B------:R-:W-:-:S05]  /*1b7a0*/  IADD3 R224, P0, R224, R230, RZ ;  /* 0x000000e6e0e07210 */ /* 0x000fca0007f1e0ff */
[----:B------:R-:W-:Y:S01]  /*1b7b0*/  IMAD.X R19, R19, 0x1, R221, P0 ;  /* 0x0000000113137824 */ /* 0x000fe200000e06dd */
[----:B------:R-:W-:-:S04]  /*1b7c0*/  LEA R220, P0, R234, R218, 0x1 ;  /* 0x000000daeadc7211 */ /* 0x000fc800078008ff */
[----:B------:R-:W-:Y:S02]  /*1b7d0*/  LEA.HI.X R221, R234, R219, R225, 0x1, P0 ;  /* 0x000000dbeadd7211 */ /* 0x000fe400000f0ce1 */
[----:B------:R-:W-:-:S04]  /*1b7e0*/  LEA R230, P0, R232, R218, 0x1 ;  /* 0x000000dae8e67211 */ /* 0x000fc800078008ff */
[----:B------:R-:W-:Y:S02]  /*1b7f0*/  LEA.HI.X R231, R232, R219, R222, 0x1, P0 ;  /* 0x000000dbe8e77211 */ /* 0x000fe400000f0cde */
[----:B------:R-:W-:-:S04]  /*1b800*/  LEA R234, P0, R224, R218, 0x1 ;  /* 0x000000dae0ea7211 */ /* 0x000fc800078008ff */
[--C-:B------:R-:W-:Y:S02]  /*1b810*/  LEA.HI.X R235, R224, R219, R19.reuse, 0x1, P0 ;  /* 0x000000dbe0eb7211 */ /* 0x100fe400000f0c13 */
[----:B------:R-:W-:Y:S02]  /*1b820*/  ISETP.GT.AND P0, PT, R0, 0x8, P2 ;  /* 0x000000080000780c */ /* 0x000fe40001704270 */
[----:B--2---:R-:W-:-:S11]  /*1b830*/  PRMT R19, R223, 0x7610, R19 ;  /* 0x00007610df137816 */ /* 0x004fd60000000013 */
[----:B------:R-:W-:Y:S05]  /*1b840*/  @!P0 BRA `(.L_x_135) ;  /* 0x0000000000048947 */ /* 0x000fea0003800000 */
[----:B------:R0:W5:Y:S02]  /*1b850*/  LDG.E.LTC128B.U16 R19, desc[UR46][R6.64+0xd0] ;  /* 0x0000d02e06137981 */ /* 0x000164000c1e1520 */
.L_x_135:
[----:B------:R-:W-:Y:S05]  /*1b860*/  BSYNC B1 ;  /* 0x0000000000017941 */ /* 0x000fea0003800000 */
.L_x_134:
        /* <DEDUP_REMOVED lines=10> */
.L_x_137:
[----:B------:R-:W-:Y:S05]  /*1b910*/  BSYNC B1 ;  /* 0x0000000000017941 */ /* 0x000fea0003800000 */
.L_x_136:
        /* <DEDUP_REMOVED lines=13> */
.L_x_139:
[----:B------:R-:W-:Y:S05]  /*1b9f0*/  BSYNC B1 ;  /* 0x0000000000017941 */ /* 0x000fea0003800000 */
.L_x_138:
        /* <DEDUP_REMOVED lines=16> */
.L_x_141:
[----:B------:R-:W-:Y:S05]  /*1bb00*/  BSYNC B1 ;  /* 0x0000000000017941 */ /* 0x000fea0003800000 */
.L_x_140:
        /* <DEDUP_REMOVED lines=13> */
.L_x_143:
[----:B------:R-:W-:Y:S05]  /*1bbe0*/  BSYNC B1 ;  /* 0x0000000000017941 */ /* 0x000fea0003800000 */
.L_x_142:
        /* <DEDUP_REMOVED lines=10> */
.L_x_145:
[----:B------:R-:W-:Y:S05]  /*1bc90*/  BSYNC B1 ;  /* 0x0000000000017941 */ /* 0x000fea0003800000 */
.L_x_144:
        /* <DEDUP_REMOVED lines=13> */
.L_x_147:
[----:B------:R-:W-:Y:S05]  /*1bd70*/  BSYNC B1 ;  /* 0x0000000000017941 */ /* 0x000fea0003800000 */
.L_x_146:
        /* <DEDUP_REMOVED lines=16> */
.L_x_149:
[----:B------:R-:W-:Y:S05]  /*1be80*/  BSYNC B1 ;  /* 0x0000000000017941 */ /* 0x000fea0003800000 */
.L_x_148:
[----:B------:R-:W3:Y:S01]  /*1be90*/  LDL.LU R219, [R1+0x874] ;  /* 0x0008740001db7983 */ /* 0x000ee20000300800 */
[----:B-----5:R-:W-:Y:S01]  /*1bea0*/  SHF.L.U32 R218, R19, 0x10, RZ ;  /* 0x0000001013da7819 */ /* 0x020fe200000006ff */
[----:B------:R-:W-:Y:S04]  /*1beb0*/  BSSY B1, `(.L_x_150) ;  /* 0x000000b000017945 */ /* 0x000fe80003800000 */
        /* <DEDUP_REMOVED lines=10> */
.L_x_151:
[----:B------:R-:W-:Y:S05]  /*1bf60*/  BSYNC B1 ;  /* 0x0000000000017941 */ /* 0x000fea0003800000 */
.L_x_150:
        /* <DEDUP_REMOVED lines=10> */
.L_x_153:
[----:B------:R-:W-:Y:S05]  /*1c010*/  BSYNC B1 ;  /* 0x0000000000017941 */ /* 0x000fea0003800000 */
.L_x_152:
        /* <DEDUP_REMOVED lines=13> */
.L_x_155:
[----:B------:R-:W-:Y:S05]  /*1c0f0*/  BSYNC B1 ;  /* 0x0000000000017941 */ /* 0x000fea0003800000 */
.L_x_154:
        /* <DEDUP_REMOVED lines=16> */
.L_x_157:
[----:B------:R-:W-:Y:S05]  /*1c200*/  BSYNC B1 ;  /* 0x0000000000017941 */ /* 0x000fea0003800000 */
.L_x_156:
        /* <DEDUP_REMOVED lines=13> */
.L_x_159:
[----:B------:R-:W-:Y:S05]  /*1c2e0*/  BSYNC B1 ;  /* 0x0000000000017941 */ /* 0x000fea0003800000 */
.L_x_158:
        /* <DEDUP_REMOVED lines=10> */
.L_x_161:
[----:B------:R-:W-:Y:S05]  /*1c390*/  BSYNC B1 ;  /* 0x0000000000017941 */ /* 0x000fea0003800000 */
.L_x_160:
        /* <DEDUP_REMOVED lines=13> */
.L_x_163:
[----:B------:R-:W-:Y:S05]  /*1c470*/  BSYNC B1 ;  /* 0x0000000000017941 */ /* 0x000fea0003800000 */
.L_x_162:
        /* <DEDUP_REMOVED lines=16> */
.L_x_165:
[----:B------:R-:W-:Y:S05]  /*1c580*/  BSYNC B1 ;  /* 0x0000000000017941 */ /* 0x000fea0003800000 */
.L_x_164:
[----:B------:R-:W3:Y:S01]  /*1c590*/  LDL.LU R219, [R1+0x894] ;  /* 0x0008940001db7983 */ /* 0x000ee20000300800 */
[----:B-----5:R-:W-:Y:S01]  /*1c5a0*/  IMAD.U32 R218, R19, 0x10000, RZ ;  /* 0x0001000013da7824 */ /* 0x020fe200078e00ff */
[----:B------:R-:W-:Y:S03]  /*1c5b0*/  BSSY B1, `(.L_x_166) ;  /* 0x000000b000017945 */ /* 0x000fe60003800000 */
[----:B------:R-:W-:-:S04]  /*1c5c0*/  FMUL R218, R218, R16 ;  /* 0x00000010dada7220 */ /* 0x000fc80000400000 */
[----:B---3--:R-:W-:Y:S01]  /*1c5d0*/  FFMA R218, R219, R2, R218 ;  /* 0x00000002dbda7223 */ /* 0x008fe200000000da */
[----:B------:R-:W-:-:S04]  /*1c5e0*/  @P0 MOV R219, R227 ;  /* 0x000000e300db0202 */ /* 0x000fc80000000f00 */
[----:B------:R-:W-:-:S04]  /*1c5f0*/  F2FP.BF16.F32.PACK_AB R218, RZ, R218 ;  /* 0x000000daffda723e */ /* 0x000fc800000010ff */
[----:B------:R-:W-:Y:S01]  /*1c600*/  PRMT R222, R218, 0x7610, R222 ;  /* 0x00007610dade7816 */ /* 0x000fe200000000de */
[----:B------:R-:W-:-:S05]  /*1c610*/  @P0 IMAD.MOV.U32 R218, RZ, RZ, R226 ;  /* 0x000000ffffda0224 */ /* 0x000fca00078e00e2 */
[----:B------:R3:W-:Y:S01]  /*1c620*/  @P0 STG.E.U16 desc[UR46][R218.64+0x112], R222 ;  /* 0x000112deda000986 */ /* 0x0007e2000c10152e */
[----:B------:R-:W-:-:S13]  /*1c630*/  ISETP.GT.AND P0, PT, R0, 0x8, P2 ;  /* 0x000000080000780c */ /* 0x000fda0001704270 */
[----:B---3--:R-:W-:Y:S05]  /*1c640*/  @!P0 BRA `(.L_x_167) ;  /* 0x0000000000048947 */ /* 0x008fea0003800000 */
[----:B------:R3:W5:Y:S02]  /*1c650*/  LDG.E.LTC128B.U16 R19, desc[UR46][R6.64+0x110] ;  /* 0x0001102e06137981 */ /* 0x000764000c1e1520 */
.L_x_167:
[----:B------:R-:W-:Y:S05]  /*1c660*/  BSYNC B1 ;  /* 0x0000000000017941 */ /* 0x000fea0003800000 */
.L_x_166:
        /* <DEDUP_REMOVED lines=10> */
.L_x_169:
[----:B------:R-:W-:Y:S05]  /*1c710*/  BSYNC B1 ;  /* 0x0000000000017941 */ /* 0x000fea0003800000 */
.L_x_168:
        /* <DEDUP_REMOVED lines=13> */
.L_x_171:
[----:B------:R-:W-:Y:S05]  /*1c7f0*/  BSYNC B1 ;  /* 0x0000000000017941 */ /* 0x000fea0003800000 */
.L_x_170:
        /* <DEDUP_REMOVED lines=16> */
.L_x_173:
[----:B------:R-:W-:Y:S05]  /*1c900*/  BSYNC B1 ;  /* 0x0000000000017941 */ /* 0x000fea0003800000 */
.L_x_172:
        /* <DEDUP_REMOVED lines=13> */
.L_x_175:
[----:B------:R-:W-:Y:S05]  /*1c9e0*/  BSYNC B1 ;  /* 0x0000000000017941 */ /* 0x000fea0003800000 */
.L_x_174:
        /* <DEDUP_REMOVED lines=10> */
.L_x_177:
[----:B------:R-:W-:Y:S05]  /*1ca90*/  BSYNC B1 ;  /* 0x0000000000017941 */ /* 0x000fea0003800000 */
.L_x_176:
        /* <DEDUP_REMOVED lines=13> */
.L_x_179:
[----:B------:R-:W-:Y:S05]  /*1cb70*/  BSYNC B1 ;  /* 0x0000000000017941 */ /* 0x000fea0003800000 */
.L_x_178:
        /* <DEDUP_REMOVED lines=16> */
.L_x_181:
[----:B------:R-:W-:Y:S05]  /*1cc80*/  BSYNC B1 ;  /* 0x0000000000017941 */ /* 0x000fea0003800000 */
.L_x_180:
        /* <DEDUP_REMOVED lines=13> */
.L_x_183:
[----:B------:R-:W-:Y:S05]  /*1cd60*/  BSYNC B1 ;  /* 0x0000000000017941 */ /* 0x000fea0003800000 */
.L_x_182:
        /* <DEDUP_REMOVED lines=10> */
.L_x_185:
[----:B------:R-:W-:Y:S05]  /*1ce10*/  BSYNC B1 ;  /* 0x0000000000017941 */ /* 0x000fea0003800000 */
.L_x_184:
[----:B------:R-:W3:Y:S01]  /*1ce20*/  LDL.LU R219, [R1+0x8bc] ;  /* 0x0008bc0001db7983 */ /* 0x000ee20000300800 */
[----:B-----5:R-:W-:Y:S01]  /*1ce30*/  SHF.L.U32 R218, R19, 0x10, RZ ;  /* 0x0000001013da7819 */ /* 0x020fe200000006ff */
[----:B------:R-:W-:Y:S01]  /*1ce40*/  BSSY B1, `(.L_x_186) ;  /* 0x000000b000017945 */ /* 0x000fe20003800000 */
[----:B------:R-:W-:Y:S02]  /*1ce50*/  ISETP.GT.AND P2, PT, R3, 0xa0, PT ;  /* 0x000000a00300780c */ /* 0x000fe40003f44270 */
        /* <DEDUP_REMOVED lines=9> */
.L_x_187:
[----:B------:R-:W-:Y:S05]  /*1cef0*/  BSYNC B1 ;  /* 0x0000000000017941 */ /* 0x000fea0003800000 */
.L_x_186:
        /* <DEDUP_REMOVED lines=16> */
.L_x_189:
[----:B------:R-:W-:Y:S05]  /*1d000*/  BSYNC B1 ;  /* 0x0000000000017941 */ /* 0x000fea0003800000 */
.L_x_188:
        /* <DEDUP_REMOVED lines=13> */
.L_x_191:
[----:B------:R-:W-:Y:S05]  /*1d0e0*/  BSYNC B1 ;  /* 0x0000000000017941 */ /* 0x000fea0003800000 */
.L_x_190:
        /* <DEDUP_REMOVED lines=10> */
.L_x_193:
[----:B------:R-:W-:Y:S05]  /*1d190*/  BSYNC B1 ;  /* 0x0000000000017941 */ /* 0x000fea0003800000 */
.L_x_192:
        /* <DEDUP_REMOVED lines=13> */
.L_x_195:
[----:B------:R-:W-:Y:S05]  /*1d270*/  BSYNC B1 ;  /* 0x0000000000017941 */ /* 0x000fea0003800000 */
.L_x_194:
        /* <DEDUP_REMOVED lines=16> */
.L_x_197:
[----:B------:R-:W-:Y:S05]  /*1d380*/  BSYNC B1 ;  /* 0x0000000000017941 */ /* 0x000fea0003800000 */
.L_x_196:
        /* <DEDUP_REMOVED lines=13> */
.L_x_199:
[----:B------:R-:W-:Y:S05]  /*1d460*/  BSYNC B1 ;  /* 0x0000000000017941 */ /* 0x000fea0003800000 */
.L_x_198:
        /* <DEDUP_REMOVED lines=10> */
.L_x_201:
[----:B------:R-:W-:Y:S05]  /*1d510*/  BSYNC B1 ;  /* 0x0000000000017941 */ /* 0x000fea0003800000 */
.L_x_200:
[----:B------:R-:W3:Y:S01]  /*1d520*/  LDL.LU R219, [R1+0x8dc] ;  /* 0x0008dc0001db7983 */ /* 0x000ee20000300800 */
[----:B-----5:R-:W-:Y:S01]  /*1d530*/  IMAD.U32 R218, R19, 0x10000, RZ ;  /* 0x0001000013da7824 */ /* 0x020fe200078e00ff */
[----:B------:R-:W-:Y:S01]  /*1d540*/  ISETP.GT.AND P3, PT, R3, 0xb0, PT ;  /* 0x000000b00300780c */ /* 0x000fe20003f64270 */
[----:B------:R-:W-:Y:S02]  /*1d550*/  BSSY B1, `(.L_x_202) ;  /* 0x0000008000017945 */ /* 0x000fe40003800000 */
[----:B------:R-:W-:-:S04]  /*1d560*/  FMUL R218, R218, R16 ;  /* 0x00000010dada7220 */ /* 0x000fc80000400000 */
[----:B---3--:R-:W-:-:S05]  /*1d570*/  FFMA R218, R219, R2, R218 ;  /* 0x00000002dbda7223 */ /* 0x008fca00000000da */
[----:B------:R-:W-:-:S05]  /*1d580*/  F2FP.BF16.F32.PACK_AB R218, RZ, R218 ;  /* 0x000000daffda723e */ /* 0x000fca00000010ff */
[----:B------:R3:W-:Y:S01]  /*1d590*/  @P0 STG.E.U16 desc[UR46][R4.64+0x152], R218 ;  /* 0x000152da04000986 */ /* 0x0007e2000c10152e */
[----:B------:R-:W-:-:S13]  /*1d5a0*/  ISETP.GT.AND P0, PT, R0, RZ, P3 ;  /* 0x000000ff0000720c */ /* 0x000fda0001f04270 */
[----:B---3--:R-:W-:Y:S05]  /*1d5b0*/  @!P0 BRA `(.L_x_203) ;  /* 0x0000000000048947 */ /* 0x008fea0003800000 */
[----:B------:R3:W5:Y:S02]  /*1d5c0*/  LDG.E.LTC128B.U16 R19, desc[UR46][R216.64+0x160] ;  /* 0x0001602ed8137981 */ /* 0x000764000c1e1520 */
.L_x_203:
[----:B------:R-:W-:Y:S05]  /*1d5d0*/  BSYNC B1 ;  /* 0x0000000000017941 */ /* 0x000fea0003800000 */
.L_x_202:
[----:B------:R-:W2:Y:S01]  /*1d5e0*/  LDL.LU R219, [R1+0x8e0] ;  /* 0x0008e00001db7983 */ /* 0x000ea20000300800 */
[----:B-----5:R-:W-:Y:S01]  /*1d5f0*/  IMAD.U32 R218, R19, 0x10000, RZ ;  /* 0x0001000013da7824 */ /* 0x020fe200078e00ff */
[----:B------:R-:W-:Y:S01]  /*1d600*/  ISETP.GT.AND P2, PT, R3, 0xb1, PT ;  /* 0x000000b10300780c */ /* 0x000fe20003f44270 */
[----:B------:R-:W-:Y:S02]  /*1d610*/  BSSY B1, `(.L_x_204) ;  /* 0x000000b000017945 */ /* 0x000fe40003800000 */
[----:B------:R-:W-:-:S04]  /*1d620*/  FMUL R218, R218, R16 ;  /* 0x00000010dada7220 */ /* 0x000fc80000400000 */
[----:B--2---:R-:W-:Y:S01]  /*1d630*/  FFMA R218, R219, R2, R218 ;  /* 0x00000002dbda7223 */ /* 0x004fe200000000da */
[----:B------:R-:W-:-:S04]  /*1d640*/  @P0 IMAD.MOV.U32 R219, RZ, RZ, R227 ;  /* 0x000000ffffdb0224 */ /* 0x000fc800078e00e3 */
[----:B------:R-:W-:-:S04]  /*1d650*/  F2FP.BF16.F32.PACK_AB R218, RZ, R218 ;  /* 0x000000daffda723e */ /* 0x000fc800000010ff */
[----:B------:R-:W-:Y:S02]  /*1d660*/  PRMT R222, R218, 0x7610, R222 ;  /* 0x00007610dade7816 */ /* 0x000fe400000000de */
[----:B------:R-:W-:-:S05]  /*1d670*/  @P0 MOV R218, R226 ;  /* 0x000000e200da0202 */ /* 0x000fca0000000f00 */
[----:B------:R2:W-:Y:S01]  /*1d680*/  @P0 STG.E.U16 desc[UR46][R218.64+0x160], R222 ;  /* 0x000160deda000986 */ /* 0x0005e2000c10152e */
[----:B------:R-:W-:-:S13]  /*1d690*/  ISETP.GT.AND P0, PT, R0, RZ, P2 ;  /* 0x000000ff0000720c */ /* 0x000fda0001704270 */
[----:B--2---:R-:W-:Y:S05]  /*1d6a0*/  @!P0 BRA `(.L_x_205) ;  /* 0x0000000000048947 */ /* 0x004fea0003800000 */
[----:B------:R2:W5:Y:S02]  /*1d6b0*/  LDG.E.LTC128B.U16 R19, desc[UR46][R216.64+0x162] ;  /* 0x0001622ed8137981 */ /* 0x000564000c1e1520 */
.L_x_205:
[----:B------:R-:W-:Y:S05]  /*1d6c0*/  BSYNC B1 ;  /* 0x0000000000017941 */ /* 0x000fea0003800000 */
.L_x_204:
        /* <DEDUP_REMOVED lines=13> */
.L_x_207:
[----:B------:R-:W-:Y:S05]  /*1d7a0*/  BSYNC B1 ;  /* 0x0000000000017941 */ /* 0x000fea0003800000 */
.L_x_206:
        /* <DEDUP_REMOVED lines=10> */
.L_x_209:
[----:B------:R-:W-:Y:S05]  /*1d850*/  BSYNC B1 ;  /* 0x0000000000017941 */ /* 0x000fea0003800000 */
.L_x_208:
        /* <DEDUP_REMOVED lines=11> */
.L_x_211:
[----:B------:R-:W-:Y:S05]  /*1d910*/  BSYNC B1 ;  /* 0x0000000000017941 */ /* 0x000fea0003800000 */
.L_x_210:
[----:B------:R-:W2:Y:S01]  /*1d920*/  LDL.LU R219, [R1+0x8f0] ;  /* 0x0008f00001db7983 */ /* 0x000ea20000300800 */
        /* <DEDUP_REMOVED lines=9> */
[----:B------:R-:W-:-:S04]  /*1d9c0*/  ISETP.GT.AND P0, PT, R3, 0xb9, PT ;  /* 0x000000b90300780c */ /* 0x000fc80003f04270 */
[----:B------:R-:W-:-:S13]  /*1d9d0*/  ISETP.GT.AND P4, PT, R0, RZ, P0 ;  /* 0x000000ff0000720c */ /* 0x000fda0000784270 */
[----:B--2---:R-:W-:Y:S05]  /*1d9e0*/  @!P4 BRA `(.L_x_213) ;  /* 0x000000000004c947 */ /* 0x004fea0003800000 */
[----:B------:R2:W5:Y:S02]  /*1d9f0*/  LDG.E.LTC128B.U16 R19, desc[UR46][R216.64+0x172] ;  /* 0x0001722ed8137981 */ /* 0x000564000c1e1520 */
.L_x_213:
[----:B------:R-:W-:Y:S05]  /*1da00*/  BSYNC B1 ;  /* 0x0000000000017941 */ /* 0x000fea0003800000 */
.L_x_212:
        /* <DEDUP_REMOVED lines=13> */
.L_x_215:
[----:B------:R-:W-:Y:S05]  /*1dae0*/  BSYNC B1 ;  /* 0x0000000000017941 */ /* 0x000fea0003800000 */
.L_x_214:
        /* <DEDUP_REMOVED lines=10> */
.L_x_217:
[----:B------:R-:W-:Y:S05]  /*1db90*/  BSYNC B1 ;  /* 0x0000000000017941 */ /* 0x000fea0003800000 */
.L_x_216:
[----:B------:R-:W3:Y:S01]  /*1dba0*/  LDL.LU R222, [R1+0x8fc] ;  /* 0x0008fc0001de7983 */ /* 0x000ee20000300800 */
[----:B-----5:R-:W-:Y:S02]  /*1dbb0*/  IMAD.U32 R218, R19, 0x10000, RZ ;  /* 0x0001000013da7824 */ /* 0x020fe400078e00ff */
[----:B------:R-:W-:Y:S01]  /*1dbc0*/  IMAD.U32 R228, RZ, RZ, UR8 ;  /* 0x00000008ffe47e24 */ /* 0x000fe2000f8e00ff */
[----:B------:R-:W-:Y:S01]  /*1dbd0*/  USHF.L.U64.HI UR4, UR8, 0x8, UR9 ;  /* 0x0000000808047899 */ /* 0x000fe20008010209 */
[----:B------:R-:W-:Y:S01]  /*1dbe0*/  FMUL R218, R218, R16 ;  /* 0x00000010dada7220 */ /* 0x000fe20000400000 */
[----:B------:R-:W4:Y:S03]  /*1dbf0*/  LDL.LU R219, [R1+0x600] ;  /* 0x0006000001db7983 */ /* 0x000f260000300800 */
[----:B---3--:R-:W-:-:S05]  /*1dc00*/  FFMA R218, R222, R2, R218 ;  /* 0x00000002deda7223 */ /* 0x008fca00000000da */
[----:B------:R-:W-:-:S05]  /*1dc10*/  F2FP.BF16.F32.PACK_AB R218, RZ, R218 ;  /* 0x000000daffda723e */ /* 0x000fca00000010ff */
[----:B------:R3:W-:Y:S01]  /*1dc20*/  @P4 STG.E.U16 desc[UR46][R4.64+0x172], R218 ;  /* 0x000172da04004986 */ /* 0x0007e2000c10152e */
[----:B------:R-:W-:-:S04]  /*1dc30*/  LEA R228, P4, R228, R226, 0x8 ;  /* 0x000000e2e4e47211 */ /* 0x000fc800078840ff */
[----:B------:R-:W-:Y:S02]  /*1dc40*/  IADD3.X R229, R227, UR4, RZ, P4, !PT ;  /* 0x00000004e3e57c10 */ /* 0x000fe4000a7fe4ff */
[----:B------:R-:W-:-:S13]  /*1dc50*/  ISETP.GT.AND P4, PT, R0, 0x80, P5 ;  /* 0x000000800000780c */ /* 0x000fda0002f84270 */
[----:B------:R-:W3:Y:S01]  /*1dc60*/  @P4 LDG.E.LTC128B.U16 R19, desc[UR46][R236.64] ;  /* 0x0000002eec134981 */ /* 0x000ee2000c1e1520 */
[----:B------:R-:W-:Y:S01]  /*1dc70*/  BSSY B1, `(.L_x_218) ;  /* 0x000000a000017945 */ /* 0x000fe20003800000 */
[----:B---3--:R-:W-:-:S04]  /*1dc80*/  IMAD.U32 R218, R19, 0x10000, RZ ;  /* 0x0001000013da7824 */ /* 0x008fc800078e00ff */
[----:B------:R-:W-:-:S04]  /*1dc90*/  FMUL R218, R218, R16 ;  /* 0x00000010dada7220 */ /* 0x000fc80000400000 */
[----:B----4-:R-:W-:-:S05]  /*1dca0*/  FFMA R218, R219, R2, R218 ;  /* 0x00000002dbda7223 */ /* 0x010fca00000000da */
[----:B------:R-:W-:-:S05]  /*1dcb0*/  F2FP.BF16.F32.PACK_AB R218, RZ, R218 ;  /* 0x000000daffda723e */ /* 0x000fca00000010ff */
[----:B------:R3:W-:Y:S01]  /*1dcc0*/  @P4 STG.E.U16 desc[UR46][R228.64], R218 ;  /* 0x000000dae4004986 */ /* 0x0007e2000c10152e */
[----:B------:R-:W-:-:S04]  /*1dcd0*/  LOP3.LUT P4, RZ, R17, 0x2, RZ, 0xc0, !PT ;  /* 0x0000000211ff7812 */ /* 0x000fc8000788c0ff */
[----:B------:R-:W-:-:S13]  /*1dce0*/  ISETP.GT.AND P4, PT, R0, 0x80, P4 ;  /* 0x000000800000780c */ /* 0x000fda0002784270 */
[----:B---3--:R-:W-:Y:S05]  /*1dcf0*/  @!P4 BRA `(.L_x_219) ;  /* 0x000000000004c947 */ /* 0x008fea0003800000 */
[----:B------:R3:W5:Y:S02]  /*1dd00*/  LDG.E.LTC128B.U16 R19, desc[UR46][R22.64+0x2] ;  /* 0x0000022e16137981 */ /* 0x000764000c1e1520 */
.L_x_219:
[----:B------:R-:W-:Y:S05]  /*1dd10*/  BSYNC B1 ;  /* 0x0000000000017941 */ /* 0x000fea0003800000 */
.L_x_218:
[----:B------:R-:W4:Y:S04]  /*1dd20*/  LDL.LU R219, [R1+0x604] ;  /* 0x0006040001db7983 */ /* 0x000f280000300800 */
[----:B------:R-:W2:Y:S01]  /*1dd30*/  LDL R233, [R1+0x904] ;  /* 0x0009040001e97983 */ /* 0x000ea20000100800 */
[----:B-----5:R-:W-:Y:S01]  /*1dd40*/  IMAD.U32 R218, R19, 0x10000, RZ ;  /* 0x0001000013da7824 */ /* 0x020fe200078e00ff */
[----:B------:R-:W-:Y:S01]  /*1dd50*/  MOV R223, UR8 ;  /* 0x0000000800df7c02 */ /* 0x000fe20008000f00 */
[----:B------:R-:W-:Y:S02]  /*1dd60*/  BSSY B1, `(.L_x_220) ;  /* 0x000000e000017945 */ /* 0x000fe40003800000 */
[----:B------:R-:W-:Y:S02]  /*1dd70*/  FMUL R218, R218, R16 ;  /* 0x00000010dada7220 */ /* 0x000fe40000400000 */
[----:B------:R-:W-:-:S02]  /*1dd80*/  IMAD.SHL.U32 R223, R223, 0x10, RZ ;  /* 0x00000010dfdf7824 */ /* 0x000fc400078e00ff */
[----:B----4-:R-:W-:Y:S01]  /*1dd90*/  FFMA R218, R219, R2, R218 ;  /* 0x00000002dbda7223 */ /* 0x010fe200000000da */
[----:B------:R-:W-:-:S04]  /*1dda0*/  @P4 IMAD.MOV.U32 R219, RZ, RZ, R229 ;  /* 0x000000ffffdb4224 */ /* 0x000fc800078e00e5 */
[----:B------:R-:W-:-:S04]  /*1ddb0*/  F2FP.BF16.F32.PACK_AB R218, RZ, R218 ;  /* 0x000000daffda723e */ /* 0x000fc800000010ff */
[----:B------:R-:W-:Y:S01]  /*1ddc0*/  PRMT R222, R218, 0x7610, R222 ;  /* 0x00007610dade7816 */ /* 0x000fe200000000de */
[----:B------:R-:W-:-:S05]  /*1ddd0*/  @P4 IMAD.MOV.U32 R218, RZ, RZ, R228 ;  /* 0x000000ffffda4224 */ /* 0x000fca00078e00e4 */
[----:B------:R4:W-:Y:S02]  /*1dde0*/  @P4 STG.E.U16 desc[UR46][R218.64+0x2], R222 ;  /* 0x000002deda004986 */ /* 0x0009e4000c10152e */
[----:B----4-:R-:W-:-:S05]  /*1ddf0*/  IADD3 R218, P4, R228, R223, RZ ;  /* 0x000000dfe4da7210 */ /* 0x010fca0007f9e0ff */
[----:B--2---:R-:W-:Y:S01]  /*1de00*/  IMAD.X R219, R229, 0x1, R233, P4 ;  /* 0x00000001e5db7824 */ /* 0x004fe200020e06e9 */
[----:B------:R-:W-:-:S13]  /*1de10*/  ISETP.GT.AND P4, PT, R0, 0x88, P5 ;  /* 0x000000880000780c */ /* 0x000fda0002f84270 */
[----:B------:R-:W-:Y:S05]  /*1de20*/  @!P4 BRA `(.L_x_221) ;  /* 0x000000000004c947 */ /* 0x000fea0003800000 */
[----:B------:R2:W5:Y:S02]  /*1de30*/  LDG.E.LTC128B.U16 R19, desc[UR46][R220.64] ;  /* 0x0000002edc137981 */ /* 0x000564000c1e1520 */
.L_x_221:
[----:B------:R-:W-:Y:S05]  /*1de40*/  BSYNC B1 ;  /* 0x0000000000017941 */ /* 0x000fea0003800000 */
.L_x_220:
[----:B--2---:R-:W2:Y:S01]  /*1de50*/  LDL.LU R221, [R1+0x608] ;  /* 0x0006080001dd7983 */ /* 0x004ea20000300800 */
[----:B-----5:R-:W-:Y:S01]  /*1de60*/  IMAD.U32 R220, R19, 0x10000, RZ ;  /* 0x0001000013dc7824 */ /* 0x020fe200078e00ff */
[----:B------:R-:W-:Y:S03]  /*1de70*/  BSSY B1, `(.L_x_222) ;  /* 0x0000009000017945 */ /* 0x000fe60003800000 */
[----:B------:R-:W-:-:S04]  /*1de80*/  FMUL R220, R220, R16 ;  /* 0x00000010dcdc7220 */ /* 0x000fc80000400000 */
[----:B--2---:R-:W-:-:S05]  /*1de90*/  FFMA R220, R221, R2, R220 ;  /* 0x00000002dddc7223 */ /* 0x004fca00000000dc */
[----:B------:R-:W-:-:S05]  /*1dea0*/  F2FP.BF16.F32.PACK_AB R220, RZ, R220 ;  /* 0x000000dcffdc723e */ /* 0x000fca00000010ff */
[----:B------:R2:W-:Y:S01]  /*1deb0*/  @P4 STG.E.U16 desc[UR46][R218.64], R220 ;  /* 0x000000dcda004986 */ /* 0x0005e2000c10152e */
[----:B------:R-:W-:-:S04]  /*1dec0*/  LOP3.LUT P4, RZ, R17, 0x2, RZ, 0xc0, !PT ;  /* 0x0000000211ff7812 */ /* 0x000fc8000788c0ff */
[----:B------:R-:W-:-:S13]  /*1ded0*/  ISETP.GT.AND P4, PT, R0, 0x88, P4 ;  /* 0x000000880000780c */ /* 0x000fda0002784270 */
[----:B--2---:R-:W-:Y:S05]  /*1dee0*/  @!P4 BRA `(.L_x_223) ;  /* 0x000000000004c947 */ /* 0x004fea0003800000 */
[----:B------:R2:W5:Y:S02]  /*1def0*/  LDG.E.LTC128B.U16 R19, desc[UR46][R20.64+0x2] ;  /* 0x0000022e14137981 */ /* 0x000564000c1e1520 */
.L_x_223:
[----:B------:R-:W-:Y:S05]  /*1df00*/  BSYNC B1 ;  /* 0x0000000000017941 */ /* 0x000fea0003800000 */
.L_x_222:
[----:B------:R-:W4:Y:S01]  /*1df10*/  LDL.LU R221, [R1+0x60c] ;  /* 0x00060c0001dd7983 */ /* 0x000f220000300800 */
[----:B-----5:R-:W-:Y:S01]  /*1df20*/  IMAD.U32 R220, R19, 0x10000, RZ ;  /* 0x0001000013dc7824 */ /* 0x020fe200078e00ff */
[----:B------:R-:W-:Y:S03]  /*1df30*/  BSSY B1, `(.L_x_224) ;  /* 0x0000009000017945 */ /* 0x000fe60003800000 */
[----:B------:R-:W-:-:S04]  /*1df40*/  FMUL R220, R220, R16 ;  /* 0x00000010dcdc7220 */ /* 0x000fc80000400000 */
[----:B----4-:R-:W-:-:S05]  /*1df50*/  FFMA R220, R221, R2, R220 ;  /* 0x00000002dddc7223 */ /* 0x010fca00000000dc */
[----:B------:R-:W-:-:S05]  /*1df60*/  F2FP.BF16.F32.PACK_AB R220, RZ, R220 ;  /* 0x000000dcffdc723e */ /* 0x000fca00000010ff */
[----:B------:R4:W-:Y:S01]  /*1df70*/  @P4 STG.E.U16 desc[UR46][R218.64+0x2], R220 ;  /* 0x000002dcda004986 */ /* 0x0009e2000c10152e */
[----:B------:R-:W-:-:S04]  /*1df80*/  LOP3.LUT P4, RZ, R17, 0x4, RZ, 0xc0, !PT ;  /* 0x0000000411ff7812 */ /* 0x000fc8000788c0ff */
[----:B------:R-:W-:-:S13]  /*1df90*/  ISETP.GT.AND P4, PT, R0, 0x80, P4 ;  /* 0x000000800000780c */ /* 0x000fda0002784270 */
[----:B----4-:R-:W-:Y:S05]  /*1dfa0*/  @!P4 BRA `(.L_x_225) ;  /* 0x000000000004c947 */ /* 0x010fea0003800000 */
[----:B------:R4:W5:Y:S02]  /*1dfb0*/  LDG.E.LTC128B.U16 R19, desc[UR46][R22.64+0x10] ;  /* 0x0000102e16137981 */ /* 0x000964000c1e1520 */
.L_x_225:
[----:B------:R-:W-:Y:S05]  /*1dfc0*/  BSYNC B1 ;  /* 0x0000000000017941 */ /* 0x000fea0003800000 */
.L_x_224:
        /* <DEDUP_REMOVED lines=10> */
[----:B------:R-:W-:-:S04]  /*1e070*/  LOP3.LUT P4, RZ, R17, 0x8, RZ, 0xc0, !PT ;  /* 0x0000000811ff7812 */ /* 0x000fc8000788c0ff */
[----:B------:R-:W-:-:S13]  /*1e080*/  ISETP.GT.AND P4, PT, R0, 0x80, P4 ;  /* 0x000000800000780c */ /* 0x000fda0002784270 */
[----:B--2---:R-:W-:Y:S05]  /*1e090*/  @!P4 BRA `(.L_x_227) ;  /* 0x000000000004c947 */ /* 0x004fea0003800000 */
[----:B------:R2:W5:Y:S02]  /*1e0a0*/  LDG.E.LTC128B.U16 R19, desc[UR46][R22.64+0x12] ;  /* 0x0000122e16137981 */ /* 0x000564000c1e1520 */
.L_x_227:
[----:B------:R-:W-:Y:S05]  /*1e0b0*/  BSYNC B1 ;  /* 0x0000000000017941 */ /* 0x000fea0003800000 */
.L_x_226:
        /* <DEDUP_REMOVED lines=10> */
[----:B------:R-:W-:-:S04]  /*1e160*/  LOP3.LUT P4, RZ, R17, 0x4, RZ, 0xc0, !PT ;  /* 0x0000000411ff7812 */ /* 0x000fc8000788c0ff */
[----:B------:R-:W-:-:S13]  /*1e170*/  ISETP.GT.AND P4, PT, R0, 0x88, P4 ;  /* 0x000000880000780c */ /* 0x000fda0002784270 */
[----:B---3--:R-:W-:Y:S05]  /*1e180*/  @!P4 BRA `(.L_x_229) ;  /* 0x000000000004c947 */ /* 0x008fea0003800000 */
[----:B------:R3:W5:Y:S02]  /*1e190*/  LDG.E.LTC128B.U16 R19, desc[UR46][R20.64+0x10] ;  /* 0x0000102e14137981 */ /* 0x000764000c1e1520 */
.L_x_229:
[----:B------:R-:W-:Y:S05]  /*1e1a0*/  BSYNC B1 ;  /* 0x0000000000017941 */ /* 0x000fea0003800000 */
.L_x_228:
[----:B------:R-:W2:Y:S01]  /*1e1b0*/  LDL.LU R221, [R1+0x618] ;  /* 0x0006180001dd7983 */ /* 0x000ea20000300800 */
        /* <DEDUP_REMOVED lines=10> */
.L_x_231:
[----:B------:R-:W-:Y:S05]  /*1e260*/  BSYNC B1 ;  /* 0x0000000000017941 */ /* 0x000fea0003800000 */
.L_x_230:
[----:B------:R-:W3:Y:S01]  /*1e270*/  LDL.LU R221, [R1+0x61c] ;  /* 0x00061c0001dd7983 */ /* 0x000ee20000300800 */
[----:B-----5:R-:W-:Y:S01]  /*1e280*/  IMAD.U32 R220, R19, 0x10000, RZ ;  /* 0x0001000013dc7824 */ /* 0x020fe200078e00ff */
[----:B------:R-:W-:Y:S03]  /*1e290*/  BSSY B1, `(.L_x_232) ;  /* 0x0000009000017945 */ /* 0x000fe60003800000 */
[----:B------:R-:W-:-:S04]  /*1e2a0*/  FMUL R220, R220, R16 ;  /* 0x00000010dcdc7220 */ /* 0x000fc80000400000 */
[----:B---3--:R-:W-:-:S05]  /*1e2b0*/  FFMA R220, R221, R2, R220 ;  /* 0x00000002dddc7223 */ /* 0x008fca00000000dc */
[----:B------:R-:W-:-:S05]  /*1e2c0*/  F2FP.BF16.F32.PACK_AB R220, RZ, R220 ;  /* 0x000000dcffdc723e */ /* 0x000fca00000010ff */
[----:B------:R3:W-:Y:S01]  /*1e2d0*/  @P4 STG.E.U16 desc[UR46][R218.64+0x12], R220 ;  /* 0x000012dcda004986 */ /* 0x0007e2000c10152e */
[----:B------:R-:W-:-:S04]  /*1e2e0*/  LOP3.LUT P4, RZ, R17, 0x10, RZ, 0xc0, !PT ;  /* 0x0000001011ff7812 */ /* 0x000fc8000788c0ff */
[----:B------:R-:W-:-:S13]  /*1e2f0*/  ISETP.GT.AND P4, PT, R0, 0x80, P4 ;  /* 0x000000800000780c */ /* 0x000fda0002784270 */
[----:B---3--:R-:W-:Y:S05]  /*1e300*/  @!P4 BRA `(.L_x_233) ;  /* 0x000000000004c947 */ /* 0x008fea0003800000 */
[----:B------:R3:W5:Y:S02]  /*1e310*/  LDG.E.LTC128B.U16 R19, desc[UR46][R22.64+0x20] ;  /* 0x0000202e16137981 */ /* 0x000764000c1e1520 */
.L_x_233:
[----:B------:R-:W-:Y:S05]  /*1e320*/  BSYNC B1 ;  /* 0x0000000000017941 */ /* 0x000fea0003800000 */
.L_x_232:
        /* <DEDUP_REMOVED lines=14> */
.L_x_235:
[----:B------:R-:W-:Y:S05]  /*1e410*/  BSYNC B1 ;  /* 0x0000000000017941 */ /* 0x000fea0003800000 */
.L_x_234:
        /* <DEDUP_REMOVED lines=14> */
.L_x_237:
[----:B------:R-:W-:Y:S05]  /*1e500*/  BSYNC B1 ;  /* 0x0000000000017941 */ /* 0x000fea0003800000 */
.L_x_236:
        /* <DEDUP_REMOVED lines=11> */
.L_x_239:
[----:B------:R-:W-:Y:S05]  /*1e5c0*/  BSYNC B1 ;  /* 0x0000000000017941 */ /* 0x000fea0003800000 */
.L_x_238:
        /* <DEDUP_REMOVED lines=11> */
.L_x_241:
[----:B------:R-:W-:Y:S05]  /*1e680*/  BSYNC B1 ;  /* 0x0000000000017941 */ /* 0x000fea0003800000 */
.L_x_240:
        /* <DEDUP_REMOVED lines=14> */
.L_x_243:
[----:B------:R-:W-:Y:S05]  /*1e770*/  BSYNC B1 ;  /* 0x0000000000017941 */ /* 0x000fea0003800000 */
.L_x_242:
        /* <DEDUP_REMOVED lines=14> */
.L_x_245:
[----:B------:R-:W-:Y:S05]  /*1e860*/  BSYNC B1 ;  /* 0x0000000000017941 */ /* 0x000fea0003800000 */
.L_x_244:
        /* <DEDUP_REMOVED lines=11> */
.L_x_247:
[----:B------:R-:W-:Y:S05]  /*1e920*/  BSYNC B1 ;  /* 0x0000000000017941 */ /* 0x000fea0003800000 */
.L_x_246:
        /* <DEDUP_REMOVED lines=11> */
.L_x_249:
[----:B------:R-:W-:Y:S05]  /*1e9e0*/  BSYNC B1 ;  /* 0x0000000000017941 */ /* 0x000fea0003800000 */
.L_x_248:
        /* <DEDUP_REMOVED lines=14> */
.L_x_251:
[----:B------:R-:W-:Y:S05]  /*1ead0*/  BSYNC B1 ;  /* 0x0000000000017941 */ /* 0x000fea0003800000 */
.L_x_250:
        /* <DEDUP_REMOVED lines=14> */
.L_x_253:
[----:B------:R-:W-:Y:S05]  /*1ebc0*/  BSYNC B1 ;  /* 0x0000000000017941 */ /* 0x000fea0003800000 */
.L_x_252:
        /* <DEDUP_REMOVED lines=11> */
.L_x_255:
[----:B------:R-:W-:Y:S05]  /*1ec80*/  BSYNC B1 ;  /* 0x0000000000017941 */ /* 0x000fea0003800000 */
.L_x_254:
        /* <DEDUP_REMOVED lines=11> */
.L_x_257:
[----:B------:R-:W-:Y:S05]  /*1ed40*/  BSYNC B1 ;  /* 0x0000000000017941 */ /* 0x000fea0003800000 */
.L_x_256:
        /* <DEDUP_REMOVED lines=14> */
.L_x_259:
[----:B------:R-:W-:Y:S05]  /*1ee30*/  BSYNC B1 ;  /* 0x0000000000017941 */ /* 0x000fea0003800000 */
.L_x_258:
        /* <DEDUP_REMOVED lines=14> */
.L_x_261:
[----:B------:R-:W-:Y:S05]  /*1ef20*/  BSYNC B1 ;  /* 0x0000000000017941 */ /* 0x000fea0003800000 */
.L_x_260:
        /* <DEDUP_REMOVED lines=11> */
.L_x_263:
[----:B------:R-:W-:Y:S05]  /*1efe0*/  BSYNC B1 ;  /* 0x0000000000017941 */ /* 0x000fea0003800000 */
.L_x_262:
        /* <DEDUP_REMOVED lines=11> */
.L_x_265:
[----:B------:R-:W-:Y:S05]  /*1f0a0*/  BSYNC B1 ;  /* 0x0000000000017941 */ /* 0x000fea0003800000 */
.L_x_264:
        /* <DEDUP_REMOVED lines=14> */
.L_x_267:
[----:B------:R-:W-:Y:S05]  /*1f190*/  BSYNC B1 ;  /* 0x0000000000017941 */ /* 0x000fea0003800000 */
.L_x_266:
        /* <DEDUP_REMOVED lines=14> */
.L_x_269:
[----:B------:R-:W-:Y:S05]  /*1f280*/  BSYNC B1 ;  /* 0x0000000000017941 */ /* 0x000fea0003800000 */
.L_x_268:
        /* <DEDUP_REMOVED lines=11> */
.L_x_271:
[----:B------:R-:W-:Y:S05]  /*1f340*/  BSYNC B1 ;  /* 0x0000000000017941 */ /* 0x000fea0003800000 */
.L_x_270:
[----:B------:R-:W3:Y:S01]  /*1f350*/  LDL.LU R221, [R1+0x66c] ;  /* 0x00066c0001dd7983 */ /* 0x000ee20000300800 */
[----:B-----5:R-:W-:Y:S01]  /*1f360*/  SHF.L.U32 R220, R19, 0x10, RZ ;  /* 0x0000001013dc7819 */ /* 0x020fe200000006ff */
[----:B------:R-:W-:Y:S04]  /*1f370*/  BSSY B1, `(.L_x_272) ;  /* 0x0000009000017945 */ /* 0x000fe80003800000 */
        /* <DEDUP_REMOVED lines=8> */
.L_x_273:
[----:B------:R-:W-:Y:S05]  /*1f400*/  BSYNC B1 ;  /* 0x0000000000017941 */ /* 0x000fea0003800000 */
.L_x_272:
        /* <DEDUP_REMOVED lines=14> */
.L_x_275:
[----:B------:R-:W-:Y:S05]  /*1f4f0*/  BSYNC B1 ;  /* 0x0000000000017941 */ /* 0x000fea0003800000 */
.L_x_274:
        /* <DEDUP_REMOVED lines=14> */
.L_x_277:
[----:B------:R-:W-:Y:S05]  /*1f5e0*/  BSYNC B1 ;  /* 0x0000000000017941 */ /* 0x000fea0003800000 */
.L_x_276:
        /* <DEDUP_REMOVED lines=11> */
.L_x_279:
[----:B------:R-:W-:Y:S05]  /*1f6a0*/  BSYNC B1 ;  /* 0x0000000000017941 */ /* 0x000fea0003800000 */
.L_x_278:
        /* <DEDUP_REMOVED lines=11> */
.L_x_281:
[----:B------:R-:W-:Y:S05]  /*1f760*/  BSYNC B1 ;  /* 0x0000000000017941 */ /* 0x000fea0003800000 */
.L_x_280:
        /* <DEDUP_REMOVED lines=14> */
.L_x_283:
[----:B------:R-:W-:Y:S05]  /*1f850*/  BSYNC B1 ;  /* 0x0000000000017941 */ /* 0x000fea0003800000 */
.L_x_282:
        /* <DEDUP_REMOVED lines=14> */
.L_x_285:
[----:B------:R-:W-:Y:S05]  /*1f940*/  BSYNC B1 ;  /* 0x0000000000017941 */ /* 0x000fea0003800000 */
.L_x_284:
        /* <DEDUP_REMOVED lines=11> */
.L_x_287:
[----:B------:R-:W-:Y:S05]  /*1fa00*/  BSYNC B1 ;  /* 0x0000000000017941 */ /* 0x000fea0003800000 */
.L_x_286:
        /* <DEDUP_REMOVED lines=11> */
.L_x_289:
[----:B------:R-:W-:Y:S05]  /*1fac0*/  BSYNC B1 ;  /* 0x0000000000017941 */ /* 0x000fea0003800000 */
.L_x_288:
[----:B------:R-:W2:Y:S01]  /*1fad0*/  LDL.LU R221, [R1+0x690] ;  /* 0x0006900001dd7983 */ /* 0x000ea20000300800 */
[----:B-----5:R-:W-:Y:S01]  /*1fae0*/  IMAD.U32 R220, R19, 0x10000, RZ ;  /* 0x0001000013dc7824 */ /* 0x020fe200078e00ff */
[----:B------:R-:W-:Y:S03]  /*1faf0*/  BSSY B1, `(.L_x_290) ;  /* 0x000000c000017945 */ /* 0x000fe60003800000 */
[----:B------:R-:W-:-:S04]  /*1fb00*/  FMUL R220, R220, R16 ;  /* 0x00000010dcdc7220 */ /* 0x000fc80000400000 */
[----:B--2---:R-:W-:Y:S01]  /*1fb10*/  FFMA R220, R221, R2, R220 ;  /* 0x00000002dddc7223 */ /* 0x004fe200000000dc */
[----:B------:R-:W-:-:S04]  /*1fb20*/  @P4 IMAD.MOV.U32 R221, RZ, RZ, R229 ;  /* 0x000000ffffdd4224 */ /* 0x000fc800078e00e5 */
[----:B------:R-:W-:-:S04]  /*1fb30*/  F2FP.BF16.F32.PACK_AB R220, RZ, R220 ;  /* 0x000000dcffdc723e */ /* 0x000fc800000010ff */
[----:B------:R-:W-:Y:S02]  /*1fb40*/  PRMT R222, R220, 0x7610, R222 ;  /* 0x00007610dcde7816 */ /* 0x000fe400000000de */
[----:B------:R-:W-:-:S05]  /*1fb50*/  @P4 MOV R220, R228 ;  /* 0x000000e400dc4202 */ /* 0x000fca0000000f00 */
[----:B------:R2:W-:Y:S01]  /*1fb60*/  @P4 STG.E.U16 desc[UR46][R220.64+0x90], R222 ;  /* 0x000090dedc004986 */ /* 0x0005e2000c10152e */
[----:B------:R-:W-:-:S04]  /*1fb70*/  LOP3.LUT P4, RZ, R17, 0x20000000, RZ, 0xc0, !PT ;  /* 0x2000000011ff7812 */ /* 0x000fc8000788c0ff */
[----:B------:R-:W-:-:S13]  /*1fb80*/  ISETP.GT.AND P4, PT, R0, 0x80, P4 ;  /* 0x000000800000780c */ /* 0x000fda0002784270 */
[----:B--2---:R-:W-:Y:S05]  /*1fb90*/  @!P4 BRA `(.L_x_291) ;  /* 0x000000000004c947 */ /* 0x004fea0003800000 */
[----:B------:R2:W5:Y:S02]  /*1fba0*/  LDG.E.LTC128B.U16 R19, desc[UR46][R22.64+0x92] ;  /* 0x0000922e16137981 */ /* 0x000564000c1e1520 */
.L_x_291:
[----:B------:R-:W-:Y:S05]  /*1fbb0*/  BSYNC B1 ;  /* 0x0000000000017941 */ /* 0x000fea0003800000 */
.L_x_290:
        /* <DEDUP_REMOVED lines=14> */
.L_x_293:
[----:B------:R-:W-:Y:S05]  /*1fca0*/  BSYNC B1 ;  /* 0x0000000000017941 */ /* 0x000fea0003800000 */
.L_x_292:
        /* <DEDUP_REMOVED lines=11> */
.L_x_295:
[----:B------:R-:W-:Y:S05]  /*1fd60*/  BSYNC B1 ;  /* 0x0000000000017941 */ /* 0x000fea0003800000 */
.L_x_294:
        /* <DEDUP_REMOVED lines=11> */
.L_x_297:
[----:B------:R-:W-:Y:S05]  /*1fe20*/  BSYNC B1 ;  /* 0x0000000000017941 */ /* 0x000fea0003800000 */
.L_x_296:
        /* <DEDUP_REMOVED lines=14> */
.L_x_299:
[----:B------:R-:W-:Y:S05]  /*1ff10*/  BSYNC B1 ;  /* 0x0000000000017941 */ /* 0x000fea0003800000 */
.L_x_298:
        /* <DEDUP_REMOVED lines=14> */
.L_x_301:
[----:B------:R-:W-:Y:S05]  /*20000*/  BSYNC B1 ;  /* 0x0000000000017941 */ /* 0x000fea0003800000 */
.L_x_300:
        /* <DEDUP_REMOVED lines=11> */
.L_x_303:
[----:B------:R-:W-:Y:S05]  /*200c0*/  BSYNC B1 ;  /* 0x0000000000017941 */ /* 0x000fea0003800000 */
.L_x_302:
        /* <DEDUP_REMOVED lines=11> */
.L_x_305:
[----:B------:R-:W-:Y:S05]  /*20180*/  BSYNC B1 ;  /* 0x0000000000017941 */ /* 0x000fea0003800000 */
.L_x_304:
        /* <DEDUP_REMOVED lines=14> */
.L_x_307:
[----:B------:R-:W-:Y:S05]  /*20270*/  BSYNC B1 ;  /* 0x0000000000017941 */ /* 0x000fea0003800000 */
.L_x_306:
        /* <DEDUP_REMOVED lines=14> */
.L_x_309:
[----:B------:R-:W-:Y:S05]  /*20360*/  BSYNC B1 ;  /* 0x0000000000017941 */ /* 0x000fea0003800000 */
.L_x_308:
        /* <DEDUP_REMOVED lines=11> */
.L_x_311:
[----:B------:R-:W-:Y:S05]  /*20420*/  BSYNC B1 ;  /* 0x0000000000017941 */ /* 0x000fea0003800000 */
.L_x_310:
        /* <DEDUP_REMOVED lines=11> */
.L_x_313:
[----:B------:R-:W-:Y:S05]  /*204e0*/  BSYNC B1 ;  /* 0x0000000000017941 */ /* 0x000fea0003800000 */
.L_x_312:
        /* <DEDUP_REMOVED lines=14> */
.L_x_315:
[----:B------:R-:W-:Y:S05]  /*205d0*/  BSYNC B1 ;  /* 0x0000000000017941 */ /* 0x000fea0003800000 */
.L_x_314:
        /* <DEDUP_REMOVED lines=14> */
.L_x_317:
[----:B------:R-:W-:Y:S05]  /*206c0*/  BSYNC B1 ;  /* 0x0000000000017941 */ /* 0x000fea0003800000 */
.L_x_316:
        /* <DEDUP_REMOVED lines=11> */
.L_x_319:
[----:B------:R-:W-:Y:S05]  /*20780*/  BSYNC B1 ;  /* 0x0000000000017941 */ /* 0x000fea0003800000 */
.L_x_318:
        /* <DEDUP_REMOVED lines=11> */
.L_x_321:
[----:B------:R-:W-:Y:S05]  /*20840*/  BSYNC B1 ;  /* 0x0000000000017941 */ /* 0x000fea0003800000 */
.L_x_320:
        /* <DEDUP_REMOVED lines=14> */
.L_x_323:
[----:B------:R-:W-:Y:S05]  /*20930*/  BSYNC B1 ;  /* 0x0000000000017941 */ /* 0x000fea0003800000 */
.L_x_322:
        /* <DEDUP_REMOVED lines=14> */
.L_x_325:
[----:B------:R-:W-:Y:S05]  /*20a20*/  BSYNC B1 ;  /* 0x0000000000017941 */ /* 0x000fea0003800000 */
.L_x_324:
        /* <DEDUP_REMOVED lines=11> */
.L_x_327:
[----:B------:R-:W-:Y:S05]  /*20ae0*/  BSYNC B1 ;  /* 0x0000000000017941 */ /* 0x000fea0003800000 */
.L_x_326:
        /* <DEDUP_REMOVED lines=11> */
.L_x_329:
[----:B------:R-:W-:Y:S05]  /*20ba0*/  BSYNC B1 ;  /* 0x0000000000017941 */ /* 0x000fea0003800000 */
.L_x_328:
        /* <DEDUP_REMOVED lines=14> */
.L_x_331:
[----:B------:R-:W-:Y:S05]  /*20c90*/  BSYNC B1 ;  /* 0x0000000000017941 */ /* 0x000fea0003800000 */
.L_x_330:
        /* <DEDUP_REMOVED lines=14> */
.L_x_333:
[----:B------:R-:W-:Y:S05]  /*20d80*/  BSYNC B1 ;  /* 0x0000000000017941 */ /* 0x000fea0003800000 */
.L_x_332:
        /* <DEDUP_REMOVED lines=11> */
.L_x_335:
[----:B------:R-:W-:Y:S05]  /*20e40*/  BSYNC B1 ;  /* 0x0000000000017941 */ /* 0x000fea0003800000 */
.L_x_334:
        /* <DEDUP_REMOVED lines=11> */
.L_x_337:
[----:B------:R-:W-:Y:S05]  /*20f00*/  BSYNC B1 ;  /* 0x0000000000017941 */ /* 0x000fea0003800000 */
.L_x_336:
        /* <DEDUP_REMOVED lines=14> */
.L_x_339:
[----:B------:R-:W-:Y:S05]  /*20ff0*/  BSYNC B1 ;  /* 0x0000000000017941 */ /* 0x000fea0003800000 */
.L_x_338:
        /* <DEDUP_REMOVED lines=14> */
.L_x_341:
[----:B------:R-:W-:Y:S05]  /*210e0*/  BSYNC B1 ;  /* 0x0000000000017941 */ /* 0x000fea0003800000 */
.L_x_340:
        /* <DEDUP_REMOVED lines=11> */
.L_x_343:
[----:B------:R-:W-:Y:S05]  /*211a0*/  BSYNC B1 ;  /* 0x0000000000017941 */ /* 0x000fea0003800000 */
.L_x_342:
        /* <DEDUP_REMOVED lines=11> */
.L_x_345:
[----:B------:R-:W-:Y:S05]  /*21260*/  BSYNC B1 ;  /* 0x0000000000017941 */ /* 0x000fea0003800000 */
.L_x_344:
        /* <DEDUP_REMOVED lines=14> */
.L_x_347:
[----:B------:R-:W-:Y:S05]  /*21350*/  BSYNC B1 ;  /* 0x0000000000017941 */ /* 0x000fea0003800000 */
.L_x_346:
        /* <DEDUP_REMOVED lines=14> */
.L_x_349:
[----:B------:R-:W-:Y:S05]  /*21440*/  BSYNC B1 ;  /* 0x0000000000017941 */ /* 0x000fea0003800000 */
.L_x_348:
        /* <DEDUP_REMOVED lines=11> */
.L_x_351:
[----:B------:R-:W-:Y:S05]  /*21500*/  BSYNC B1 ;  /* 0x0000000000017941 */ /* 0x000fea0003800000 */
.L_x_350:
        /* <DEDUP_REMOVED lines=11> */
.L_x_353:
[----:B------:R-:W-:Y:S05]  /*215c0*/  BSYNC B1 ;  /* 0x0000000000017941 */ /* 0x000fea0003800000 */
.L_x_352:
        /* <DEDUP_REMOVED lines=14> */
.L_x_355:
[----:B------:R-:W-:Y:S05]  /*216b0*/  BSYNC B1 ;  /* 0x0000000000017941 */ /* 0x000fea0003800000 */
.L_x_354:
        /* <DEDUP_REMOVED lines=14> */
.L_x_357:
[----:B------:R-:W-:Y:S05]  /*217a0*/  BSYNC B1 ;  /* 0x0000000000017941 */ /* 0x000fea0003800000 */
.L_x_356:
        /* <DEDUP_REMOVED lines=11> */
.L_x_359:
[----:B------:R-:W-:Y:S05]  /*21860*/  BSYNC B1 ;  /* 0x0000000000017941 */ /* 0x000fea0003800000 */
.L_x_358:
        /* <DEDUP_REMOVED lines=11> */
.L_x_361:
[----:B------:R-:W-:Y:S05]  /*21920*/  BSYNC B1 ;  /* 0x0000000000017941 */ /* 0x000fea0003800000 */
.L_x_360:
        /* <DEDUP_REMOVED lines=14> */
.L_x_363:
[----:B------:R-:W-:Y:S05]  /*21a10*/  BSYNC B1 ;  /* 0x0000000000017941 */ /* 0x000fea0003800000 */
.L_x_362:
        /* <DEDUP_REMOVED lines=14> */
.L_x_365:
[----:B------:R-:W-:Y:S05]  /*21b00*/  BSYNC B1 ;  /* 0x0000000000017941 */ /* 0x000fea0003800000 */
.L_x_364:
        /* <DEDUP_REMOVED lines=11> */
.L_x_367:
[----:B------:R-:W-:Y:S05]  /*21bc0*/  BSYNC B1 ;  /* 0x0000000000017941 */ /* 0x000fea0003800000 */
.L_x_366:
        /* <DEDUP_REMOVED lines=11> */
.L_x_369:
[----:B------:R-:W-:Y:S05]  /*21c80*/  BSYNC B1 ;  /* 0x0000000000017941 */ /* 0x000fea0003800000 */
.L_x_368:
        /* <DEDUP_REMOVED lines=14> */
.L_x_371:
[----:B------:R-:W-:Y:S05]  /*21d70*/  BSYNC B1 ;  /* 0x0000000000017941 */ /* 0x000fea0003800000 */
.L_x_370:
        /* <DEDUP_REMOVED lines=14> */
.L_x_373:
[----:B------:R-:W-:Y:S05]  /*21e60*/  BSYNC B1 ;  /* 0x0000000000017941 */ /* 0x000fea0003800000 */
.L_x_372:
        /* <DEDUP_REMOVED lines=11> */
.L_x_375:
[----:B------:R-:W-:Y:S05]  /*21f20*/  BSYNC B1 ;  /* 0x0000000000017941 */ /* 0x000fea0003800000 */
.L_x_374:
        /* <DEDUP_REMOVED lines=11> */
.L_x_377:
[----:B------:R-:W-:Y:S05]  /*21fe0*/  BSYNC B1 ;  /* 0x0000000000017941 */ /* 0x000fea0003800000 */
.L_x_376:
        /* <DEDUP_REMOVED lines=14> */
.L_x_379:
[----:B------:R-:W-:Y:S05]  /*220d0*/  BSYNC B1 ;  /* 0x0000000000017941 */ /* 0x000fea0003800000 */
.L_x_378:
        /* <DEDUP_REMOVED lines=14> */
.L_x_381:
[----:B------:R-:W-:Y:S05]  /*221c0*/  BSYNC B1 ;  /* 0x0000000000017941 */ /* 0x000fea0003800000 */
.L_x_380:
        /* <DEDUP_REMOVED lines=11> */
.L_x_383:
[----:B------:R-:W-:Y:S05]  /*22280*/  BSYNC B1 ;  /* 0x0000000000017941 */ /* 0x000fea0003800000 */
.L_x_382:
        /* <DEDUP_REMOVED lines=11> */
.L_x_385:
[----:B------:R-:W-:Y:S05]  /*22340*/  BSYNC B1 ;  /* 0x0000000000017941 */ /* 0x000fea0003800000 */
.L_x_384:
        /* <DEDUP_REMOVED lines=11> */
[----:B--2---:R-:W-:Y:S05]  /*22400*/  @!P4 BRA `(.L_x_387) ;  /* 0x000000000004c947 */ /* 0x004fea0003800000 */
[----:B------:R2:W5:Y:S02]  /*22410*/  LDG.E.LTC128B.U16 R19, desc[UR46][R22.64+0x152] ;  /* 0x0001522e16137981 */ /* 0x000564000c1e1520 */
.L_x_387:
[----:B------:R-:W-:Y:S05]  /*22420*/  BSYNC B1 ;  /* 0x0000000000017941 */ /* 0x000fea0003800000 */
.L_x_386:
        /* <DEDUP_REMOVED lines=14> */
.L_x_389:
[----:B------:R-:W-:Y:S05]  /*22510*/  BSYNC B1 ;  /* 0x0000000000017941 */ /* 0x000fea0003800000 */
.L_x_388:
        /* <DEDUP_REMOVED lines=10> */
.L_x_391:
[----:B------:R-:W-:Y:S05]  /*225c0*/  BSYNC B1 ;  /* 0x0000000000017941 */ /* 0x000fea0003800000 */
.L_x_390:
[----:B------:R-:W3:Y:S01]  /*225d0*/  LDL.LU R221, [R1+0x75c] ;  /* 0x00075c0001dd7983 */ /* 0x000ee20000300800 */
[----:B-----5:R-:W-:Y:S01]  /*225e0*/  IMAD.U32 R220, R19, 0x10000, RZ ;  /* 0x0001000013dc7824 */ /* 0x020fe200078e00ff */
[----:B------:R-:W-:Y:S03]  /*225f0*/  BSSY B1, `(.L_x_392) ;  /* 0x0000008000017945 */ /* 0x000fe60003800000 */
[----:B------:R-:W-:-:S04]  /*22600*/  FMUL R220, R220, R16 ;  /* 0x00000010dcdc7220 */ /* 0x000fc80000400000 */
[----:B---3--:R-:W-:-:S05]  /*22610*/  FFMA R220, R221, R2, R220 ;  /* 0x00000002dddc7223 */ /* 0x008fca00000000dc */
[----:B------:R-:W-:-:S05]  /*22620*/  F2FP.BF16.F32.PACK_AB R220, RZ, R220 ;  /* 0x000000dcffdc723e */ /* 0x000fca00000010ff */
[----:B------:R3:W-:Y:S01]  /*22630*/  @P4 STG.E.U16 desc[UR46][R218.64+0x152], R220 ;  /* 0x000152dcda004986 */ /* 0x0007e2000c10152e */
[----:B------:R-:W-:-:S13]  /*22640*/  ISETP.GT.AND P4, PT, R0, 0x80, P3 ;  /* 0x000000800000780c */ /* 0x000fda0001f84270 */
[----:B---3--:R-:W-:Y:S05]  /*22650*/  @!P4 BRA `(.L_x_393) ;  /* 0x000000000004c947 */ /* 0x008fea0003800000 */
[----:B------:R3:W5:Y:S02]  /*22660*/  LDG.E.LTC128B.U16 R19, desc[UR46][R22.64+0x160] ;  /* 0x0001602e16137981 */ /* 0x000764000c1e1520 */
.L_x_393:
[----:B------:R-:W-:Y:S05]  /*22670*/  BSYNC B1 ;  /* 0x0000000000017941 */ /* 0x000fea0003800000 */
.L_x_392:
        /* <DEDUP_REMOVED lines=13> */
.L_x_395:
[----:B------:R-:W-:Y:S05]  /*22750*/  BSYNC B1 ;  /* 0x0000000000017941 */ /* 0x000fea0003800000 */
.L_x_394:
        /* <DEDUP_REMOVED lines=13> */
.L_x_397:
[----:B------:R-:W-:Y:S05]  /*22830*/  BSYNC B1 ;  /* 0x0000000000017941 */ /* 0x000fea0003800000 */
.L_x_396:
        /* <DEDUP_REMOVED lines=10> */
.L_x_399:
[----:B------:R-:W-:Y:S05]  /*228e0*/  BSYNC B1 ;  /* 0x0000000000017941 */ /* 0x000fea0003800000 */
.L_x_398:
        /* <DEDUP_REMOVED lines=10> */
.L_x_401:
[----:B------:R-:W-:Y:S05]  /*22990*/  BSYNC B1 ;  /* 0x0000000000017941 */ /* 0x000fea0003800000 */
.L_x_400:
        /* <DEDUP_REMOVED lines=13> */
.L_x_403:
[----:B------:R-:W-:Y:S05]  /*22a70*/  BSYNC B1 ;  /* 0x0000000000017941 */ /* 0x000fea0003800000 */
.L_x_402:
        /* <DEDUP_REMOVED lines=13> */
.L_x_405:
[----:B------:R-:W-:Y:S05]  /*22b50*/  BSYNC B1 ;  /* 0x0000000000017941 */ /* 0x000fea0003800000 */
.L_x_404:
        /* <DEDUP_REMOVED lines=10> */
.L_x_407:
[----:B------:R-:W-:Y:S05]  /*22c00*/  BSYNC B1 ;  /* 0x0000000000017941 */ /* 0x000fea0003800000 */
.L_x_406:
[----:B------:R-:W3:Y:S01]  /*22c10*/  LDL.LU R222, [R1+0x77c] ;  /* 0x00077c0001de7983 */ /* 0x000ee20000300800 */
[----:B-----5:R-:W-:-:S03]  /*22c20*/  IMAD.U32 R220, R19, 0x10000, RZ ;  /* 0x0001000013dc7824 */ /* 0x020fc600078e00ff */
[----:B------:R-:W4:Y:S01]  /*22c30*/  LDL.LU R221, [R1+0x480] ;  /* 0x0004800001dd7983 */ /* 0x000f220000300800 */
[----:B------:R-:W-:Y:S01]  /*22c40*/  FMUL R220, R220, R16 ;  /* 0x00000010dcdc7220 */ /* 0x000fe20000400000 */
[----:B------:R-:W-:Y:S01]  /*22c50*/  IMAD.U32 R224, RZ, RZ, UR8 ;  /* 0x00000008ffe07e24 */ /* 0x000fe2000f8e00ff */
[----:B------:R-:W-:Y:S02]  /*22c60*/  USHF.L.U64.HI UR4, UR8, 0x9, UR9 ;  /* 0x0000000908047899 */ /* 0x000fe40008010209 */
[----:B---3--:R-:W-:-:S05]  /*22c70*/  FFMA R220, R222, R2, R220 ;  /* 0x00000002dedc7223 */ /* 0x008fca00000000dc */
[----:B------:R-:W-:-:S05]  /*22c80*/  F2FP.BF16.F32.PACK_AB R220, RZ, R220 ;  /* 0x000000dcffdc723e */ /* 0x000fca00000010ff */
[----:B------:R3:W-:Y:S04]  /*22c90*/  @P4 STG.E.U16 desc[UR46][R218.64+0x172], R220 ;  /* 0x000172dcda004986 */ /* 0x0007e8000c10152e */
[----:B---3--:R-:W3:Y:S01]  /*22ca0*/  LDL.LU.64 R218, [R1+0x790] ;  /* 0x0007900001da7983 */ /* 0x008ee20000300a00 */
[----:B------:R-:W-:-:S04]  /*22cb0*/  LEA R224, P4, R224, R226, 0x9 ;  /* 0x000000e2e0e07211 */ /* 0x000fc800078848ff */
[----:B------:R-:W-:Y:S02]  /*22cc0*/  IADD3.X R225, R227, UR4, RZ, P4, !PT ;  /* 0x00000004e3e17c10 */ /* 0x000fe4000a7fe4ff */
[----:B------:R-:W-:-:S13]  /*22cd0*/  ISETP.GT.AND P4, PT, R0, 0x100, P5 ;  /* 0x000001000000780c */ /* 0x000fda0002f84270 */
[----:B---3--:R-:W3:Y:S01]  /*22ce0*/  @P4 LDG.E.LTC128B.U16 R19, desc[UR46][R218.64] ;  /* 0x0000002eda134981 */ /* 0x008ee2000c1e1520 */
        /* <DEDUP_REMOVED lines=10> */
.L_x_409:
[----:B------:R-:W-:Y:S05]  /*22d90*/  BSYNC B1 ;  /* 0x0000000000017941 */ /* 0x000fea0003800000 */
.L_x_408:
[----:B------:R-:W4:Y:S01]  /*22da0*/  LDL.LU R219, [R1+0x484] ;  /* 0x0004840001db7983 */ /* 0x000f220000300800 */
[----:B-----5:R-:W-:Y:S01]  /*22db0*/  IMAD.U32 R218, R19, 0x10000, RZ ;  /* 0x0001000013da7824 */ /* 0x020fe200078e00ff */
[----:B------:R-:W-:Y:S03]  /*22dc0*/  BSSY B1, `(.L_x_410) ;  /* 0x000000d000017945 */ /* 0x000fe60003800000 */
[----:B------:R-:W-:-:S04]  /*22dd0*/  FMUL R218, R218, R16 ;  /* 0x00000010dada7220 */ /* 0x000fc80000400000 */
[----:B----4-:R-:W-:Y:S01]  /*22de0*/  FFMA R218, R219, R2, R218 ;  /* 0x00000002dbda7223 */ /* 0x010fe200000000da */
[----:B------:R-:W-:-:S04]  /*22df0*/  @P4 IMAD.MOV.U32 R219, RZ, RZ, R225 ;  /* 0x000000ffffdb4224 */ /* 0x000fc800078e00e1 */
[----:B------:R-:W-:-:S04]  /*22e00*/  F2FP.BF16.F32.PACK_AB R218, RZ, R218 ;  /* 0x000000daffda723e */ /* 0x000fc800000010ff */
[----:B------:R-:W-:Y:S01]  /*22e10*/  PRMT R220, R218, 0x7610, R220 ;  /* 0x00007610dadc7816 */ /* 0x000fe200000000dc */
[----:B------:R-:W-:-:S05]  /*22e20*/  @P4 IMAD.MOV.U32 R218, RZ, RZ, R224 ;  /* 0x000000ffffda4224 */ /* 0x000fca00078e00e0 */
[----:B------:R4:W-:Y:S02]  /*22e30*/  @P4 STG.E.U16 desc[UR46][R218.64+0x2], R220 ;  /* 0x000002dcda004986 */ /* 0x0009e4000c10152e */
[----:B----4-:R-:W-:-:S05]  /*22e40*/  IADD3 R218, P4, R224, R223, RZ ;  /* 0x000000dfe0da7210 */ /* 0x010fca0007f9e0ff */
[----:B------:R-:W-:Y:S01]  /*22e50*/  IMAD.X R219, R225, 0x1, R233, P4 ;  /* 0x00000001e1db7824 */ /* 0x000fe200020e06e9 */
[----:B------:R-:W-:-:S13]  /*22e60*/  ISETP.GT.AND P4, PT, R0, 0x108, P5 ;  /* 0x000001080000780c */ /* 0x000fda0002f84270 */
[----:B------:R-:W-:Y:S05]  /*22e70*/  @!P4 BRA `(.L_x_411) ;  /* 0x000000000004c947 */ /* 0x000fea0003800000 */
[----:B------:R4:W5:Y:S02]  /*22e80*/  LDG.E.LTC128B.U16 R19, desc[UR46][R230.64] ;  /* 0x0000002ee6137981 */ /* 0x000964000c1e1520 */
.L_x_411:
[----:B------:R-:W-:Y:S05]  /*22e90*/  BSYNC B1 ;  /* 0x0000000000017941 */ /* 0x000fea0003800000 */
.L_x_410:
        /* <DEDUP_REMOVED lines=11> */
.L_x_413:
[----:B------:R-:W-:Y:S05]  /*22f50*/  BSYNC B1 ;  /* 0x0000000000017941 */ /* 0x000fea0003800000 */
.L_x_412:
        /* <DEDUP_REMOVED lines=11> */
.L_x_415:
[----:B------:R-:W-:Y:S05]  /*23010*/  BSYNC B1 ;  /* 0x0000000000017941 */ /* 0x000fea0003800000 */
.L_x_414:
        /* <DEDUP_REMOVED lines=14> */
.L_x_417:
[----:B------:R-:W-:Y:S05]  /*23100*/  BSYNC B1 ;  /* 0x0000000000017941 */ /* 0x000fea0003800000 */
.L_x_416:
        /* <DEDUP_REMOVED lines=14> */
.L_x_419:
[----:B------:R-:W-:Y:S05]  /*231f0*/  BSYNC B1 ;  /* 0x0000000000017941 */ /* 0x000fea0003800000 */
.L_x_418:
        /* <DEDUP_REMOVED lines=11> */
.L_x_421:
[----:B------:R-:W-:Y:S05]  /*232b0*/  BSYNC B1 ;  /* 0x0000000000017941 */ /* 0x000fea0003800000 */
.L_x_420:
        /* <DEDUP_REMOVED lines=11> */
.L_x_423:
[----:B------:R-:W-:Y:S05]  /*23370*/  BSYNC B1 ;  /* 0x0000000000017941 */ /* 0x000fea0003800000 */
.L_x_422:
        /* <DEDUP_REMOVED lines=14> */
.L_x_425:
[----:B------:R-:W-:Y:S05]  /*23460*/  BSYNC B1 ;  /* 0x0000000000017941 */ /* 0x000fea0003800000 */
.L_x_424:
        /* <DEDUP_REMOVED lines=14> */
.L_x_427:
[----:B------:R-:W-:Y:S05]  /*23550*/  BSYNC B1 ;  /* 0x0000000000017941 */ /* 0x000fea0003800000 */
.L_x_426:
        /* <DEDUP_REMOVED lines=11> */
.L_x_429:
[----:B------:R-:W-:Y:S05]  /*23610*/  BSYNC B1 ;  /* 0x0000000000017941 */ /* 0x000fea0003800000 */
.L_x_428:
        /* <DEDUP_REMOVED lines=11> */
.L_x_431:
[----:B------:R-:W-:Y:S05]  /*236d0*/  BSYNC B1 ;  /* 0x0000000000017941 */ /* 0x000fea0003800000 */
.L_x_430:
        /* <DEDUP_REMOVED lines=14> */
.L_x_433:
[----:B------:R-:W-:Y:S05]  /*237c0*/  BSYNC B1 ;  /* 0x0000000000017941 */ /* 0x000fea0003800000 */
.L_x_432:
        /* <DEDUP_REMOVED lines=14> */
.L_x_435:
[----:B------:R-:W-:Y:S05]  /*238b0*/  BSYNC B1 ;  /* 0x0000000000017941 */ /* 0x000fea0003800000 */
.L_x_434:
        /* <DEDUP_REMOVED lines=11> */
.L_x_437:
[----:B------:R-:W-:Y:S05]  /*23970*/  BSYNC B1 ;  /* 0x0000000000017941 */ /* 0x000fea0003800000 */
.L_x_436:
        /* <DEDUP_REMOVED lines=11> */
.L_x_439:
[----:B------:R-:W-:Y:S05]  /*23a30*/  BSYNC B1 ;  /* 0x0000000000017941 */ /* 0x000fea0003800000 */
.L_x_438:
        /* <DEDUP_REMOVED lines=14> */
.L_x_441:
[----:B------:R-:W-:Y:S05]  /*23b20*/  BSYNC B1 ;  /* 0x0000000000017941 */ /* 0x000fea0003800000 */
.L_x_440:
        /* <DEDUP_REMOVED lines=14> */
.L_x_443:
[----:B------:R-:W-:Y:S05]  /*23c10*/  BSYNC B1 ;  /* 0x0000000000017941 */ /* 0x000fea0003800000 */
.L_x_442:
        /* <DEDUP_REMOVED lines=11> */
.L_x_445:
[----:B------:R-:W-:Y:S05]  /*23cd0*/  BSYNC B1 ;  /* 0x0000000000017941 */ /* 0x000fea0003800000 */
.L_x_444:
        /* <DEDUP_REMOVED lines=11> */
.L_x_447:
[----:B------:R-:W-:Y:S05]  /*23d90*/  BSYNC B1 ;  /* 0x0000000000017941 */ /* 0x000fea0003800000 */
.L_x_446:
        /* <DEDUP_REMOVED lines=14> */
.L_x_449:
[----:B------:R-:W-:Y:S05]  /*23e80*/  BSYNC B1 ;  /* 0x0000000000017941 */ /* 0x000fea0003800000 */
.L_x_448:
        /* <DEDUP_REMOVED lines=14> */
.L_x_451:
[----:B------:R-:W-:Y:S05]  /*23f70*/  BSYNC B1 ;  /* 0x0000000000017941 */ /* 0x000fea0003800000 */
.L_x_450:
        /* <DEDUP_REMOVED lines=11> */
.L_x_453:
[----:B------:R-:W-:Y:S05]  /*24030*/  BSYNC B1 ;  /* 0x0000000000017941 */ /* 0x000fea0003800000 */
.L_x_452:
        /* <DEDUP_REMOVED lines=11> */
.L_x_455:
[----:B------:R-:W-:Y:S05]  /*240f0*/  BSYNC B1 ;  /* 0x0000000000017941 */ /* 0x000fea0003800000 */
.L_x_454:
        /* <DEDUP_REMOVED lines=14> */
.L_x_457:
[----:B------:R-:W-:Y:S05]  /*241e0*/  BSYNC B1 ;  /* 0x0000000000017941 */ /* 0x000fea0003800000 */
.L_x_456:
        /* <DEDUP_REMOVED lines=14> */
.L_x_459:
[----:B------:R-:W-:Y:S05]  /*242d0*/  BSYNC B1 ;  /* 0x0000000000017941 */ /* 0x000fea0003800000 */
.L_x_458:
        /* <DEDUP_REMOVED lines=11> */
.L_x_461:
[----:B------:R-:W-:Y:S05]  /*24390*/  BSYNC B1 ;  /* 0x0000000000017941 */ /* 0x000fea0003800000 */
.L_x_460:
        /* <DEDUP_REMOVED lines=11> */
.L_x_463:
[----:B------:R-:W-:Y:S05]  /*24450*/  BSYNC B1 ;  /* 0x0000000000017941 */ /* 0x000fea0003800000 */
.L_x_462:
        /* <DEDUP_REMOVED lines=14> */
.L_x_465:
[----:B------:R-:W-:Y:S05]  /*24540*/  BSYNC B1 ;  /* 0x0000000000017941 */ /* 0x000fea0003800000 */
.L_x_464:
        /* <DEDUP_REMOVED lines=14> */
.L_x_467:
[----:B------:R-:W-:Y:S05]  /*24630*/  BSYNC B1 ;  /* 0x0000000000017941 */ /* 0x000fea0003800000 */
.L_x_466:
        /* <DEDUP_REMOVED lines=11> */
.L_x_469:
[----:B------:R-:W-:Y:S05]  /*246f0*/  BSYNC B1 ;  /* 0x0000000000017941 */ /* 0x000fea0003800000 */
.L_x_468:
        /* <DEDUP_REMOVED lines=11> */
.L_x_471:
[----:B------:R-:W-:Y:S05]  /*247b0*/  BSYNC B1 ;  /* 0x0000000000017941 */ /* 0x000fea0003800000 */
.L_x_470:
        /* <DEDUP_REMOVED lines=14> */
.L_x_473:
[----:B------:R-:W-:Y:S05]  /*248a0*/  BSYNC B1 ;  /* 0x0000000000017941 */ /* 0x000fea0003800000 */
.L_x_472:
        /* <DEDUP_REMOVED lines=14> */
.L_x_475:
[----:B------:R-:W-:Y:S05]  /*24990*/  BSYNC B1 ;  /* 0x0000000000017941 */ /* 0x000fea0003800000 */
.L_x_474:
        /* <DEDUP_REMOVED lines=11> */
.L_x_477:
[----:B------:R-:W-:Y:S05]  /*24a50*/  BSYNC B1 ;  /* 0x0000000000017941 */ /* 0x000fea0003800000 */
.L_x_476:
        /* <DEDUP_REMOVED lines=11> */
.L_x_479:
[----:B------:R-:W-:Y:S05]  /*24b10*/  BSYNC B1 ;  /* 0x0000000000017941 */ /* 0x000fea0003800000 */
.L_x_478:
        /* <DEDUP_REMOVED lines=14> */
.L_x_481:
[----:B------:R-:W-:Y:S05]  /*24c00*/  BSYNC B1 ;  /* 0x0000000000017941 */ /* 0x000fea0003800000 */
.L_x_480:
        /* <DEDUP_REMOVED lines=14> */
.L_x_483:
[----:B------:R-:W-:Y:S05]  /*24cf0*/  BSYNC B1 ;  /* 0x0000000000017941 */ /* 0x000fea0003800000 */
.L_x_482:
        /* <DEDUP_REMOVED lines=11> */
.L_x_485:
[----:B------:R-:W-:Y:S05]  /*24db0*/  BSYNC B1 ;  /* 0x0000000000017941 */ /* 0x000fea0003800000 */
.L_x_484:
        /* <DEDUP_REMOVED lines=11> */
.L_x_487:
[----:B------:R-:W-:Y:S05]  /*24e70*/  BSYNC B1 ;  /* 0x0000000000017941 */ /* 0x000fea0003800000 */
.L_x_486:
        /* <DEDUP_REMOVED lines=14> */
.L_x_489:
[----:B------:R-:W-:Y:S05]  /*24f60*/  BSYNC B1 ;  /* 0x0000000000017941 */ /* 0x000fea0003800000 */
.L_x_488:
        /* <DEDUP_REMOVED lines=14> */
.L_x_491:
[----:B------:R-:W-:Y:S05]  /*25050*/  BSYNC B1 ;  /* 0x0000000000017941 */ /* 0x000fea0003800000 */
.L_x_490:
        /* <DEDUP_REMOVED lines=11> */
.L_x_493:
[----:B------:R-:W-:Y:S05]  /*25110*/  BSYNC B1 ;  /* 0x0000000000017941 */ /* 0x000fea0003800000 */
.L_x_492:
        /* <DEDUP_REMOVED lines=11> */
.L_x_495:
[----:B------:R-:W-:Y:S05]  /*251d0*/  BSYNC B1 ;  /* 0x0000000000017941 */ /* 0x000fea0003800000 */
.L_x_494:
        /* <DEDUP_REMOVED lines=14> */
.L_x_497:
[----:B------:R-:W-:Y:S05]  /*252c0*/  BSYNC B1 ;  /* 0x0000000000017941 */ /* 0x000fea0003800000 */
.L_x_496:
        /* <DEDUP_REMOVED lines=14> */
.L_x_499:
[----:B------:R-:W-:Y:S05]  /*253b0*/  BSYNC B1 ;  /* 0x0000000000017941 */ /* 0x000fea0003800000 */
.L_x_498:
        /* <DEDUP_REMOVED lines=11> */
.L_x_501:
[----:B------:R-:W-:Y:S05]  /*25470*/  BSYNC B1 ;  /* 0x0000000000017941 */ /* 0x000fea0003800000 */
.L_x_500:
        /* <DEDUP_REMOVED lines=11> */
.L_x_503:
[----:B------:R-:W-:Y:S05]  /*25530*/  BSYNC B1 ;  /* 0x0000000000017941 */ /* 0x000fea0003800000 */
.L_x_502:
        /* <DEDUP_REMOVED lines=14> */
.L_x_505:
[----:B------:R-:W-:Y:S05]  /*25620*/  BSYNC B1 ;  /* 0x0000000000017941 */ /* 0x000fea0003800000 */
.L_x_504:
        /* <DEDUP_REMOVED lines=14> */
.L_x_507:
[----:B------:R-:W-:Y:S05]  /*25710*/  BSYNC B1 ;  /* 0x0000000000017941 */ /* 0x000fea0003800000 */
.L_x_506:
        /* <DEDUP_REMOVED lines=11> */
.L_x_509:
[----:B------:R-:W-:Y:S05]  /*257d0*/  BSYNC B1 ;  /* 0x0000000000017941 */ /* 0x000fea0003800000 */
.L_x_508:
        /* <DEDUP_REMOVED lines=11> */
.L_x_511:
[----:B------:R-:W-:Y:S05]  /*25890*/  BSYNC B1 ;  /* 0x0000000000017941 */ /* 0x000fea0003800000 */
.L_x_510:
        /* <DEDUP_REMOVED lines=14> */
.L_x_513:
[----:B------:R-:W-:Y:S05]  /*25980*/  BSYNC B1 ;  /* 0x0000000000017941 */ /* 0x000fea0003800000 */
.L_x_512:
        /* <DEDUP_REMOVED lines=14> */
.L_x_515:
[----:B------:R-:W-:Y:S05]  /*25a70*/  BSYNC B1 ;  /* 0x0000000000017941 */ /* 0x000fea0003800000 */
.L_x_514:
        /* <DEDUP_REMOVED lines=11> */
.L_x_517:
[----:B------:R-:W-:Y:S05]  /*25b30*/  BSYNC B1 ;  /* 0x0000000000017941 */ /* 0x000fea0003800000 */
.L_x_516:
        /* <DEDUP_REMOVED lines=11> */
.L_x_519:
[----:B------:R-:W-:Y:S05]  /*25bf0*/  BSYNC B1 ;  /* 0x0000000000017941 */ /* 0x000fea0003800000 */
.L_x_518:
        /* <DEDUP_REMOVED lines=14> */
.L_x_521:
[----:B------:R-:W-:Y:S05]  /*25ce0*/  BSYNC B1 ;  /* 0x0000000000017941 */ /* 0x000fea0003800000 */
.L_x_520:
        /* <DEDUP_REMOVED lines=14> */
.L_x_523:
[----:B------:R-:W-:Y:S05]  /*25dd0*/  BSYNC B1 ;  /* 0x0000000000017941 */ /* 0x000fea0003800000 */
.L_x_522:
        /* <DEDUP_REMOVED lines=11> */
.L_x_525:
[----:B------:R-:W-:Y:S05]  /*25e90*/  BSYNC B1 ;  /* 0x0000000000017941 */ /* 0x000fea0003800000 */
.L_x_524:
        /* <DEDUP_REMOVED lines=11> */
.L_x_527:
[----:B------:R-:W-:Y:S05]  /*25f50*/  BSYNC B1 ;  /* 0x0000000000017941 */ /* 0x000fea0003800000 */
.L_x_526:
        /* <DEDUP_REMOVED lines=14> */
.L_x_529:
[----:B------:R-:W-:Y:S05]  /*26040*/  BSYNC B1 ;  /* 0x0000000000017941 */ /* 0x000fea0003800000 */
.L_x_528:
        /* <DEDUP_REMOVED lines=14> */
.L_x_531:
[----:B------:R-:W-:Y:S05]  /*26130*/  BSYNC B1 ;  /* 0x0000000000017941 */ /* 0x000fea0003800000 */
.L_x_530:
        /* <DEDUP_REMOVED lines=11> */
.L_x_533:
[----:B------:R-:W-:Y:S05]  /*261f0*/  BSYNC B1 ;  /* 0x0000000000017941 */ /* 0x000fea0003800000 */
.L_x_532:
        /* <DEDUP_REMOVED lines=11> */
.L_x_535:
[----:B------:R-:W-:Y:S05]  /*262b0*/  BSYNC B1 ;  /* 0x0000000000017941 */ /* 0x000fea0003800000 */
.L_x_534:
        /* <DEDUP_REMOVED lines=14> */
.L_x_537:
[----:B------:R-:W-:Y:S05]  /*263a0*/  BSYNC B1 ;  /* 0x0000000000017941 */ /* 0x000fea0003800000 */
.L_x_536:
        /* <DEDUP_REMOVED lines=14> */
.L_x_539:
[----:B------:R-:W-:Y:S05]  /*26490*/  BSYNC B1 ;  /* 0x0000000000017941 */ /* 0x000fea0003800000 */
.L_x_538:
        /* <DEDUP_REMOVED lines=11> */
.L_x_541:
[----:B------:R-:W-:Y:S05]  /*26550*/  BSYNC B1 ;  /* 0x0000000000017941 */ /* 0x000fea0003800000 */
.L_x_540:
        /* <DEDUP_REMOVED lines=11> */
.L_x_543:
[----:B------:R-:W-:Y:S05]  /*26610*/  BSYNC B1 ;  /* 0x0000000000017941 */ /* 0x000fea0003800000 */
.L_x_542:
        /* <DEDUP_REMOVED lines=14> */
.L_x_545:
[----:B------:R-:W-:Y:S05]  /*26700*/  BSYNC B1 ;  /* 0x0000000000017941 */ /* 0x000fea0003800000 */
.L_x_544:
        /* <DEDUP_REMOVED lines=14> */
.L_x_547:
[----:B------:R-:W-:Y:S05]  /*267f0*/  BSYNC B1 ;  /* 0x0000000000017941 */ /* 0x000fea0003800000 */
.L_x_546:
        /* <DEDUP_REMOVED lines=11> */
.L_x_549:
[----:B------:R-:W-:Y:S05]  /*268b0*/  BSYNC B1 ;  /* 0x0000000000017941 */ /* 0x000fea0003800000 */
.L_x_548:
        /* <DEDUP_REMOVED lines=11> */
.L_x_551:
[----:B------:R-:W-:Y:S05]  /*26970*/  BSYNC B1 ;  /* 0x0000000000017941 */ /* 0x000fea0003800000 */
.L_x_550:
        /* <DEDUP_REMOVED lines=14> */
.L_x_553:
[----:B------:R-:W-:Y:S05]  /*26a60*/  BSYNC B1 ;  /* 0x0000000000017941 */ /* 0x000fea0003800000 */
.L_x_552:
        /* <DEDUP_REMOVED lines=14> */
.L_x_555:
[----:B------:R-:W-:Y:S05]  /*26b50*/  BSYNC B1 ;  /* 0x0000000000017941 */ /* 0x000fea0003800000 */
.L_x_554:
[----:B------:R-:W2:Y:S01]  /*26b60*/  LDL.LU R221, [R1+0x5a8] ;  /* 0x0005a80001dd7983 */ /* 0x000ea20000300800 */
[----:B-----5:R-:W-:Y:S01]  /*26b70*/  SHF.L.U32 R220, R19, 0x10, RZ ;  /* 0x0000001013dc7819 */ /* 0x020fe200000006ff */
[----:B------:R-:W-:Y:S04]  /*26b80*/  BSSY B1, `(.L_x_556) ;  /* 0x0000009000017945 */ /* 0x000fe80003800000 */
        /* <DEDUP_REMOVED lines=8> */
.L_x_557:
[----:B------:R-:W-:Y:S05]  /*26c10*/  BSYNC B1 ;  /* 0x0000000000017941 */ /* 0x000fea0003800000 */
.L_x_556:
        /* <DEDUP_REMOVED lines=11> */
.L_x_559:
[----:B------:R-:W-:Y:S05]  /*26cd0*/  BSYNC B1 ;  /* 0x0000000000017941 */ /* 0x000fea0003800000 */
.L_x_558:
        /* <DEDUP_REMOVED lines=14> */
.L_x_561:
[----:B------:R-:W-:Y:S05]  /*26dc0*/  BSYNC B1 ;  /* 0x0000000000017941 */ /* 0x000fea0003800000 */
.L_x_560:
        /* <DEDUP_REMOVED lines=14> */
.L_x_563:
[----:B------:R-:W-:Y:S05]  /*26eb0*/  BSYNC B1 ;  /* 0x0000000000017941 */ /* 0x000fea0003800000 */
.L_x_562:
        /* <DEDUP_REMOVED lines=11> */
.L_x_565:
[----:B------:R-:W-:Y:S05]  /*26f70*/  BSYNC B1 ;  /* 0x0000000000017941 */ /* 0x000fea0003800000 */
.L_x_564:
        /* <DEDUP_REMOVED lines=11> */
.L_x_567:
[----:B------:R-:W-:Y:S05]  /*27030*/  BSYNC B1 ;  /* 0x0000000000017941 */ /* 0x000fea0003800000 */
.L_x_566:
        /* <DEDUP_REMOVED lines=14> */
.L_x_569:
[----:B------:R-:W-:Y:S05]  /*27120*/  BSYNC B1 ;  /* 0x0000000000017941 */ /* 0x000fea0003800000 */
.L_x_568:
        /* <DEDUP_REMOVED lines=14> */
.L_x_571:
[----:B------:R-:W-:Y:S05]  /*27210*/  BSYNC B1 ;  /* 0x0000000000017941 */ /* 0x000fea0003800000 */
.L_x_570:
        /* <DEDUP_REMOVED lines=11> */
.L_x_573:
[----:B------:R-:W-:Y:S05]  /*272d0*/  BSYNC B1 ;  /* 0x0000000000017941 */ /* 0x000fea0003800000 */
.L_x_572:
        /* <DEDUP_REMOVED lines=11> */
.L_x_575:
[----:B------:R-:W-:Y:S05]  /*27390*/  BSYNC B1 ;  /* 0x0000000000017941 */ /* 0x000fea0003800000 */
.L_x_574:
        /* <DEDUP_REMOVED lines=13> */
.L_x_577:
[----:B------:R-:W-:Y:S05]  /*27470*/  BSYNC B1 ;  /* 0x0000000000017941 */ /* 0x000fea0003800000 */
.L_x_576:
        /* <DEDUP_REMOVED lines=14> */
.L_x_579:
[----:B------:R-:W-:Y:S05]  /*27560*/  BSYNC B1 ;  /* 0x0000000000017941 */ /* 0x000fea0003800000 */
.L_x_578:
        /* <DEDUP_REMOVED lines=10> */
.L_x_581:
[----:B------:R-:W-:Y:S05]  /*27610*/  BSYNC B1 ;  /* 0x0000000000017941 */ /* 0x000fea0003800000 */
.L_x_580:
        /* <DEDUP_REMOVED lines=10> */
.L_x_583:
[----:B------:R-:W-:Y:S05]  /*276c0*/  BSYNC B1 ;  /* 0x0000000000017941 */ /* 0x000fea0003800000 */
.L_x_582:
        /* <DEDUP_REMOVED lines=13> */
.L_x_585:
[----:B------:R-:W-:Y:S05]  /*277a0*/  BSYNC B1 ;  /* 0x0000000000017941 */ /* 0x000fea0003800000 */
.L_x_584:
        /* <DEDUP_REMOVED lines=13> */
.L_x_587:
[----:B------:R-:W-:Y:S05]  /*27880*/  BSYNC B1 ;  /* 0x0000000000017941 */ /* 0x000fea0003800000 */
.L_x_586:
        /* <DEDUP_REMOVED lines=10> */
.L_x_589:
[----:B------:R-:W-:Y:S05]  /*27930*/  BSYNC B1 ;  /* 0x0000000000017941 */ /* 0x000fea0003800000 */
.L_x_588:
        /* <DEDUP_REMOVED lines=10> */
.L_x_591:
[----:B------:R-:W-:Y:S05]  /*279e0*/  BSYNC B1 ;  /* 0x0000000000017941 */ /* 0x000fea0003800000 */
.L_x_590:
[----:B------:R-:W2:Y:S01]  /*279f0*/  LDL.LU R221, [R1+0x5f0] ;  /* 0x0005f00001dd7983 */ /* 0x000ea20000300800 */
[----:B-----5:R-:W-:Y:S01]  /*27a00*/  SHF.L.U32 R220, R19, 0x10, RZ ;  /* 0x0000001013dc7819 */ /* 0x020fe200000006ff */
[----:B------:R-:W-:Y:S04]  /*27a10*/  BSSY B1, `(.L_x_592) ;  /* 0x000000b000017945 */ /* 0x000fe80003800000 */
        /* <DEDUP_REMOVED lines=10> */
.L_x_593:
[----:B------:R-:W-:Y:S05]  /*27ac0*/  BSYNC B1 ;  /* 0x0000000000017941 */ /* 0x000fea0003800000 */
.L_x_592:
        /* <DEDUP_REMOVED lines=13> */
.L_x_595:
[----:B------:R-:W-:Y:S05]  /*27ba0*/  BSYNC B1 ;  /* 0x0000000000017941 */ /* 0x000fea0003800000 */
.L_x_594:
        /* <DEDUP_REMOVED lines=10> */
.L_x_597:
[----:B------:R-:W-:Y:S05]  /*27c50*/  BSYNC B1 ;  /* 0x0000000000017941 */ /* 0x000fea0003800000 */
.L_x_596:
[----:B------:R-:W3:Y:S04]  /*27c60*/  LDL.LU R223, [R1+0x5fc] ;  /* 0x0005fc0001df7983 */ /* 0x000ee80000300800 */
[----:B----4-:R-:W4:Y:S01]  /*27c70*/  LDL.LU.64 R230, [R1+0x798] ;  /* 0x0007980001e67983 */ /* 0x010f220000300a00 */
[----:B-----5:R-:W-:-:S03]  /*27c80*/  IMAD.U32 R220, R19, 0x10000, RZ ;  /* 0x0001000013dc7824 */ /* 0x020fc600078e00ff */
[----:B------:R-:W2:Y:S01]  /*27c90*/  LDL.LU R221, [R1+0x300] ;  /* 0x0003000001dd7983 */ /* 0x000ea20000300800 */
[----:B------:R-:W-:-:S04]  /*27ca0*/  FMUL R220, R220, R16 ;  /* 0x00000010dcdc7220 */ /* 0x000fc80000400000 */
[----:B---3--:R-:W-:-:S05]  /*27cb0*/  FFMA R220, R223, R2, R220 ;  /* 0x00000002dfdc7223 */ /* 0x008fca00000000dc */
[----:B------:R-:W-:-:S05]  /*27cc0*/  F2FP.BF16.F32.PACK_AB R220, RZ, R220 ;  /* 0x000000dcffdc723e */ /* 0x000fca00000010ff */
[----:B------:R3:W-:Y:S01]  /*27cd0*/  @P4 STG.E.U16 desc[UR46][R218.64+0x172], R220 ;  /* 0x000172dcda004986 */ /* 0x0007e2000c10152e */
[----:B------:R-:W-:-:S13]  /*27ce0*/  ISETP.GT.AND P4, PT, R0, 0x180, P5 ;  /* 0x000001800000780c */ /* 0x000fda0002f84270 */
[----:B----4-:R-:W4:Y:S01]  /*27cf0*/  @P4 LDG.E.LTC128B.U16 R19, desc[UR46][R230.64] ;  /* 0x0000002ee6134981 */ /* 0x010f22000c1e1520 */
[----:B------:R-:W-:Y:S01]  /*27d00*/  IMAD.U32 R232, RZ, RZ, UR9 ;  /* 0x00000009ffe87e24 */ /* 0x000fe2000f8e00ff */
[----:B------:R-:W-:Y:S01]  /*27d10*/  BSSY B1, `(.L_x_598) ;  /* 0x000000f000017945 */ /* 0x000fe20003800000 */
[----:B---3--:R-:W-:Y:S02]  /*27d20*/  IMAD.U32 R219, RZ, RZ, UR8 ;  /* 0x00000008ffdb7e24 */ /* 0x008fe4000f8e00ff */
[----:B------:R-:W-:Y:S02]  /*27d30*/  IMAD R232, R232, 0x300, RZ ;  /* 0x00000300e8e87824 */ /* 0x000fe400078e02ff */
[----:B----4-:R-:W-:-:S04]  /*27d40*/  IMAD.U32 R218, R19, 0x10000, RZ ;  /* 0x0001000013da7824 */ /* 0x010fc800078e00ff */
[----:B------:R-:W-:-:S04]  /*27d50*/  FMUL R218, R218, R16 ;  /* 0x00000010dada7220 */ /* 0x000fc80000400000 */
[----:B--2---:R-:W-:Y:S01]  /*27d60*/  FFMA R220, R221, R2, R218 ;  /* 0x00000002dddc7223 */ /* 0x004fe200000000da */
[----:B------:R-:W-:-:S04]  /*27d70*/  IMAD.WIDE.U32 R218, R219, 0x300, R226 ;  /* 0x00000300dbda7825 */ /* 0x000fc800078e00e2 */
[----:B------:R-:W-:Y:S01]  /*27d80*/  F2FP.BF16.F32.PACK_AB R220, RZ, R220 ;  /* 0x000000dcffdc723e */ /* 0x000fe200000010ff */
[----:B------:R-:W-:Y:S02]  /*27d90*/  IMAD.IADD R223, R219, 0x1, R232 ;  /* 0x00000001dbdf7824 */ /* 0x000fe400078e02e8 */
[----:B------:R-:W-:-:S05]  /*27da0*/  @P4 IMAD.MOV.U32 R222, RZ, RZ, R218 ;  /* 0x000000ffffde4224 */ /* 0x000fca00078e00da */
[----:B------:R2:W-:Y:S01]  /*27db0*/  @P4 STG.E.U16 desc[UR46][R222.64], R220 ;  /* 0x000000dcde004986 */ /* 0x0005e2000c10152e */
[----:B------:R-:W-:-:S04]  /*27dc0*/  LOP3.LUT P4, RZ, R17, 0x2, RZ, 0xc0, !PT ;  /* 0x0000000211ff7812 */ /* 0x000fc8000788c0ff */
[----:B------:R-:W-:-:S13]  /*27dd0*/  ISETP.GT.AND P4, PT, R0, 0x180, P4 ;  /* 0x000001800000780c */ /* 0x000fda0002784270 */
[----:B--2---:R-:W-:Y:S05]  /*27de0*/  @!P4 BRA `(.L_x_599) ;  /* 0x000000000004c947 */ /* 0x004fea0003800000 */
[----:B------:R2:W5:Y:S02]  /*27df0*/  LDG.E.LTC128B.U16 R19, desc[UR46][R10.64+0x2] ;  /* 0x0000022e0a137981 */ /* 0x000564000c1e1520 */
.L_x_599:
[----:B------:R-:W-:Y:S05]  /*27e00*/  BSYNC B1 ;  /* 0x0000000000017941 */ /* 0x000fea0003800000 */
.L_x_598:
[----:B------:R-:W3:Y:S01]  /*27e10*/  LDL.LU R221, [R1+0x304] ;  /* 0x0003040001dd7983 */ /* 0x000ee20000300800 */
[----:B-----5:R-:W-:Y:S01]  /*27e20*/  IMAD.U32 R220, R19, 0x10000, RZ ;  /* 0x0001000013dc7824 */ /* 0x020fe200078e00ff */
[----:B------:R-:W-:Y:S01]  /*27e30*/  ISETP.GT.AND P5, PT, R0, 0x188, P5 ;  /* 0x000001880000780c */ /* 0x000fe20002fa4270 */
[----:B------:R-:W-:Y:S01]  /*27e40*/  IMAD.U32 R231, RZ, RZ, UR8 ;  /* 0x00000008ffe77e24 */ /* 0x000fe2000f8e00ff */
[----:B------:R-:W-:Y:S01]  /*27e50*/  BSSY B1, `(.L_x_600) ;  /* 0x000000d000017945 */ /* 0x000fe20003800000 */
[----:B------:R-:W-:Y:S02]  /*27e60*/  FMUL R220, R220, R16 ;  /* 0x00000010dcdc7220 */ /* 0x000fe40000400000 */
[----:B------:R-:W-:Y:S02]  /*27e70*/  IMAD.SHL.U32 R231, R231, 0x10, RZ ;  /* 0x00000010e7e77824 */ /* 0x000fe400078e00ff */
[----:B---3--:R-:W-:Y:S01]  /*27e80*/  FFMA R220, R221, R2, R220 ;  /* 0x00000002dddc7223 */ /* 0x008fe200000000dc */
[----:B------:R-:W-:-:S04]  /*27e90*/  @P4 MOV R221, R223 ;  /* 0x000000df00dd4202 */ /* 0x000fc80000000f00 */
[----:B------:R-:W-:-:S04]  /*27ea0*/  F2FP.BF16.F32.PACK_AB R220, RZ, R220 ;  /* 0x000000dcffdc723e */ /* 0x000fc800000010ff */
[----:B------:R-:W-:Y:S01]  /*27eb0*/  PRMT R230, R220, 0x7610, R230 ;  /* 0x00007610dce67816 */ /* 0x000fe200000000e6 */
[----:B------:R-:W-:-:S05]  /*27ec0*/  @P4 IMAD.MOV.U32 R220, RZ, RZ, R218 ;  /* 0x000000ffffdc4224 */ /* 0x000fca00078e00da */
[----:B------:R3:W-:Y:S02]  /*27ed0*/  @P4 STG.E.U16 desc[UR46][R220.64+0x2], R230 ;  /* 0x000002e6dc004986 */ /* 0x0007e4000c10152e */
[----:B---3--:R-:W-:-:S05]  /*27ee0*/  IADD3 R220, P4, R231, R218, RZ ;  /* 0x000000dae7dc7210 */ /* 0x008fca0007f9e0ff */
[----:B------:R-:W-:Y:S01]  /*27ef0*/  IMAD.X R221, R223, 0x1, R233, P4 ;  /* 0x00000001dfdd7824 */ /* 0x000fe200020e06e9 */
[----:B------:R-:W-:Y:S07]  /*27f00*/  @!P5 BRA `(.L_x_601) ;  /* 0x000000000004d947 */ /* 0x000fee0003800000 */
[----:B------:R3:W5:Y:S02]  /*27f10*/  LDG.E.LTC128B.U16 R19, desc[UR46][R234.64] ;  /* 0x0000002eea137981 */ /* 0x000764000c1e1520 */
.L_x_601:
[----:B------:R-:W-:Y:S05]  /*27f20*/  BSYNC B1 ;  /* 0x0000000000017941 */ /* 0x000fea0003800000 */
.L_x_600:
[----:B------:R-:W4:Y:S01]  /*27f30*/  LDL.LU R231, [R1+0x308] ;  /* 0x0003080001e77983 */ /* 0x000f220000300800 */
[----:B-----5:R-:W-:Y:S01]  /*27f40*/  IMAD.U32 R230, R19, 0x10000, RZ ;  /* 0x0001000013e67824 */ /* 0x020fe200078e00ff */
[----:B------:R-:W-:Y:S01]  /*27f50*/  LOP3.LUT P4, RZ, R17, 0x2, RZ, 0xc0, !PT ;  /* 0x0000000211ff7812 */ /* 0x000fe2000788c0ff */
[----:B------:R-:W-:Y:S02]  /*27f60*/  BSSY B1, `(.L_x_602) ;  /* 0x0000008000017945 */ /* 0x000fe40003800000 */
[----:B------:R-:W-:Y:S01]  /*27f70*/  FMUL R230, R230, R16 ;  /* 0x00000010e6e67220 */ /* 0x000fe20000400000 */
[----:B------:R-:W-:-:S03]  /*27f80*/  ISETP.GT.AND P4, PT, R0, 0x188, P4 ;  /* 0x000001880000780c */ /* 0x000fc60002784270 */
[----:B----4-:R-:W-:-:S05]  /*27f90*/  FFMA R230, R231, R2, R230 ;  /* 0x00000002e7e67223 */ /* 0x010fca00000000e6 */
[----:B------:R-:W-:-:S05]  /*27fa0*/  F2FP.BF16.F32.PACK_AB R230, RZ, R230 ;  /* 0x000000e6ffe6723e */ /* 0x000fca00000010ff */
[----:B------:R4:W-:Y:S01]  /*27fb0*/  @P5 STG.E.U16 desc[UR46][R220.64], R230 ;  /* 0x000000e6dc005986 */ /* 0x0009e2000c10152e */
[----:B------:R-:W-:Y:S05]  /*27fc0*/  @!P4 BRA `(.L_x_603) ;  /* 0x000000000004c947 */ /* 0x000fea0003800000 */
[----:B------:R0:W5:Y:S02]  /*27fd0*/  LDG.E.LTC128B.U16 R19, desc[UR46][R8.64+0x2] ;  /* 0x0000022e08137981 */ /* 0x000164000c1e1520 */
.L_x_603:
[----:B------:R-:W-:Y:S05]  /*27fe0*/  BSYNC B1 ;  /* 0x0000000000017941 */ /* 0x000fea0003800000 */
.L_x_602:
[----:B------:R-:W2:Y:S01]  /*27ff0*/  LDL.LU R231, [R1+0x30c] ;  /* 0x00030c0001e77983 */ /* 0x000ea20000300800 */
[----:B----45:R-:W-:Y:S01]  /*28000*/  IMAD.U32 R230, R19, 0x10000, RZ ;  /* 0x0001000013e67824 */ /* 0x030fe200078e00ff */
[----:B------:R-:W-:Y:S01]  /*28010*/  LOP3.LUT P5, RZ, R17, 0x4, RZ, 0xc0, !PT ;  /* 0x0000000411ff7812 */ /* 0x000fe200078ac0ff */
[----:B------:R-:W-:Y:S02]  /*28020*/  BSSY B1, `(.L_x_604) ;  /* 0x0000008000017945 */ /* 0x000fe40003800000 */
[----:B------:R-:W-:-:S04]  /*28030*/  FMUL R230, R230, R16 ;  /* 0x00000010e6e67220 */ /* 0x000fc80000400000 */
[----:B--2---:R-:W-:-:S05]  /*28040*/  FFMA R230, R231, R2, R230 ;  /* 0x00000002e7e67223 */ /* 0x004fca00000000e6 */
[----:B------:R-:W-:-:S05]  /*28050*/  F2FP.BF16.F32.PACK_AB R230, RZ, R230 ;  /* 0x000000e6ffe6723e */ /* 0x000fca00000010ff */
[----:B------:R2:W-:Y:S01]  /*28060*/  @P4 STG.E.U16 desc[UR46][R220.64+0x2], R230 ;  /* 0x000002e6dc004986 */ /* 0x0005e2000c10152e */
[----:B------:R-:W-:-:S13]  /*28070*/  ISETP.GT.AND P4, PT, R0, 0x180, P5 ;  /* 0x000001800000780c */ /* 0x000fda0002f84270 */
[----:B--2---:R-:W-:Y:S05]  /*28080*/  @!P4 BRA `(.L_x_605) ;  /* 0x000000000004c947 */ /* 0x004fea0003800000 */
[----:B------:R2:W5:Y:S02]  /*28090*/  LDG.E.LTC128B.U16 R19, desc[UR46][R10.64+0x10] ;  /* 0x0000102e0a137981 */ /* 0x000564000c1e1520 */
.L_x_605:
[----:B------:R-:W-:Y:S05]  /*280a0*/  BSYNC B1 ;  /* 0x0000000000017941 */ /* 0x000fea0003800000 */
.L_x_604:
[----:B------:R-:W4:Y:S01]  /*280b0*/  LDL.LU R231, [R1+0x310] ;  /* 0x0003100001e77983 */ /* 0x000f220000300800 */
[----:B-----5:R-:W-:Y:S01]  /*280c0*/  IMAD.U32 R230, R19, 0x10000, RZ ;  /* 0x0001000013e67824 */ /* 0x020fe200078e00ff */
[----:B------:R-:W-:Y:S01]  /*280d0*/  LOP3.LUT P5, RZ, R17, 0x8, RZ, 0xc0, !PT ;  /* 0x0000000811ff7812 */ /* 0x000fe200078ac0ff */
[----:B------:R-:W-:Y:S02]  /*280e0*/  BSSY B1, `(.L_x_606) ;  /* 0x000000b000017945 */ /* 0x000fe40003800000 */
[----:B------:R-:W-:-:S04]  /*280f0*/  FMUL R230, R230, R16 ;  /* 0x00000010e6e67220 */ /* 0x000fc80000400000 */
[----:B----4-:R-:W-:Y:S01]  /*28100*/  FFMA R230, R231, R2, R230 ;  /* 0x00000002e7e67223 */ /* 0x010fe200000000e6 */
[----:B------:R-:W-:-:S04]  /*28110*/  @P4 IMAD.MOV.U32 R231, RZ, RZ, R223 ;  /* 0x000000ffffe74224 */ /* 0x000fc800078e00df */
[----:B------:R-:W-:-:S04]  /*28120*/  F2FP.BF16.F32.PACK_AB R230, RZ, R230 ;  /* 0x000000e6ffe6723e */ /* 0x000fc800000010ff */
[----:B------:R-:W-:Y:S01]  /*28130*/  PRMT R233, R230, 0x7610, R233 ;  /* 0x00007610e6e97816 */ /* 0x000fe200000000e9 */
[----:B------:R-:W-:-:S05]  /*28140*/  @P4 IMAD.MOV.U32 R230, RZ, RZ, R218 ;  /* 0x000000ffffe64224 */ /* 0x000fca00078e00da */
[----:B------:R4:W-:Y:S01]  /*28150*/  @P4 STG.E.U16 desc[UR46][R230.64+0x10], R233 ;  /* 0x000010e9e6004986 */ /* 0x0009e2000c10152e */
[----:B------:R-:W-:-:S13]  /*28160*/  ISETP.GT.AND P4, PT, R0, 0x180, P5 ;  /* 0x000001800000780c */ /* 0x000fda0002f84270 */
[----:B----4-:R-:W-:Y:S05]  /*28170*/  @!P4 BRA `(.L_x_607) ;  /* 0x000000000004c947 */ /* 0x010fea0003800000 */
[----:B------:R4:W5:Y:S02]  /*28180*/  LDG.E.LTC128B.U16 R19, desc[UR46][R10.64+0x12] ;  /* 0x0000122e0a137981 */ /* 0x000964000c1e1520 */
.L_x_607:
[----:B------:R-:W-:Y:S05]  /*28190*/  BSYNC B1 ;  /* 0x0000000000017941 */ /* 0x000fea0003800000 */
.L_x_606:
        /* <DEDUP_REMOVED lines=14> */
.L_x_609:
[----:B------:R-:W-:Y:S05]  /*28280*/  BSYNC B1 ;  /* 0x0000000000017941 */ /* 0x000fea0003800000 */
.L_x_608:
        /* <DEDUP_REMOVED lines=10> */
.L_x_611:
[----:B------:R-:W-:Y:S05]  /*28330*/  BSYNC B1 ;  /* 0x0000000000017941 */ /* 0x000fea0003800000 */
.L_x_610:
[----:B------:R-:W2:Y:S01]  /*28340*/  LDL.LU R231, [R1+0x31c] ;  /* 0x00031c0001e77983 */ /* 0x000ea20000300800 */
[----:B-----5:R-:W-:Y:S01]  /*28350*/  IMAD.U32 R230, R19, 0x10000, RZ ;  /* 0x0001000013e67824 */ /* 0x020fe200078e00ff */
        /* <DEDUP_REMOVED lines=9> */
.L_x_613:
[----:B------:R-:W-:Y:S05]  /*283f0*/  BSYNC B1 ;  /* 0x0000000000017941 */ /* 0x000fea0003800000 */
.L_x_612:
[----:B------:R-:W3:Y:S01]  /*28400*/  LDL.LU R231, [R1+0x320] ;  /* 0x0003200001e77983 */ /* 0x000ee20000300800 */
[----:B-----5:R-:W-:Y:S01]  /*28410*/  IMAD.U32 R230, R19, 0x10000, RZ ;  /* 0x0001000013e67824 */ /* 0x020fe200078e00ff */
[----:B------:R-:W-:Y:S01]  /*28420*/  LOP3.LUT P5, RZ, R17, 0x40, RZ, 0xc0, !PT ;  /* 0x0000004011ff7812 */ /* 0x000fe200078ac0ff */
[----:B------:R-:W-:Y:S02]  /*28430*/  BSSY B1, `(.L_x_614) ;  /* 0x000000b000017945 */ /* 0x000fe40003800000 */
        /* <DEDUP_REMOVED lines=10> */
.L_x_615:
[----:B------:R-:W-:Y:S05]  /*284e0*/  BSYNC B1 ;  /* 0x0000000000017941 */ /* 0x000fea0003800000 */
.L_x_614:
[----:B------:R-:W2:Y:S01]  /*284f0*/  LDL.LU R231, [R1+0x324] ;  /* 0x0003240001e77983 */ /* 0x000ea20000300800 */
[----:B-----5:R-:W-:Y:S01]  /*28500*/  IMAD.U32 R230, R19, 0x10000, RZ ;  /* 0x0001000013e67824 */ /* 0x020fe200078e00ff */
[----:B------:R-:W-:Y:S03]  /*28510*/  BSSY B1, `(.L_x_616) ;  /* 0x000000c000017945 */ /* 0x000fe60003800000 */
[----:B------:R-:W-:-:S04]  /*28520*/  FMUL R230, R230, R16 ;  /* 0x00000010e6e67220 */ /* 0x000fc80000400000 */
[----:B--2---:R-:W-:Y:S01]  /*28530*/  FFMA R230, R231, R2, R230 ;  /* 0x00000002e7e67223 */ /* 0x004fe200000000e6 */
[----:B------:R-:W-:-:S04]  /*28540*/  @P4 MOV R231, R223 ;  /* 0x000000df00e74202 */ /* 0x000fc80000000f00 */
        /* <DEDUP_REMOVED lines=8> */
.L_x_617:
[----:B------:R-:W-:Y:S05]  /*285d0*/  BSYNC B1 ;  /* 0x0000000000017941 */ /* 0x000fea0003800000 */
.L_x_616:
        /* <DEDUP_REMOVED lines=10> */
.L_x_619:
[----:B------:R-:W-:Y:S05]  /*28680*/  BSYNC B1 ;  /* 0x0000000000017941 */ /* 0x000fea0003800000 */
.L_x_618:
        /* <DEDUP_REMOVED lines=11> */
.L_x_621:
[----:B------:R-:W-:Y:S05]  /*28740*/  BSYNC B1 ;  /* 0x0000000000017941 */ /* 0x000fea0003800000 */
.L_x_620:
        /* <DEDUP_REMOVED lines=14> */
.L_x_623:
[----:B------:R-:W-:Y:S05]  /*28830*/  BSYNC B1 ;  /* 0x0000000000017941 */ /* 0x000fea0003800000 */
.L_x_622:
        /* <DEDUP_REMOVED lines=14> */
.L_x_625:
[----:B------:R-:W-:Y:S05]  /*28920*/  BSYNC B1 ;  /* 0x0000000000017941 */ /* 0x000fea0003800000 */
.L_x_624:
        /* <DEDUP_REMOVED lines=10> */
.L_x_627:
[----:B------:R-:W-:Y:S05]  /*289d0*/  BSYNC B1 ;  /* 0x0000000000017941 */ /* 0x000fea0003800000 */
.L_x_626:
        /* <DEDUP_REMOVED lines=11> */
.L_x_629:
[----:B------:R-:W-:Y:S05]  /*28a90*/  BSYNC B1 ;  /* 0x0000000000017941 */ /* 0x000fea0003800000 */
.L_x_628:
        /* <DEDUP_REMOVED lines=14> */
.L_x_631:
[----:B------:R-:W-:Y:S05]  /*28b80*/  BSYNC B1 ;  /* 0x0000000000017941 */ /* 0x000fea0003800000 */
.L_x_630:
        /* <DEDUP_REMOVED lines=14> */
.L_x_633:
[----:B------:R-:W-:Y:S05]  /*28c70*/  BSYNC B1 ;  /* 0x0000000000017941 */ /* 0x000fea0003800000 */
.L_x_632:
[----:B------:R-:W3:Y:S01]  /*28c80*/  LDL.LU R231, [R1+0x348] ;  /* 0x0003480001e77983 */ /* 0x000ee20000300800 */
[----:B-----5:R-:W-:Y:S01]  /*28c90*/  SHF.L.U32 R230, R19, 0x10, RZ ;  /* 0x0000001013e67819 */ /* 0x020fe200000006ff */
[----:B------:R-:W-:Y:S04]  /*28ca0*/  BSSY B1, `(.L_x_634) ;  /* 0x0000008000017945 */ /* 0x000fe80003800000 */
[----:B------:R-:W-:-:S04]  /*28cb0*/  FMUL R230, R230, R16 ;  /* 0x00000010e6e67220 */ /* 0x000fc80000400000 */
[----:B---3--:R-:W-:-:S05]  /*28cc0*/  FFMA R230, R231, R2, R230 ;  /* 0x00000002e7e67223 */ /* 0x008fca00000000e6 */
[----:B------:R-:W-:-:S05]  /*28cd0*/  F2FP.BF16.F32.PACK_AB R230, RZ, R230 ;  /* 0x000000e6ffe6723e */ /* 0x000fca00000010ff */
[----:B------:R3:W-:Y:S01]  /*28ce0*/  @P4 STG.E.U16 desc[UR46][R220.64+0x40], R230 ;  /* 0x000040e6dc004986 */ /* 0x0007e2000c10152e */
[----:B------:R-:W-:-:S13]  /*28cf0*/  ISETP.GT.AND P4, PT, R0, 0x188, P5 ;  /* 0x000001880000780c */ /* 0x000fda0002f84270 */
[----:B---3--:R-:W-:Y:S05]  /*28d00*/  @!P4 BRA `(.L_x_635) ;  /* 0x000000000004c947 */ /* 0x008fea0003800000 */
[----:B------:R3:W5:Y:S02]  /*28d10*/  LDG.E.LTC128B.U16 R19, desc[UR46][R8.64+0x42] ;  /* 0x0000422e08137981 */ /* 0x000764000c1e1520 */
.L_x_635:
[----:B------:R-:W-:Y:S05]  /*28d20*/  BSYNC B1 ;  /* 0x0000000000017941 */ /* 0x000fea0003800000 */
.L_x_634:
        /* <DEDUP_REMOVED lines=11> */
.L_x_637:
[----:B------:R-:W-:Y:S05]  /*28de0*/  BSYNC B1 ;  /* 0x0000000000017941 */ /* 0x000fea0003800000 */
.L_x_636:
        /* <DEDUP_REMOVED lines=14> */
.L_x_639:
[----:B------:R-:W-:Y:S05]  /*28ed0*/  BSYNC B1 ;  /* 0x0000000000017941 */ /* 0x000fea0003800000 */
.L_x_638:
        /* <DEDUP_REMOVED lines=14> */
.L_x_641:
[----:B------:R-:W-:Y:S05]  /*28fc0*/  BSYNC B1 ;  /* 0x0000000000017941 */ /* 0x000fea0003800000 */
.L_x_640:
        /* <DEDUP_REMOVED lines=10> */
.L_x_643:
[----:B------:R-:W-:Y:S05]  /*29070*/  BSYNC B1 ;  /* 0x0000000000017941 */ /* 0x000fea0003800000 */
.L_x_642:
        /* <DEDUP_REMOVED lines=11> */
.L_x_645:
[----:B------:R-:W-:Y:S05]  /*29130*/  BSYNC B1 ;  /* 0x0000000000017941 */ /* 0x000fea0003800000 */
.L_x_644:
        /* <DEDUP_REMOVED lines=14> */
.L_x_647:
[----:B------:R-:W-:Y:S05]  /*29220*/  BSYNC B1 ;  /* 0x0000000000017941 */ /* 0x000fea0003800000 */
.L_x_646:
        /* <DEDUP_REMOVED lines=14> */
.L_x_649:
[----:B------:R-:W-:Y:S05]  /*29310*/  BSYNC B1 ;  /* 0x0000000000017941 */ /* 0x000fea0003800000 */
.L_x_648:
        /* <DEDUP_REMOVED lines=10> */
.L_x_651:
[----:B------:R-:W-:Y:S05]  /*293c0*/  BSYNC B1 ;  /* 0x0000000000017941 */ /* 0x000fea0003800000 */
.L_x_650:
[----:B------:R-:W2:Y:S01]  /*293d0*/  LDL.LU R231, [R1+0x36c] ;  /* 0x00036c0001e77983 */ /* 0x000ea20000300800 */
[----:B-----5:R-:W-:Y:S01]  /*293e0*/  SHF.L.U32 R230, R19, 0x10, RZ ;  /* 0x0000001013e67819 */ /* 0x020fe200000006ff */
[----:B------:R-:W-:Y:S01]  /*293f0*/  BSSY B1, `(.L_x_652) ;  /* 0x0000009000017945 */ /* 0x000fe20003800000 */
[----:B------:R-:W-:-:S03]  /*29400*/  LOP3.LUT P5, RZ, R18, 0x4, RZ, 0xc0, !PT ;  /* 0x0000000412ff7812 */ /* 0x000fc600078ac0ff */
[----:B------:R-:W-:-:S04]  /*29410*/  FMUL R230, R230, R16 ;  /* 0x00000010e6e67220 */ /* 0x000fc80000400000 */
[----:B--2---:R-:W-:-:S05]  /*29420*/  FFMA R230, R231, R2, R230 ;  /* 0x00000002e7e67223 */ /* 0x004fca00000000e6 */
[----:B------:R-:W-:-:S05]  /*29430*/  F2FP.BF16.F32.PACK_AB R230, RZ, R230 ;  /* 0x000000e6ffe6723e */ /* 0x000fca00000010ff */
[----:B------:R2:W-:Y:S01]  /*29440*/  @P4 STG.E.U16 desc[UR46][R220.64+0x62], R230 ;  /* 0x000062e6dc004986 */ /* 0x0005e2000c10152e */
[----:B------:R-:W-:-:S13]  /*29450*/  ISETP.GT.AND P4, PT, R0, 0x180, P5 ;  /* 0x000001800000780c */ /* 0x000fda0002f84270 */
[----:B--2---:R-:W-:Y:S05]  /*29460*/  @!P4 BRA `(.L_x_653) ;  /* 0x000000000004c947 */ /* 0x004fea0003800000 */
[----:B------:R2:W5:Y:S02]  /*29470*/  LDG.E.LTC128B.U16 R19, desc[UR46][R10.64+0x70] ;  /* 0x0000702e0a137981 */ /* 0x000564000c1e1520 */
.L_x_653:
[----:B------:R-:W-:Y:S05]  /*29480*/  BSYNC B1 ;  /* 0x0000000000017941 */ /* 0x000fea0003800000 */
.L_x_652:
        /* <DEDUP_REMOVED lines=14> */
.L_x_655:
[----:B------:R-:W-:Y:S05]  /*29570*/  BSYNC B1 ;  /* 0x0000000000017941 */ /* 0x000fea0003800000 */
.L_x_654:
        /* <DEDUP_REMOVED lines=14> */
.L_x_657:
[----:B------:R-:W-:Y:S05]  /*29660*/  BSYNC B1 ;  /* 0x0000000000017941 */ /* 0x000fea0003800000 */
.L_x_656:
        /* <DEDUP_REMOVED lines=10> */
.L_x_659:
[----:B------:R-:W-:Y:S05]  /*29710*/  BSYNC B1 ;  /* 0x0000000000017941 */ /* 0x000fea0003800000 */
.L_x_658:
        /* <DEDUP_REMOVED lines=11> */
.L_x_661:
[----:B------:R-:W-:Y:S05]  /*297d0*/  BSYNC B1 ;  /* 0x0000000000017941 */ /* 0x000fea0003800000 */
.L_x_660:
        /* <DEDUP_REMOVED lines=14> */
.L_x_663:
[----:B------:R-:W-:Y:S05]  /*298c0*/  BSYNC B1 ;  /* 0x0000000000017941 */ /* 0x000fea0003800000 */
.L_x_662:
        /* <DEDUP_REMOVED lines=14> */
.L_x_665:
[----:B------:R-:W-:Y:S05]  /*299b0*/  BSYNC B1 ;  /* 0x0000000000017941 */ /* 0x000fea0003800000 */
.L_x_664:
        /* <DEDUP_REMOVED lines=10> */
.L_x_667:
[----:B------:R-:W-:Y:S05]  /*29a60*/  BSYNC B1 ;  /* 0x0000000000017941 */ /* 0x000fea0003800000 */
.L_x_666:
        /* <DEDUP_REMOVED lines=11> */
.L_x_669:
[----:B------:R-:W-:Y:S05]  /*29b20*/  BSYNC B1 ;  /* 0x0000000000017941 */ /* 0x000fea0003800000 */
.L_x_668:
[----:B------:R-:W3:Y:S01]  /*29b30*/  LDL.LU R231, [R1+0x390] ;  /* 0x0003900001e77983 */ /* 0x000ee20000300800 */
[----:B-----5:R-:W-:Y:S01]  /*29b40*/  SHF.L.U32 R230, R19, 0x10, RZ ;  /* 0x0000001013e67819 */ /* 0x020fe200000006ff */
[----:B------:R-:W-:Y:S01]  /*29b50*/  BSSY B1, `(.L_x_670) ;  /* 0x000000c000017945 */ /* 0x000fe20003800000 */
[----:B------:R-:W-:-:S03]  /*29b60*/  LOP3.LUT P5, RZ, R17, 0x20000000, RZ, 0xc0, !PT ;  /* 0x2000000011ff7812 */ /* 0x000fc600078ac0ff */
        /* <DEDUP_REMOVED lines=10> */
.L_x_671:
[----:B------:R-:W-:Y:S05]  /*29c10*/  BSYNC B1 ;  /* 0x0000000000017941 */ /* 0x000fea0003800000 */
.L_x_670:
        /* <DEDUP_REMOVED lines=14> */
.L_x_673:
[----:B------:R-:W-:Y:S05]  /*29d00*/  BSYNC B1 ;  /* 0x0000000000017941 */ /* 0x000fea0003800000 */
.L_x_672:
        /* <DEDUP_REMOVED lines=10> */
.L_x_675:
[----:B------:R-:W-:Y:S05]  /*29db0*/  BSYNC B1 ;  /* 0x0000000000017941 */ /* 0x000fea0003800000 */
.L_x_674:
        /* <DEDUP_REMOVED lines=11> */
.L_x_677:
[----:B------:R-:W-:Y:S05]  /*29e70*/  BSYNC B1 ;  /* 0x0000000000017941 */ /* 0x000fea0003800000 */
.L_x_676:
        /* <DEDUP_REMOVED lines=14> */
.L_x_679:
[----:B------:R-:W-:Y:S05]  /*29f60*/  BSYNC B1 ;  /* 0x0000000000017941 */ /* 0x000fea0003800000 */
.L_x_678:
        /* <DEDUP_REMOVED lines=14> */
.L_x_681:
[----:B------:R-:W-:Y:S05]  /*2a050*/  BSYNC B1 ;  /* 0x0000000000017941 */ /* 0x000fea0003800000 */
.L_x_680:
        /* <DEDUP_REMOVED lines=10> */
.L_x_683:
[----:B------:R-:W-:Y:S05]  /*2a100*/  BSYNC B1 ;  /* 0x0000000000017941 */ /* 0x000fea0003800000 */
.L_x_682:
        /* <DEDUP_REMOVED lines=11> */
.L_x_685:
[----:B------:R-:W-:Y:S05]  /*2a1c0*/  BSYNC B1 ;  /* 0x0000000000017941 */ /* 0x000fea0003800000 */
.L_x_684:
        /* <DEDUP_REMOVED lines=14> */
.L_x_687:
[----:B------:R-:W-:Y:S05]  /*2a2b0*/  BSYNC B1 ;  /* 0x0000000000017941 */ /* 0x000fea0003800000 */
.L_x_686:
        /* <DEDUP_REMOVED lines=14> */
.L_x_689:
[----:B------:R-:W-:Y:S05]  /*2a3a0*/  BSYNC B1 ;  /* 0x0000000000017941 */ /* 0x000fea0003800000 */
.L_x_688:
        /* <DEDUP_REMOVED lines=10> */
.L_x_691:
[----:B------:R-:W-:Y:S05]  /*2a450*/  BSYNC B1 ;  /* 0x0000000000017941 */ /* 0x000fea0003800000 */
.L_x_690:
        /* <DEDUP_REMOVED lines=11> */
.L_x_693:
[----:B------:R-:W-:Y:S05]  /*2a510*/  BSYNC B1 ;  /* 0x0000000000017941 */ /* 0x000fea0003800000 */
.L_x_692:
        /* <DEDUP_REMOVED lines=14> */
.L_x_695:
[----:B------:R-:W-:Y:S05]  /*2a600*/  BSYNC B1 ;  /* 0x0000000000017941 */ /* 0x000fea0003800000 */
.L_x_694:
        /* <DEDUP_REMOVED lines=14> */
.L_x_697:
[----:B------:R-:W-:Y:S05]  /*2a6f0*/  BSYNC B1 ;  /* 0x0000000000017941 */ /* 0x000fea0003800000 */
.L_x_696:
        /* <DEDUP_REMOVED lines=10> */
.L_x_699:
[----:B------:R-:W-:Y:S05]  /*2a7a0*/  BSYNC B1 ;  /* 0x0000000000017941 */ /* 0x000fea0003800000 */
.L_x_698:
        /* <DEDUP_REMOVED lines=11> */
.L_x_701:
[----:B------:R-:W-:Y:S05]  /*2a860*/  BSYNC B1 ;  /* 0x0000000000017941 */ /* 0x000fea0003800000 */
.L_x_700:
[----:B------:R-:W3:Y:S01]  /*2a870*/  LDL.LU R231, [R1+0x3d0] ;  /* 0x0003d00001e77983 */ /* 0x000ee20000300800 */
[----:B-----5:R-:W-:Y:S01]  /*2a880*/  IMAD.U32 R230, R19, 0x10000, RZ ;  /* 0x0001000013e67824 */ /* 0x020fe200078e00ff */
[----:B------:R-:W-:Y:S01]  /*2a890*/  LOP3.LUT P5, RZ, R17, 0x200000, RZ, 0xc0, !PT ;  /* 0x0020000011ff7812 */ /* 0x000fe200078ac0ff */
[----:B------:R-:W-:Y:S02]  /*2a8a0*/  BSSY B1, `(.L_x_702) ;  /* 0x000000b000017945 */ /* 0x000fe40003800000 */
        /* <DEDUP_REMOVED lines=10> */
.L_x_703:
[----:B------:R-:W-:Y:S05]  /*2a950*/  BSYNC B1 ;  /* 0x0000000000017941 */ /* 0x000fea0003800000 */
.L_x_702:
        /* <DEDUP_REMOVED lines=14> */
.L_x_705:
[----:B------:R-:W-:Y:S05]  /*2aa40*/  BSYNC B1 ;  /* 0x0000000000017941 */ /* 0x000fea0003800000 */
.L_x_704:
        /* <DEDUP_REMOVED lines=10> */
.L_x_707:
[----:B------:R-:W-:Y:S05]  /*2aaf0*/  BSYNC B1 ;  /* 0x0000000000017941 */ /* 0x000fea0003800000 */
.L_x_706:
        /* <DEDUP_REMOVED lines=11> */
.L_x_709:
[----:B------:R-:W-:Y:S05]  /*2abb0*/  BSYNC B1 ;  /* 0x0000000000017941 */ /* 0x000fea0003800000 */
.L_x_708:
        /* <DEDUP_REMOVED lines=14> */
.L_x_711:
[----:B------:R-:W-:Y:S05]  /*2aca0*/  BSYNC B1 ;  /* 0x0000000000017941 */ /* 0x000fea0003800000 */
.L_x_710:
        /* <DEDUP_REMOVED lines=14> */
.L_x_713:
[----:B------:R-:W-:Y:S05]  /*2ad90*/  BSYNC B1 ;  /* 0x0000000000017941 */ /* 0x000fea0003800000 */
.L_x_712:
        /* <DEDUP_REMOVED lines=10> */
.L_x_715:
[----:B------:R-:W-:Y:S05]  /*2ae40*/  BSYNC B1 ;  /* 0x0000000000017941 */ /* 0x000fea0003800000 */
.L_x_714:
        /* <DEDUP_REMOVED lines=11> */
.L_x_717:
[----:B------:R-:W-:Y:S05]  /*2af00*/  BSYNC B1 ;  /* 0x0000000000017941 */ /* 0x000fea0003800000 */
.L_x_716:
        /* <DEDUP_REMOVED lines=14> */
.L_x_719:
[----:B------:R-:W-:Y:S05]  /*2aff0*/  BSYNC B1 ;  /* 0x0000000000017941 */ /* 0x000fea0003800000 */
.L_x_718:
        /* <DEDUP_REMOVED lines=14> */
.L_x_721:
[----:B------:R-:W-:Y:S05]  /*2b0e0*/  BSYNC B1 ;  /* 0x0000000000017941 */ /* 0x000fea0003800000 */
.L_x_720:
        /* <DEDUP_REMOVED lines=10> */
.L_x_723:
[----:B------:R-:W-:Y:S05]  /*2b190*/  BSYNC B1 ;  /* 0x0000000000017941 */ /* 0x000fea0003800000 */
.L_x_722:
        /* <DEDUP_REMOVED lines=11> */
.L_x_725:
[----:B------:R-:W-:Y:S05]  /*2b250*/  BSYNC B1 ;  /* 0x0000000000017941 */ /* 0x000fea0003800000 */
.L_x_724:
        /* <DEDUP_REMOVED lines=14> */
.L_x_727:
[----:B------:R-:W-:Y:S05]  /*2b340*/  BSYNC B1 ;  /* 0x0000000000017941 */ /* 0x000fea0003800000 */
.L_x_726:
        /* <DEDUP_REMOVED lines=14> */
.L_x_729:
[----:B------:R-:W-:Y:S05]  /*2b430*/  BSYNC B1 ;  /* 0x0000000000017941 */ /* 0x000fea0003800000 */
.L_x_728:
        /* <DEDUP_REMOVED lines=10> */
.L_x_731:
[----:B------:R-:W-:Y:S05]  /*2b4e0*/  BSYNC B1 ;  /* 0x0000000000017941 */ /* 0x000fea0003800000 */
.L_x_730:
        /* <DEDUP_REMOVED lines=11> */
.L_x_733:
[----:B------:R-:W-:Y:S05]  /*2b5a0*/  BSYNC B1 ;  /* 0x0000000000017941 */ /* 0x000fea0003800000 */
.L_x_732:
        /* <DEDUP_REMOVED lines=14> */
.L_x_735:
[----:B------:R-:W-:Y:S05]  /*2b690*/  BSYNC B1 ;  /* 0x0000000000017941 */ /* 0x000fea0003800000 */
.L_x_734:
        /* <DEDUP_REMOVED lines=14> */
.L_x_737:
[----:B------:R-:W-:Y:S05]  /*2b780*/  BSYNC B1 ;  /* 0x0000000000017941 */ /* 0x000fea0003800000 */
.L_x_736:
        /* <DEDUP_REMOVED lines=10> */
.L_x_739:
[----:B------:R-:W-:Y:S05]  /*2b830*/  BSYNC B1 ;  /* 0x0000000000017941 */ /* 0x000fea0003800000 */
.L_x_738:
        /* <DEDUP_REMOVED lines=11> */
.L_x_741:
[----:B------:R-:W-:Y:S05]  /*2b8f0*/  BSYNC B1 ;  /* 0x0000000000017941 */ /* 0x000fea0003800000 */
.L_x_740:
        /* <DEDUP_REMOVED lines=14> */
.L_x_743:
[----:B------:R-:W-:Y:S05]  /*2b9e0*/  BSYNC B1 ;  /* 0x0000000000017941 */ /* 0x000fea0003800000 */
.L_x_742:
        /* <DEDUP_REMOVED lines=14> */
.L_x_745:
[----:B------:R-:W-:Y:S05]  /*2bad0*/  BSYNC B1 ;  /* 0x0000000000017941 */ /* 0x000fea0003800000 */
.L_x_744:
        /* <DEDUP_REMOVED lines=10> */
.L_x_747:
[----:B------:R-:W-:Y:S05]  /*2bb80*/  BSYNC B1 ;  /* 0x0000000000017941 */ /* 0x000fea0003800000 */
.L_x_746:
        /* <DEDUP_REMOVED lines=11> */
.L_x_749:
[----:B------:R-:W-:Y:S05]  /*2bc40*/  BSYNC B1 ;  /* 0x0000000000017941 */ /* 0x000fea0003800000 */
.L_x_748:
        /* <DEDUP_REMOVED lines=14> */
.L_x_751:
[----:B------:R-:W-:Y:S05]  /*2bd30*/  BSYNC B1 ;  /* 0x0000000000017941 */ /* 0x000fea0003800000 */
.L_x_750:
        /* <DEDUP_REMOVED lines=14> */
.L_x_753:
[----:B------:R-:W-:Y:S05]  /*2be20*/  BSYNC B1 ;  /* 0x0000000000017941 */ /* 0x000fea0003800000 */
.L_x_752:
        /* <DEDUP_REMOVED lines=10> */
.L_x_755:
[----:B------:R-:W-:Y:S05]  /*2bed0*/  BSYNC B1 ;  /* 0x0000000000017941 */ /* 0x000fea0003800000 */
.L_x_754:
        /* <DEDUP_REMOVED lines=11> */
.L_x_757:
[----:B------:R-:W-:Y:S05]  /*2bf90*/  BSYNC B1 ;  /* 0x0000000000017941 */ /* 0x000fea0003800000 */
.L_x_756:
        /* <DEDUP_REMOVED lines=14> */
.L_x_759:
[----:B------:R-:W-:Y:S05]  /*2c080*/  BSYNC B1 ;  /* 0x0000000000017941 */ /* 0x000fea0003800000 */
.L_x_758:
        /* <DEDUP_REMOVED lines=14> */
.L_x_761:
[----:B------:R-:W-:Y:S05]  /*2c170*/  BSYNC B1 ;  /* 0x0000000000017941 */ /* 0x000fea0003800000 */
.L_x_760:
        /* <DEDUP_REMOVED lines=10> */
.L_x_763:
[----:B------:R-:W-:Y:S05]  /*2c220*/  BSYNC B1 ;  /* 0x0000000000017941 */ /* 0x000fea0003800000 */
.L_x_762:
        /* <DEDUP_REMOVED lines=11> */
.L_x_765:
[----:B------:R-:W-:Y:S05]  /*2c2e0*/  BSYNC B1 ;  /* 0x0000000000017941 */ /* 0x000fea0003800000 */
.L_x_764:
        /* <DEDUP_REMOVED lines=13> */
.L_x_767:
[----:B------:R-:W-:Y:S05]  /*2c3c0*/  BSYNC B1 ;  /* 0x0000000000017941 */ /* 0x000fea0003800000 */
.L_x_766:
[----:B------:R-:W2:Y:S01]  /*2c3d0*/  LDL.LU R231, [R1+0x454] ;  /* 0x0004540001e77983 */ /* 0x000ea20000300800 */
        /* <DEDUP_REMOVED lines=12> */
.L_x_769:
[----:B------:R-:W-:Y:S05]  /*2c4a0*/  BSYNC B1 ;  /* 0x0000000000017941 */ /* 0x000fea0003800000 */
.L_x_768:
[----:B--2---:R-:W2:Y:S01]  /*2c4b0*/  LDL.LU R231, [R1+0x458] ;  /* 0x0004580001e77983 */ /* 0x004ea20000300800 */
[----:B-----5:R-:W-:Y:S01]  /*2c4c0*/  SHF.L.U32 R230, R19, 0x10, RZ ;  /* 0x0000001013e67819 */ /* 0x020fe200000006ff */
[----:B------:R-:W-:Y:S01]  /*2c4d0*/  BSSY B1, `(.L_x_770) ;  /* 0x0000008000017945 */ /* 0x000fe20003800000 */
[----:B------:R-:W-:-:S03]  /*2c4e0*/  ISETP.GT.AND P4, PT, R0, 0x188, P6 ;  /* 0x000001880000780c */ /* 0x000fc60003784270 */
[----:B------:R-:W-:-:S04]  /*2c4f0*/  FMUL R230, R230, R16 ;  /* 0x00000010e6e67220 */ /* 0x000fc80000400000 */
[----:B--2---:R-:W-:-:S05]  /*2c500*/  FFMA R230, R231, R2, R230 ;  /* 0x00000002e7e67223 */ /* 0x004fca00000000e6 */
[----:B------:R-:W-:-:S05]  /*2c510*/  F2FP.BF16.F32.PACK_AB R230, RZ, R230 ;  /* 0x000000e6ffe6723e */ /* 0x000fca00000010ff */
[----:B------:R2:W-:Y:S01]  /*2c520*/  @P5 STG.E.U16 desc[UR46][R220.64+0x150], R230 ;  /* 0x000150e6dc005986 */ /* 0x0005e2000c10152e */
[----:B------:R-:W-:Y:S05]  /*2c530*/  @!P4 BRA `(.L_x_771) ;  /* 0x000000000004c947 */ /* 0x000fea0003800000 */
[----:B------:R0:W5:Y:S02]  /*2c540*/  LDG.E.LTC128B.U16 R19, desc[UR46][R8.64+0x152] ;  /* 0x0001522e08137981 */ /* 0x000164000c1e1520 */
.L_x_771:
[----:B------:R-:W-:Y:S05]  /*2c550*/  BSYNC B1 ;  /* 0x0000000000017941 */ /* 0x000fea0003800000 */
.L_x_770:
[----:B------:R-:W3:Y:S01]  /*2c560*/  LDL.LU R231, [R1+0x45c] ;  /* 0x00045c0001e77983 */ /* 0x000ee20000300800 */
[----:B--2--5:R-:W-:Y:S01]  /*2c570*/  IMAD.U32 R230, R19, 0x10000, RZ ;  /* 0x0001000013e67824 */ /* 0x024fe200078e00ff */
        /* <DEDUP_REMOVED lines=8> */
.L_x_773:
[----:B------:R-:W-:Y:S05]  /*2c600*/  BSYNC B1 ;  /* 0x0000000000017941 */ /* 0x000fea0003800000 */
.L_x_772:
[----:B------:R-:W4:Y:S01]  /*2c610*/  LDL.LU R231, [R1+0x460] ;  /* 0x0004600001e77983 */ /* 0x000f220000300800 */
[----:B--2--5:R-:W-:Y:S01]  /*2c620*/  IMAD.U32 R230, R19, 0x10000, RZ ;  /* 0x0001000013e67824 */ /* 0x024fe200078e00ff */
[----:B------:R-:W-:Y:S01]  /*2c630*/  ISETP.GT.AND P4, PT, R0, 0x180, P2 ;  /* 0x000001800000780c */ /* 0x000fe20001784270 */
        /* <DEDUP_REMOVED lines=8> */
[----:B------:R-:W-:Y:S05]  /*2c6c0*/  @!P4 BRA `(.L_x_775) ;  /* 0x000000000004c947 */ /* 0x000fea0003800000 */
[----:B------:R4:W5:Y:S02]  /*2c6d0*/  LDG.E.LTC128B.U16 R19, desc[UR46][R10.64+0x162] ;  /* 0x0001622e0a137981 */ /* 0x000964000c1e1520 */
.L_x_775:
[----:B------:R-:W-:Y:S05]  /*2c6e0*/  BSYNC B1 ;  /* 0x0000000000017941 */ /* 0x000fea0003800000 */
.L_x_774:
[----:B--2---:R-:W2:Y:S01]  /*2c6f0*/  LDL.LU R231, [R1+0x464] ;  /* 0x0004640001e77983 */ /* 0x004ea20000300800 */
        /* <DEDUP_REMOVED lines=12> */
.L_x_777:
[----:B------:R-:W-:Y:S05]  /*2c7c0*/  BSYNC B1 ;  /* 0x0000000000017941 */ /* 0x000fea0003800000 */
.L_x_776:
[----:B--2---:R-:W2:Y:S01]  /*2c7d0*/  LDL.LU R231, [R1+0x468] ;  /* 0x0004680001e77983 */ /* 0x004ea20000300800 */
[----:B-----5:R-:W-:Y:S01]  /*2c7e0*/  IMAD.U32 R230, R19, 0x10000, RZ ;  /* 0x0001000013e67824 */ /* 0x020fe200078e00ff */
[----:B------:R-:W-:Y:S01]  /*2c7f0*/  ISETP.GT.AND P2, PT, R0, 0x188, P2 ;  /* 0x000001880000780c */ /* 0x000fe20001744270 */
[----:B------:R-:W-:Y:S02]  /*2c800*/  BSSY B1, `(.L_x_778) ;  /* 0x0000007000017945 */ /* 0x000fe40003800000 */
[----:B------:R-:W-:-:S04]  /*2c810*/  FMUL R230, R230, R16 ;  /* 0x00000010e6e67220 */ /* 0x000fc80000400000 */
[----:B--2---:R-:W-:-:S05]  /*2c820*/  FFMA R230, R231, R2, R230 ;  /* 0x00000002e7e67223 */ /* 0x004fca00000000e6 */
[----:B------:R-:W-:-:S05]  /*2c830*/  F2FP.BF16.F32.PACK_AB R230, RZ, R230 ;  /* 0x000000e6ffe6723e */ /* 0x000fca00000010ff */
[----:B------:R2:W-:Y:S01]  /*2c840*/  @P3 STG.E.U16 desc[UR46][R220.64+0x160], R230 ;  /* 0x000160e6dc003986 */ /* 0x0005e2000c10152e */
[----:B------:R-:W-:Y:S05]  /*2c850*/  @!P2 BRA `(.L_x_779) ;  /* 0x000000000004a947 */ /* 0x000fea0003800000 */
[----:B------:R0:W5:Y:S02]  /*2c860*/  LDG.E.LTC128B.U16 R19, desc[UR46][R8.64+0x162] ;  /* 0x0001622e08137981 */ /* 0x000164000c1e1520 */
.L_x_779:
[----:B------:R-:W-:Y:S05]  /*2c870*/  BSYNC B1 ;  /* 0x0000000000017941 */ /* 0x000fea0003800000 */
.L_x_778:
        /* <DEDUP_REMOVED lines=10> */
.L_x_781:
[----:B------:R-:W-:Y:S05]  /*2c920*/  BSYNC B1 ;  /* 0x0000000000017941 */ /* 0x000fea0003800000 */
.L_x_780:
        /* <DEDUP_REMOVED lines=13> */
.L_x_783:
[----:B------:R-:W-:Y:S05]  /*2ca00*/  BSYNC B1 ;  /* 0x0000000000017941 */ /* 0x000fea0003800000 */
.L_x_782:
[----:B--2---:R-:W2:Y:S01]  /*2ca10*/  LDL.LU R231, [R1+0x474] ;  /* 0x0004740001e77983 */ /* 0x004ea20000300800 */
[----:B-----5:R-:W-:Y:S01]  /*2ca20*/  IMAD.U32 R222, R19, 0x10000, RZ ;  /* 0x0001000013de7824 */ /* 0x020fe200078e00ff */
[----:B------:R-:W-:Y:S01]  /*2ca30*/  ISETP.GT.AND P1, PT, R0, 0x188, P1 ;  /* 0x000001880000780c */ /* 0x000fe20000f24270 */
[----:B------:R-:W-:Y:S02]  /*2ca40*/  BSSY B1, `(.L_x_784) ;  /* 0x0000009000017945 */ /* 0x000fe40003800000 */
[----:B------:R-:W-:-:S04]  /*2ca50*/  FMUL R222, R222, R16 ;  /* 0x00000010dede7220 */ /* 0x000fc80000400000 */
[----:B--2---:R-:W-:-:S05]  /*2ca60*/  FFMA R222, R231, R2, R222 ;  /* 0x00000002e7de7223 */ /* 0x004fca00000000de */
[----:B------:R-:W-:-:S04]  /*2ca70*/  F2FP.BF16.F32.PACK_AB R222, RZ, R222 ;  /* 0x000000deffde723e */ /* 0x000fc800000010ff */
[----:B------:R-:W-:Y:S01]  /*2ca80*/  PRMT R230, R222, 0x7610, R230 ;  /* 0x00007610dee67816 */ /* 0x000fe200000000e6 */
[----:B------:R-:W-:-:S05]  /*2ca90*/  @P2 IMAD.MOV.U32 R222, RZ, RZ, R218 ;  /* 0x000000ffffde2224 */ /* 0x000fca00078e00da */
[----:B------:R2:W-:Y:S01]  /*2caa0*/  @P2 STG.E.U16 desc[UR46][R222.64+0x172], R230 ;  /* 0x000172e6de002986 */ /* 0x0005e2000c10152e */
[----:B------:R-:W-:Y:S05]  /*2cab0*/  @!P1 BRA `(.L_x_785) ;  /* 0x0000000000049947 */ /* 0x000fea0003800000 */
[----:B------:R0:W5:Y:S02]  /*2cac0*/  LDG.E.LTC128B.U16 R19, desc[UR46][R8.64+0x170] ;  /* 0x0001702e08137981 */ /* 0x000164000c1e1520 */
.L_x_785:
[----:B------:R-:W-:Y:S05]  /*2cad0*/  BSYNC B1 ;  /* 0x0000000000017941 */ /* 0x000fea0003800000 */
.L_x_784:
        /* <DEDUP_REMOVED lines=10> */
.L_x_787:
[----:B------:R-:W-:Y:S05]  /*2cb80*/  BSYNC B1 ;  /* 0x0000000000017941 */ /* 0x000fea0003800000 */
.L_x_786:
[----:B------:R-:W3:Y:S01]  /*2cb90*/  LDL.LU R223, [R1+0x47c] ;  /* 0x00047c0001df7983 */ /* 0x000ee20000300800 */
[----:B--2--5:R-:W-:Y:S01]  /*2cba0*/  IMAD.U32 R222, R19, 0x10000, RZ ;  /* 0x0001000013de7824 */ /* 0x024fe200078e00ff */
        /* <DEDUP_REMOVED lines=11> */
.L_x_789:
[----:B------:R-:W-:Y:S05]  /*2cc60*/  BSYNC B1 ;  /* 0x0000000000017941 */ /* 0x000fea0003800000 */
.L_x_788:
[----:B--2---:R-:W2:Y:S01]  /*2cc70*/  LDL.LU R221, [R1+0x180] ;  /* 0x0001800001dd7983 */ /* 0x004ea20000300800 */
[----:B-----5:R-:W-:Y:S01]  /*2cc80*/  SHF.L.U32 R220, R19, 0x10, RZ ;  /* 0x0000001013dc7819 */ /* 0x020fe200000006ff */
[----:B------:R-:W-:Y:S01]  /*2cc90*/  BSSY B1, `(.L_x_790) ;  /* 0x000000b000017945 */ /* 0x000fe20003800000 */
[----:B------:R-:W-:Y:S02]  /*2cca0*/  ISETP.GT.AND P2, PT, R3, 0xc1, PT ;  /* 0x000000c10300780c */ /* 0x000fe40003f44270 */
        /* <DEDUP_REMOVED lines=9> */
.L_x_791:
[----:B------:R-:W-:Y:S05]  /*2cd40*/  BSYNC B1 ;  /* 0x0000000000017941 */ /* 0x000fea0003800000 */
.L_x_790:
        /* <DEDUP_REMOVED lines=10> */
.L_x_793:
[----:B------:R-:W-:Y:S05]  /*2cdf0*/  BSYNC B1 ;  /* 0x0000000000017941 */ /* 0x000fea0003800000 */
.L_x_792:
[----:B------:R-:W4:Y:S01]  /*2ce00*/  LDL.LU R221, [R1+0x188] ;  /* 0x0001880001dd7983 */ /* 0x000f220000300800 */
[----:B--2--5:R-:W-:Y:S01]  /*2ce10*/  IMAD.U32 R220, R19, 0x10000, RZ ;  /* 0x0001000013dc7824 */ /* 0x024fe200078e00ff */
[----:B------:R-:W-:Y:S01]  /*2ce20*/  ISETP.GT.AND P0, PT, R0, 0x8, P2 ;  /* 0x000000080000780c */ /* 0x000fe20001704270 */
[----:B------:R-:W-:Y:S02]  /*2ce30*/  BSSY B1, `(.L_x_794) ;  /* 0x0000007000017945 */ /* 0x000fe40003800000 */
[----:B------:R-:W-:-:S04]  /*2ce40*/  FMUL R220, R220, R16 ;  /* 0x00000010dcdc7220 */ /* 0x000fc80000400000 */
[----:B----4-:R-:W-:-:S05]  /*2ce50*/  FFMA R220, R221, R2, R220 ;  /* 0x00000002dddc7223 */ /* 0x010fca00000000dc */
[----:B------:R-:W-:-:S05]  /*2ce60*/  F2FP.BF16.F32.PACK_AB R220, RZ, R220 ;  /* 0x000000dcffdc723e */ /* 0x000fca00000010ff */
[----:B------:R2:W-:Y:S01]  /*2ce70*/  @P1 STG.E.U16 desc[UR46][R4.64+0x180], R220 ;  /* 0x000180dc04001986 */ /* 0x0005e2000c10152e */
[----:B------:R-:W-:Y:S05]  /*2ce80*/  @!P0 BRA `(.L_x_795) ;  /* 0x0000000000048947 */ /* 0x000fea0003800000 */
[----:B------:R4:W5:Y:S02]  /*2ce90*/  LDG.E.LTC128B.U16 R19, desc[UR46][R6.64+0x182] ;  /* 0x0001822e06137981 */ /* 0x000964000c1e1520 */
.L_x_795:
[----:B------:R-:W-:Y:S05]  /*2cea0*/  BSYNC B1 ;  /* 0x0000000000017941 */ /* 0x000fea0003800000 */
.L_x_794:
        /* <DEDUP_REMOVED lines=13> */
.L_x_797:
[----:B------:R-:W-:Y:S05]  /*2cf80*/  BSYNC B1 ;  /* 0x0000000000017941 */ /* 0x000fea0003800000 */
.L_x_796:
[----:B------:R-:W4:Y:S01]  /*2cf90*/  LDL.LU R221, [R1+0x190] ;  /* 0x0001900001dd7983 */ /* 0x000f220000300800 */
[----:B--2--5:R-:W-:Y:S01]  /*2cfa0*/  IMAD.U32 R220, R19, 0x10000, RZ ;  /* 0x0001000013dc7824 */ /* 0x024fe200078e00ff */
[----:B------:R-:W-:Y:S01]  /*2cfb0*/  ISETP.GT.AND P3, PT, R3, 0xc9, PT ;  /* 0x000000c90300780c */ /* 0x000fe20003f64270 */
[----:B------:R-:W-:Y:S01]  /*2cfc0*/  BSSY B1, `(.L_x_798) ;  /* 0x000000a000017945 */ /* 0x000fe20003800000 */
[----:B------:R-:W-:Y:S01]  /*2cfd0*/  LOP3.LUT R17, R17, 0xfffffff7, RZ, 0xc0, !PT ;  /* 0xfffffff711117812 */ /* 0x000fe200078ec0ff */
[----:B------:R-:W-:Y:S01]  /*2cfe0*/  FMUL R220, R220, R16 ;  /* 0x00000010dcdc7220 */ /* 0x000fe20000400000 */
[----:B------:R-:W-:-:S09]  /*2cff0*/  ISETP.GT.AND P0, PT, R0, RZ, P3 ;  /* 0x000000ff0000720c */ /* 0x000fd20001f04270 */
[----:B------:R-:W-:Y:S01]  /*2d000*/  @P3 LOP3.LUT R17, R17, 0x8, RZ, 0xfc, !PT ;  /* 0x0000000811113812 */ /* 0x000fe200078efcff */
[----:B----4-:R-:W-:-:S05]  /*2d010*/  FFMA R220, R221, R2, R220 ;  /* 0x00000002dddc7223 */ /* 0x010fca00000000dc */
[----:B------:R-:W-:-:S05]  /*2d020*/  F2FP.BF16.F32.PACK_AB R220, RZ, R220 ;  /* 0x000000dcffdc723e */ /* 0x000fca00000010ff */
[----:B------:R2:W-:Y:S01]  /*2d030*/  @P1 STG.E.U16 desc[UR46][R226.64+0x190], R220 ;  /* 0x000190dce2001986 */ /* 0x0005e2000c10152e */
[----:B------:R-:W-:Y:S05]  /*2d040*/  @!P0 BRA `(.L_x_799) ;  /* 0x0000000000048947 */ /* 0x000fea0003800000 */
[----:B------:R4:W5:Y:S02]  /*2d050*/  LDG.E.LTC128B.U16 R19, desc[UR46][R216.64+0x192] ;  /* 0x0001922ed8137981 */ /* 0x000964000c1e1520 */
.L_x_799:
[----:B------:R-:W-:Y:S05]  /*2d060*/  BSYNC B1 ;  /* 0x0000000000017941 */ /* 0x000fea0003800000 */
.L_x_798:
        /* <DEDUP_REMOVED lines=10> */
.L_x_801:
[----:B------:R-:W-:Y:S05]  /*2d110*/  BSYNC B1 ;  /* 0x0000000000017941 */ /* 0x000fea0003800000 */
.L_x_800:
        /* <DEDUP_REMOVED lines=10> */
.L_x_803:
[----:B------:R-:W-:Y:S05]  /*2d1c0*/  BSYNC B1 ;  /* 0x0000000000017941 */ /* 0x000fea0003800000 */
.L_x_802:
        /* <DEDUP_REMOVED lines=13> */
.L_x_805:
[----:B------:R-:W-:Y:S05]  /*2d2a0*/  BSYNC B1 ;  /* 0x0000000000017941 */ /* 0x000fea0003800000 */
.L_x_804:
[----:B------:R-:W4:Y:S01]  /*2d2b0*/  LDL.LU R221, [R1+0x1a0] ;  /* 0x0001a00001dd7983 */ /* 0x000f220000300800 */
[----:B--2--5:R-:W-:Y:S01]  /*2d2c0*/  IMAD.U32 R220, R19, 0x10000, RZ ;  /* 0x0001000013dc7824 */ /* 0x024fe200078e00ff */
[----:B------:R-:W-:Y:S01]  /*2d2d0*/  ISETP.GT.AND P1, PT, R3, 0xd1, PT ;  /* 0x000000d10300780c */ /* 0x000fe20003f24270 */
[----:B------:R-:W-:Y:S01]  /*2d2e0*/  BSSY B1, `(.L_x_806) ;  /* 0x000000a000017945 */ /* 0x000fe20003800000 */
[----:B------:R-:W-:Y:S01]  /*2d2f0*/  LOP3.LUT R17, R17, 0xffffffbf, RZ, 0xc0, !PT ;  /* 0xffffffbf11117812 */ /* 0x000fe200078ec0ff */
[----:B------:R-:W-:-:S10]  /*2d300*/  FMUL R220, R220, R16 ;  /* 0x00000010dcdc7220 */ /* 0x000fd40000400000 */
[----:B------:R-:W-:Y:S01]  /*2d310*/  @P1 LOP3.LUT R17, R17, 0x40, RZ, 0xfc, !PT ;  /* 0x0000004011111812 */ /* 0x000fe200078efcff */
[----:B----4-:R-:W-:-:S05]  /*2d320*/  FFMA R220, R221, R2, R220 ;  /* 0x00000002dddc7223 */ /* 0x010fca00000000dc */
[----:B------:R-:W-:-:S05]  /*2d330*/  F2FP.BF16.F32.PACK_AB R220, RZ, R220 ;  /* 0x000000dcffdc723e */ /* 0x000fca00000010ff */
[----:B------:R2:W-:Y:S01]  /*2d340*/  @P0 STG.E.U16 desc[UR46][R226.64+0x1a0], R220 ;  /* 0x0001a0dce2000986 */ /* 0x0005e2000c10152e */
[----:B------:R-:W-:-:S13]  /*2d350*/  ISETP.GT.AND P0, PT, R0, RZ, P1 ;  /* 0x000000ff0000720c */ /* 0x000fda0000f04270 */
[----:B--2---:R-:W-:Y:S05]  /*2d360*/  @!P0 BRA `(.L_x_807) ;  /* 0x0000000000048947 */ /* 0x004fea0003800000 */
[----:B------:R2:W5:Y:S02]  /*2d370*/  LDG.E.LTC128B.U16 R19, desc[UR46][R216.64+0x1a2] ;  /* 0x0001a22ed8137981 */ /* 0x000564000c1e1520 */
.L_x_807:
[----:B------:R-:W-:Y:S05]  /*2d380*/  BSYNC B1 ;  /* 0x0000000000017941 */ /* 0x000fea0003800000 */
.L_x_806:
[----:B------:R-:W4:Y:S01]  /*2d390*/  LDL.LU R221, [R1+0x1a4] ;  /* 0x0001a40001dd7983 */ /* 0x000f220000300800 */
[----:B-----5:R-:W-:Y:S01]  /*2d3a0*/  IMAD.U32 R220, R19, 0x10000, RZ ;  /* 0x0001000013dc7824 */ /* 0x020fe200078e00ff */
[----:B------:R-:W-:Y:S03]  /*2d3b0*/  BSSY B1, `(.L_x_808) ;  /* 0x0000008000017945 */ /* 0x000fe60003800000 */
[----:B------:R-:W-:-:S04]  /*2d3c0*/  FMUL R220, R220, R16 ;  /* 0x00000010dcdc7220 */ /* 0x000fc80000400000 */
[----:B----4-:R-:W-:-:S05]  /*2d3d0*/  FFMA R220, R221, R2, R220 ;  /* 0x00000002dddc7223 */ /* 0x010fca00000000dc */
[----:B------:R-:W-:-:S05]  /*2d3e0*/  F2FP.BF16.F32.PACK_AB R220, RZ, R220 ;  /* 0x000000dcffdc723e */ /* 0x000fca00000010ff */
[----:B------:R4:W-:Y:S01]  /*2d3f0*/  @P0 STG.E.U16 desc[UR46][R226.64+0x1a2], R220 ;  /* 0x0001a2dce2000986 */ /* 0x0009e2000c10152e */
[----:B------:R-:W-:-:S13]  /*2d400*/  ISETP.GT.AND P0, PT, R0, 0x8, P2 ;  /* 0x000000080000780c */ /* 0x000fda0001704270 */
[----:B----4-:R-:W-:Y:S05]  /*2d410*/  @!P0 BRA `(.L_x_809) ;  /* 0x0000000000048947 */ /* 0x010fea0003800000 */
[----:B------:R4:W5:Y:S02]  /*2d420*/  LDG.E.LTC128B.U16 R19, desc[UR46][R6.64+0x1a0] ;  /* 0x0001a02e06137981 */ /* 0x000964000c1e1520 */
.L_x_809:
[----:B------:R-:W-:Y:S05]  /*2d430*/  BSYNC B1 ;  /* 0x0000000000017941 */ /* 0x000fea0003800000 */
.L_x_808:
        /* <DEDUP_REMOVED lines=10> */
.L_x_811:
[----:B------:R-:W-:Y:S05]  /*2d4e0*/  BSYNC B1 ;  /* 0x0000000000017941 */ /* 0x000fea0003800000 */
.L_x_810:
[----:B------:R-:W3:Y:S01]  /*2d4f0*/  LDL.LU R221, [R1+0x1ac] ;  /* 0x0001ac0001dd7983 */ /* 0x000ee20000300800 */
[----:B-----5:R-:W-:Y:S01]  /*2d500*/  IMAD.U32 R220, R19, 0x10000, RZ ;  /* 0x0001000013dc7824 */ /* 0x020fe200078e00ff */
[----:B------:R-:W-:Y:S01]  /*2d510*/  ISETP.GT.AND P2, PT, R3, 0xd8, PT ;  /* 0x000000d80300780c */ /* 0x000fe20003f44270 */
[----:B------:R-:W-:Y:S01]  /*2d520*/  IMAD.U32 R234, RZ, RZ, UR8 ;  /* 0x00000008ffea7e24 */ /* 0x000fe2000f8e00ff */
[----:B------:R-:W-:Y:S01]  /*2d530*/  LOP3.LUT R18, R18, 0xfffffbff, RZ, 0xc0, !PT ;  /* 0xfffffbff12127812 */ /* 0x000fe200078ec0ff */
[----:B------:R-:W-:Y:S01]  /*2d540*/  FMUL R220, R220, R16 ;  /* 0x00000010dcdc7220 */ /* 0x000fe20000400000 */
[----:B------:R-:W-:Y:S01]  /*2d550*/  IMAD.U32 R233, RZ, RZ, UR9 ;  /* 0x00000009ffe97e24 */ /* 0x000fe2000f8e00ff */
[----:B------:R-:W-:Y:S01]  /*2d560*/  BSSY B1, `(.L_x_812) ;  /* 0x0000010000017945 */ /* 0x000fe20003800000 */
[----:B------:R-:W-:Y:S02]  /*2d570*/  IMAD.SHL.U32 R234, R234, 0x10, RZ ;  /* 0x00000010eaea7824 */ /* 0x000fe400078e00ff */
[----:B------:R-:W-:-:S02]  /*2d580*/  IMAD.U32 R223, RZ, RZ, UR8 ;  /* 0x00000008ffdf7e24 */ /* 0x000fc4000f8e00ff */
[----:B------:R-:W-:-:S03]  /*2d590*/  IMAD.IADD R232, R232, 0x1, R219 ;  /* 0x00000001e8e87824 */ /* 0x000fc600078e02db */
[----:B------:R-:W-:Y:S02]  /*2d5a0*/  SHF.L.U64.HI R223, R223, 0x4, R233 ;  /* 0x00000004dfdf7819 */ /* 0x000fe400000102e9 */
[----:B------:R-:W-:Y:S01]  /*2d5b0*/  @P2 LOP3.LUT R18, R18, 0x400, RZ, 0xfc, !PT ;  /* 0x0000040012122812 */ /* 0x000fe200078efcff */
[----:B---3--:R-:W-:-:S05]  /*2d5c0*/  FFMA R220, R221, R2, R220 ;  /* 0x00000002dddc7223 */ /* 0x008fca00000000dc */
[----:B------:R-:W-:-:S05]  /*2d5d0*/  F2FP.BF16.F32.PACK_AB R220, RZ, R220 ;  /* 0x000000dcffdc723e */ /* 0x000fca00000010ff */
[----:B------:R3:W-:Y:S02]  /*2d5e0*/  @P0 STG.E.U16 desc[UR46][R4.64+0x1a2], R220 ;  /* 0x0001a2dc04000986 */ /* 0x0007e4000c10152e */
[----:B---3--:R-:W-:-:S04]  /*2d5f0*/  IADD3 R220, P0, R234, R228, RZ ;  /* 0x000000e4eadc7210 */ /* 0x008fc80007f1e0ff */
[----:B------:R-:W-:Y:S02]  /*2d600*/  IADD3.X R221, R223, R229, RZ, P0, !PT ;  /* 0x000000e5dfdd7210 */ /* 0x000fe400007fe4ff */
[----:B------:R-:W-:-:S05]  /*2d610*/  IADD3 R230, P0, R234, R218, RZ ;  /* 0x000000daeae67210 */ /* 0x000fca0007f1e0ff */
[----:B------:R-:W-:Y:S01]  /*2d620*/  IMAD.X R231, R223, 0x1, R232, P0 ;  /* 0x00000001dfe77824 */ /* 0x000fe200000e06e8 */
[----:B------:R-:W-:-:S13]  /*2d630*/  ISETP.GT.AND P0, PT, R0, RZ, P2 ;  /* 0x000000ff0000720c */ /* 0x000fda0001704270 */
[----:B------:R-:W-:Y:S05]  /*2d640*/  @!P0 BRA `(.L_x_813) ;  /* 0x0000000000048947 */ /* 0x000fea0003800000 */
[----:B------:R3:W5:Y:S02]  /*2d650*/  LDG.E.LTC128B.U16 R19, desc[UR46][R216.64+0x1b0] ;  /* 0x0001b02ed8137981 */ /* 0x000764000c1e1520 */
.L_x_813:
[----:B------:R-:W-:Y:S05]  /*2d660*/  BSYNC B1 ;  /* 0x0000000000017941 */ /* 0x000fea0003800000 */
.L_x_812:
[----:B------:R-:W2:Y:S01]  /*2d670*/  LDL.LU R233, [R1+0x1b0] ;  /* 0x0001b00001e97983 */ /* 0x000ea20000300800 */
[----:B-----5:R-:W-:Y:S01]  /*2d680*/  IMAD.U32 R222, R19, 0x10000, RZ ;  /* 0x0001000013de7824 */ /* 0x020fe200078e00ff */
[----:B------:R-:W-:Y:S01]  /*2d690*/  ISETP.GT.AND P1, PT, R3, 0xd9, PT ;  /* 0x000000d90300780c */ /* 0x000fe20003f24270 */
[----:B------:R-:W-:Y:S01]  /*2d6a0*/  BSSY B1, `(.L_x_814) ;  /* 0x000000a000017945 */ /* 0x000fe20003800000 */
[----:B------:R-:W-:Y:S01]  /*2d6b0*/  LOP3.LUT R18, R18, 0xfffffdff, RZ, 0xc0, !PT ;  /* 0xfffffdff12127812 */ /* 0x000fe200078ec0ff */
[----:B------:R-:W-:-:S10]  /*2d6c0*/  FMUL R222, R222, R16 ;  /* 0x00000010dede7220 */ /* 0x000fd40000400000 */
[----:B------:R-:W-:Y:S01]  /*2d6d0*/  @P1 LOP3.LUT R18, R18, 0x200, RZ, 0xfc, !PT ;  /* 0x0000020012121812 */ /* 0x000fe200078efcff */
[----:B--2---:R-:W-:-:S05]  /*2d6e0*/  FFMA R222, R233, R2, R222 ;  /* 0x00000002e9de7223 */ /* 0x004fca00000000de */
[----:B------:R-:W-:-:S05]  /*2d6f0*/  F2FP.BF16.F32.PACK_AB R222, RZ, R222 ;  /* 0x000000deffde723e */ /* 0x000fca00000010ff */
[----:B------:R2:W-:Y:S01]  /*2d700*/  @P0 STG.E.U16 desc[UR46][R226.64+0x1b0], R222 ;  /* 0x0001b0dee2000986 */ /* 0x0005e2000c10152e */
[----:B------:R-:W-:-:S13]  /*2d710*/  ISETP.GT.AND P0, PT, R0, RZ, P1 ;  /* 0x000000ff0000720c */ /* 0x000fda0000f04270 */
[----:B--2---:R-:W-:Y:S05]  /*2d720*/  @!P0 BRA `(.L_x_815) ;  /* 0x0000000000048947 */ /* 0x004fea0003800000 */
[----:B------:R2:W5:Y:S02]  /*2d730*/  LDG.E.LTC128B.U16 R19, desc[UR46][R216.64+0x1b2] ;  /* 0x0001b22ed8137981 */ /* 0x000564000c1e1520 */
.L_x_815:
[----:B------:R-:W-:Y:S05]  /*2d740*/  BSYNC B1 ;  /* 0x0000000000017941 */ /* 0x000fea0003800000 */
.L_x_814:
        /* <DEDUP_REMOVED lines=10> */
.L_x_817:
[----:B------:R-:W-:Y:S05]  /*2d7f0*/  BSYNC B1 ;  /* 0x0000000000017941 */ /* 0x000fea0003800000 */
.L_x_816:
        /* <DEDUP_REMOVED lines=10> */
.L_x_819:
[----:B------:R-:W-:Y:S05]  /*2d8a0*/  BSYNC B1 ;  /* 0x0000000000017941 */ /* 0x000fea0003800000 */
.L_x_818:
        /* <DEDUP_REMOVED lines=13> */
.L_x_821:
[----:B------:R-:W-:Y:S05]  /*2d980*/  BSYNC B1 ;  /* 0x0000000000017941 */ /* 0x000fea0003800000 */
.L_x_820:
        /* <DEDUP_REMOVED lines=13> */
.L_x_823:
[----:B------:R-:W-:Y:S05]  /*2da60*/  BSYNC B1 ;  /* 0x0000000000017941 */ /* 0x000fea0003800000 */
.L_x_822:
        /* <DEDUP_REMOVED lines=10> */
.L_x_825:
[----:B------:R-:W-:Y:S05]  /*2db10*/  BSYNC B1 ;  /* 0x0000000000017941 */ /* 0x000fea0003800000 */
.L_x_824:
        /* <DEDUP_REMOVED lines=10> */
.L_x_827:
[----:B------:R-:W-:Y:S05]  /*2dbc0*/  BSYNC B1 ;  /* 0x0000000000017941 */ /* 0x000fea0003800000 */
.L_x_826:
        /* <DEDUP_REMOVED lines=13> */
.L_x_829:
[----:B------:R-:W-:Y:S05]  /*2dca0*/  BSYNC B1 ;  /* 0x0000000000017941 */ /* 0x000fea0003800000 */
.L_x_828:
        /* <DEDUP_REMOVED lines=13> */
.L_x_831:
[----:B------:R-:W-:Y:S05]  /*2dd80*/  BSYNC B1 ;  /* 0x0000000000017941 */ /* 0x000fea0003800000 */
.L_x_830:
        /* <DEDUP_REMOVED lines=10> */
.L_x_833:
[----:B------:R-:W-:Y:S05]  /*2de30*/  BSYNC B1 ;  /* 0x0000000000017941 */ /* 0x000fea0003800000 */
.L_x_832:
        /* <DEDUP_REMOVED lines=10> */
.L_x_835:
[----:B------:R-:W-:Y:S05]  /*2dee0*/  BSYNC B1 ;  /* 0x0000000000017941 */ /* 0x000fea0003800000 */
.L_x_834:
        /* <DEDUP_REMOVED lines=13> */
.L_x_837:
[----:B------:R-:W-:Y:S05]  /*2dfc0*/  BSYNC B1 ;  /* 0x0000000000017941 */ /* 0x000fea0003800000 */
.L_x_836:
        /* <DEDUP_REMOVED lines=13> */
.L_x_839:
[----:B------:R-:W-:Y:S05]  /*2e0a0*/  BSYNC B1 ;  /* 0x0000000000017941 */ /* 0x000fea0003800000 */
.L_x_838:
        /* <DEDUP_REMOVED lines=10> */
.L_x_841:
[----:B------:R-:W-:Y:S05]  /*2e150*/  BSYNC B1 ;  /* 0x0000000000017941 */ /* 0x000fea0003800000 */
.L_x_840:
        /* <DEDUP_REMOVED lines=10> */
.L_x_843:
[----:B------:R-:W-:Y:S05]  /*2e200*/  BSYNC B1 ;  /* 0x0000000000017941 */ /* 0x000fea0003800000 */
.L_x_842:
        /* <DEDUP_REMOVED lines=13> */
.L_x_845:
[----:B------:R-:W-:Y:S05]  /*2e2e0*/  BSYNC B1 ;  /* 0x0000000000017941 */ /* 0x000fea0003800000 */
.L_x_844:
        /* <DEDUP_REMOVED lines=13> */
.L_x_847:
[----:B------:R-:W-:Y:S05]  /*2e3c0*/  BSYNC B1 ;  /* 0x0000000000017941 */ /* 0x000fea0003800000 */
.L_x_846:
        /* <DEDUP_REMOVED lines=10> */
.L_x_849:
[----:B------:R-:W-:Y:S05]  /*2e470*/  BSYNC B1 ;  /* 0x0000000000017941 */ /* 0x000fea0003800000 */
.L_x_848:
        /* <DEDUP_REMOVED lines=10> */
.L_x_851:
[----:B------:R-:W-:Y:S05]  /*2e520*/  BSYNC B1 ;  /* 0x0000000000017941 */ /* 0x000fea0003800000 */
.L_x_850:
        /* <DEDUP_REMOVED lines=13> */
.L_x_853:
[----:B------:R-:W-:Y:S05]  /*2e600*/  BSYNC B1 ;  /* 0x0000000000017941 */ /* 0x000fea0003800000 */
.L_x_852:
        /* <DEDUP_REMOVED lines=13> */
.L_x_855:
[----:B------:R-:W-:Y:S05]  /*2e6e0*/  BSYNC B1 ;  /* 0x0000000000017941 */ /* 0x000fea0003800000 */
.L_x_854:
        /* <DEDUP_REMOVED lines=10> */
.L_x_857:
[----:B------:R-:W-:Y:S05]  /*2e790*/  BSYNC B1 ;  /* 0x0000000000017941 */ /* 0x000fea0003800000 */
.L_x_856:
        /* <DEDUP_REMOVED lines=10> */
.L_x_859:
[----:B------:R-:W-:Y:S05]  /*2e840*/  BSYNC B1 ;  /* 0x0000000000017941 */ /* 0x000fea0003800000 */
.L_x_858:
        /* <DEDUP_REMOVED lines=13> */
.L_x_861:
[----:B------:R-:W-:Y:S05]  /*2e920*/  BSYNC B1 ;  /* 0x0000000000017941 */ /* 0x000fea0003800000 */
.L_x_860:
        /* <DEDUP_REMOVED lines=13> */
.L_x_863:
[----:B------:R-:W-:Y:S05]  /*2ea00*/  BSYNC B1 ;  /* 0x0000000000017941 */ /* 0x000fea0003800000 */
.L_x_862:
        /* <DEDUP_REMOVED lines=10> */
.L_x_865:
[----:B------:R-:W-:Y:S05]  /*2eab0*/  BSYNC B1 ;  /* 0x0000000000017941 */ /* 0x000fea0003800000 */
.L_x_864:
        /* <DEDUP_REMOVED lines=10> */
.L_x_867:
[----:B------:R-:W-:Y:S05]  /*2eb60*/  BSYNC B1 ;  /* 0x0000000000017941 */ /* 0x000fea0003800000 */
.L_x_866:
        /* <DEDUP_REMOVED lines=13> */
.L_x_869:
[----:B------:R-:W-:Y:S05]  /*2ec40*/  BSYNC B1 ;  /* 0x0000000000017941 */ /* 0x000fea0003800000 */
.L_x_868:
        /* <DEDUP_REMOVED lines=13> */
.L_x_871:
[----:B------:R-:W-:Y:S05]  /*2ed20*/  BSYNC B1 ;  /* 0x0000000000017941 */ /* 0x000fea0003800000 */
.L_x_870:
        /* <DEDUP_REMOVED lines=10> */
.L_x_873:
[----:B------:R-:W-:Y:S05]  /*2edd0*/  BSYNC B1 ;  /* 0x0000000000017941 */ /* 0x000fea0003800000 */
.L_x_872:
        /* <DEDUP_REMOVED lines=10> */
.L_x_875:
[----:B------:R-:W-:Y:S05]  /*2ee80*/  BSYNC B1 ;  /* 0x0000000000017941 */ /* 0x000fea0003800000 */
.L_x_874:
        /* <DEDUP_REMOVED lines=13> */
.L_x_877:
[----:B------:R-:W-:Y:S05]  /*2ef60*/  BSYNC B1 ;  /* 0x0000000000017941 */ /* 0x000fea0003800000 */
.L_x_876:
[----:B------:R-:W2:Y:S01]  /*2ef70*/  LDL.LU R233, [R1+0x230] ;  /* 0x0002300001e97983 */ /* 0x000ea20000300800 */
[----:B-----5:R-:W-:Y:S01]  /*2ef80*/  SHF.L.U32 R222, R19, 0x10, RZ ;  /* 0x0000001013de7819 */ /* 0x020fe200000006ff */
[----:B------:R-:W-:Y:S01]  /*2ef90*/  BSSY B1, `(.L_x_878) ;  /* 0x000000b000017945 */ /* 0x000fe20003800000 */
[----:B------:R-:W-:Y:S02]  /*2efa0*/  ISETP.GT.AND P1, PT, R3, 0x119, PT ;  /* 0x000001190300780c */ /* 0x000fe40003f24270 */
        /* <DEDUP_REMOVED lines=9> */
.L_x_879:
[----:B------:R-:W-:Y:S05]  /*2f040*/  BSYNC B1 ;  /* 0x0000000000017941 */ /* 0x000fea0003800000 */
.L_x_878:
        /* <DEDUP_REMOVED lines=10> */
.L_x_881:
[----:B------:R-:W-:Y:S05]  /*2f0f0*/  BSYNC B1 ;  /* 0x0000000000017941 */ /* 0x000fea0003800000 */
.L_x_880:
        /* <DEDUP_REMOVED lines=10> */
.L_x_883:
[----:B------:R-:W-:Y:S05]  /*2f1a0*/  BSYNC B1 ;  /* 0x0000000000017941 */ /* 0x000fea0003800000 */
.L_x_882:
        /* <DEDUP_REMOVED lines=13> */
.L_x_885:
[----:B------:R-:W-:Y:S05]  /*2f280*/  BSYNC B1 ;  /* 0x0000000000017941 */ /* 0x000fea0003800000 */
.L_x_884:
        /* <DEDUP_REMOVED lines=13> */
.L_x_887:
[----:B------:R-:W-:Y:S05]  /*2f360*/  BSYNC B1 ;  /* 0x0000000000017941 */ /* 0x000fea0003800000 */
.L_x_886:
        /* <DEDUP_REMOVED lines=10> */
.L_x_889:
[----:B------:R-:W-:Y:S05]  /*2f410*/  BSYNC B1 ;  /* 0x0000000000017941 */ /* 0x000fea0003800000 */
.L_x_888:
        /* <DEDUP_REMOVED lines=10> */
.L_x_891:
[----:B------:R-:W-:Y:S05]  /*2f4c0*/  BSYNC B1 ;  /* 0x0000000000017941 */ /* 0x000fea0003800000 */
.L_x_890:
        /* <DEDUP_REMOVED lines=13> */
.L_x_893:
[----:B------:R-:W-:Y:S05]  /*2f5a0*/  BSYNC B1 ;  /* 0x0000000000017941 */ /* 0x000fea0003800000 */
.L_x_892:
        /* <DEDUP_REMOVED lines=13> */
.L_x_895:
[----:B------:R-:W-:Y:S05]  /*2f680*/  BSYNC B1 ;  /* 0x0000000000017941 */ /* 0x000fea0003800000 */
.L_x_894:
        /* <DEDUP_REMOVED lines=10> */
.L_x_897:
[----:B------:R-:W-:Y:S05]  /*2f730*/  BSYNC B1 ;  /* 0x0000000000017941 */ /* 0x000fea0003800000 */
.L_x_896:
        /* <DEDUP_REMOVED lines=10> */
.L_x_899:
[----:B------:R-:W-:Y:S05]  /*2f7e0*/  BSYNC B1 ;  /* 0x0000000000017941 */ /* 0x000fea0003800000 */
.L_x_898:
        /* <DEDUP_REMOVED lines=13> */
.L_x_901:
[----:B------:R-:W-:Y:S05]  /*2f8c0*/  BSYNC B1 ;  /* 0x0000000000017941 */ /* 0x000fea0003800000 */
.L_x_900:
        /* <DEDUP_REMOVED lines=13> */
.L_x_903:
[----:B------:R-:W-:Y:S05]  /*2f9a0*/  BSYNC B1 ;  /* 0x0000000000017941 */ /* 0x000fea0003800000 */
.L_x_902:
        /* <DEDUP_REMOVED lines=10> */
.L_x_905:
[----:B------:R-:W-:Y:S05]  /*2fa50*/  BSYNC B1 ;  /* 0x0000000000017941 */ /* 0x000fea0003800000 */
.L_x_904:
        /* <DEDUP_REMOVED lines=10> */
.L_x_907:
[----:B------:R-:W-:Y:S05]  /*2fb00*/  BSYNC B1 ;  /* 0x0000000000017941 */ /* 0x000fea0003800000 */
.L_x_906:
        /* <DEDUP_REMOVED lines=13> */
.L_x_909:
[----:B------:R-:W-:Y:S05]  /*2fbe0*/  BSYNC B1 ;  /* 0x0000000000017941 */ /* 0x000fea0003800000 */
.L_x_908:
        /* <DEDUP_REMOVED lines=13> */
.L_x_911:
[----:B------:R-:W-:Y:S05]  /*2fcc0*/  BSYNC B1 ;  /* 0x0000000000017941 */ /* 0x000fea0003800000 */
.L_x_910:
        /* <DEDUP_REMOVED lines=10> */
.L_x_913:
[----:B------:R-:W-:Y:S05]  /*2fd70*/  BSYNC B1 ;  /* 0x0000000000017941 */ /* 0x000fea0003800000 */
.L_x_912:
        /* <DEDUP_REMOVED lines=10> */
.L_x_915:
[----:B------:R-:W-:Y:S05]  /*2fe20*/  BSYNC B1 ;  /* 0x0000000000017941 */ /* 0x000fea0003800000 */
.L_x_914:
        /* <DEDUP_REMOVED lines=13> */
.L_x_917:
[----:B------:R-:W-:Y:S05]  /*2ff00*/  BSYNC B1 ;  /* 0x0000000000017941 */ /* 0x000fea0003800000 */
.L_x_916:
        /* <DEDUP_REMOVED lines=13> */
.L_x_919:
[----:B------:R-:W-:Y:S05]  /*2ffe0*/  BSYNC B1 ;  /* 0x0000000000017941 */ /* 0x000fea0003800000 */
.L_x_918:
        /* <DEDUP_REMOVED lines=10> */
.L_x_921:
[----:B------:R-:W-:Y:S05]  /*30090*/  BSYNC B1 ;  /* 0x0000000000017941 */ /* 0x000fea0003800000 */
.L_x_920:
        /* <DEDUP_REMOVED lines=10> */
.L_x_923:
[----:B------:R-:W-:Y:S05]  /*30140*/  BSYNC B1 ;  /* 0x0000000000017941 */ /* 0x000fea0003800000 */
.L_x_922:
        /* <DEDUP_REMOVED lines=13> */
.L_x_925:
[----:B------:R-:W-:Y:S05]  /*30220*/  BSYNC B1 ;  /* 0x0000000000017941 */ /* 0x000fea0003800000 */
.L_x_924:
        /* <DEDUP_REMOVED lines=13> */
.L_x_927:
[----:B------:R-:W-:Y:S05]  /*30300*/  BSYNC B1 ;  /* 0x0000000000017941 */ /* 0x000fea0003800000 */
.L_x_926:
        /* <DEDUP_REMOVED lines=10> */
.L_x_929:
[----:B------:R-:W-:Y:S05]  /*303b0*/  BSYNC B1 ;  /* 0x0000000000017941 */ /* 0x000fea0003800000 */
.L_x_928:
        /* <DEDUP_REMOVED lines=10> */
.L_x_931:
[----:B------:R-:W-:Y:S05]  /*30460*/  BSYNC B1 ;  /* 0x0000000000017941 */ /* 0x000fea0003800000 */
.L_x_930:
        /* <DEDUP_REMOVED lines=13> */
.L_x_933:
[----:B------:R-:W-:Y:S05]  /*30540*/  BSYNC B1 ;  /* 0x0000000000017941 */ /* 0x000fea0003800000 */
.L_x_932:
        /* <DEDUP_REMOVED lines=13> */
.L_x_935:
[----:B------:R-:W-:Y:S05]  /*30620*/  BSYNC B1 ;  /* 0x0000000000017941 */ /* 0x000fea0003800000 */
.L_x_934:
        /* <DEDUP_REMOVED lines=10> */
.L_x_937:
[----:B------:R-:W-:Y:S05]  /*306d0*/  BSYNC B1 ;  /* 0x0000000000017941 */ /* 0x000fea0003800000 */
.L_x_936:
        /* <DEDUP_REMOVED lines=10> */
.L_x_939:
[----:B------:R-:W-:Y:S05]  /*30780*/  BSYNC B1 ;  /* 0x0000000000017941 */ /* 0x000fea0003800000 */
.L_x_938:
        /* <DEDUP_REMOVED lines=13> */
.L_x_941:
[----:B------:R-:W-:Y:S05]  /*30860*/  BSYNC B1 ;  /* 0x0000000000017941 */ /* 0x000fea0003800000 */
.L_x_940:
        /* <DEDUP_REMOVED lines=13> */
.L_x_943:
[----:B------:R-:W-:Y:S05]  /*30940*/  BSYNC B1 ;  /* 0x0000000000017941 */ /* 0x000fea0003800000 */
.L_x_942:
        /* <DEDUP_REMOVED lines=10> */
.L_x_945:
[----:B------:R-:W-:Y:S05]  /*309f0*/  BSYNC B1 ;  /* 0x0000000000017941 */ /* 0x000fea0003800000 */
.L_x_944:
        /* <DEDUP_REMOVED lines=10> */
.L_x_947:
[----:B------:R-:W-:Y:S05]  /*30aa0*/  BSYNC B1 ;  /* 0x0000000000017941 */ /* 0x000fea0003800000 */
.L_x_946:
        /* <DEDUP_REMOVED lines=13> */
.L_x_949:
[----:B------:R-:W-:Y:S05]  /*30b80*/  BSYNC B1 ;  /* 0x0000000000017941 */ /* 0x000fea0003800000 */
.L_x_948:
        /* <DEDUP_REMOVED lines=13> */
.L_x_951:
[----:B------:R-:W-:Y:S05]  /*30c60*/  BSYNC B1 ;  /* 0x0000000000017941 */ /* 0x000fea0003800000 */
.L_x_950:
        /* <DEDUP_REMOVED lines=10> */
.L_x_953:
[----:B------:R-:W-:Y:S05]  /*30d10*/  BSYNC B1 ;  /* 0x0000000000017941 */ /* 0x000fea0003800000 */
.L_x_952:
        /* <DEDUP_REMOVED lines=10> */
.L_x_955:
[----:B------:R-:W-:Y:S05]  /*30dc0*/  BSYNC B1 ;  /* 0x0000000000017941 */ /* 0x000fea0003800000 */
.L_x_954:
        /* <DEDUP_REMOVED lines=13> */
.L_x_957:
[----:B------:R-:W-:Y:S05]  /*30ea0*/  BSYNC B1 ;  /* 0x0000000000017941 */ /* 0x000fea0003800000 */
.L_x_956:
[----:B------:R-:W2:Y:S01]  /*30eb0*/  LDL.LU R233, [R1+0x2d0] ;  /* 0x0002d00001e97983 */ /* 0x000ea20000300800 */
[----:B-----5:R-:W-:Y:S01]  /*30ec0*/  IMAD.U32 R222, R19, 0x10000, RZ ;  /* 0x0001000013de7824 */ /* 0x020fe200078e00ff */
[----:B------:R-:W-:Y:S01]  /*30ed0*/  ISETP.GT.AND P4, PT, R3, 0x169, PT ;  /* 0x000001690300780c */ /* 0x000fe20003f84270 */
[----:B------:R-:W-:Y:S02]  /*30ee0*/  BSSY B1, `(.L_x_958) ;  /* 0x0000008000017945 */ /* 0x000fe40003800000 */
[----:B------:R-:W-:-:S04]  /*30ef0*/  FMUL R222, R222, R16 ;  /* 0x00000010dede7220 */ /* 0x000fc80000400000 */
[----:B--2---:R-:W-:-:S05]  /*30f00*/  FFMA R222, R233, R2, R222 ;  /* 0x00000002e9de7223 */ /* 0x004fca00000000de */
[----:B------:R-:W-:-:S05]  /*30f10*/  F2FP.BF16.F32.PACK_AB R222, RZ, R222 ;  /* 0x000000deffde723e */ /* 0x000fca00000010ff */
[----:B------:R2:W-:Y:S01]  /*30f20*/  @P0 STG.E.U16 desc[UR46][R226.64+0x2d0], R222 ;  /* 0x0002d0dee2000986 */ /* 0x0005e2000c10152e */
[----:B------:R-:W-:-:S13]  /*30f30*/  ISETP.GT.AND P0, PT, R0, RZ, P4 ;  /* 0x000000ff0000720c */ /* 0x000fda0002704270 */
[----:B--2---:R-:W-:Y:S05]  /*30f40*/  @!P0 BRA `(.L_x_959) ;  /* 0x0000000000048947 */ /* 0x004fea0003800000 */
[----:B------:R2:W5:Y:S02]  /*30f50*/  LDG.E.LTC128B.U16 R19, desc[UR46][R216.64+0x2d2] ;  /* 0x0002d22ed8137981 */ /* 0x000564000c1e1520 */
.L_x_959:
[----:B------:R-:W-:Y:S05]  /*30f60*/  BSYNC B1 ;  /* 0x0000000000017941 */ /* 0x000fea0003800000 */
.L_x_958:
        /* <DEDUP_REMOVED lines=10> */
.L_x_961:
[----:B------:R-:W-:Y:S05]  /*31010*/  BSYNC B1 ;  /* 0x0000000000017941 */ /* 0x000fea0003800000 */
.L_x_960:
        /* <DEDUP_REMOVED lines=10> */
.L_x_963:
[----:B------:R-:W-:Y:S05]  /*310c0*/  BSYNC B1 ;  /* 0x0000000000017941 */ /* 0x000fea0003800000 */
.L_x_962:
        /* <DEDUP_REMOVED lines=11> */
.L_x_965:
[----:B------:R-:W-:Y:S05]  /*31180*/  BSYNC B1 ;  /* 0x0000000000017941 */ /* 0x000fea0003800000 */
.L_x_964:
        /* <DEDUP_REMOVED lines=11> */
.L_x_967:
[----:B------:R-:W-:Y:S05]  /*31240*/  BSYNC B1 ;  /* 0x0000000000017941 */ /* 0x000fea0003800000 */
.L_x_966:
        /* <DEDUP_REMOVED lines=10> */
.L_x_969:
[----:B------:R-:W-:Y:S05]  /*312f0*/  BSYNC B1 ;  /* 0x0000000000017941 */ /* 0x000fea0003800000 */
.L_x_968:
        /* <DEDUP_REMOVED lines=10> */
.L_x_971:
[----:B------:R-:W-:Y:S05]  /*313a0*/  BSYNC B1 ;  /* 0x0000000000017941 */ /* 0x000fea0003800000 */
.L_x_970:
        /* <DEDUP_REMOVED lines=11> */
.L_x_973:
[----:B------:R-:W-:Y:S05]  /*31460*/  BSYNC B1 ;  /* 0x0000000000017941 */ /* 0x000fea0003800000 */
.L_x_972:
[----:B------:R-:W2:Y:S01]  /*31470*/  LDL.LU R233, [R1+0x2f0] ;  /* 0x0002f00001e97983 */ /* 0x000ea20000300800 */
[----:B-----5:R-:W-:Y:S01]  /*31480*/  IMAD.U32 R222, R19, 0x10000, RZ ;  /* 0x0001000013de7824 */ /* 0x020fe200078e00ff */
[----:B------:R-:W-:Y:S03]  /*31490*/  BSSY B1, `(.L_x_974) ;  /* 0x0000009000017945 */ /* 0x000fe60003800000 */
[----:B------:R-:W-:-:S04]  /*314a0*/  FMUL R222, R222, R16 ;  /* 0x00000010dede7220 */ /* 0x000fc80000400000 */
[----:B--2---:R-:W-:-:S05]  /*314b0*/  FFMA R222, R233, R2, R222 ;  /* 0x00000002e9de7223 */ /* 0x004fca00000000de */
[----:B------:R-:W-:-:S05]  /*314c0*/  F2FP.BF16.F32.PACK_AB R222, RZ, R222 ;  /* 0x000000deffde723e */ /* 0x000fca00000010ff */
[----:B------:R2:W-:Y:S01]  /*314d0*/  @P0 STG.E.U16 desc[UR46][R226.64+0x2f0], R222 ;  /* 0x0002f0dee2000986 */ /* 0x0005e2000c10152e */
[----:B------:R-:W-:-:S04]  /*314e0*/  ISETP.GT.AND P0, PT, R3, 0x179, PT ;  /* 0x000001790300780c */ /* 0x000fc80003f04270 */
[----:B------:R-:W-:-:S13]  /*314f0*/  ISETP.GT.AND P5, PT, R0, RZ, P0 ;  /* 0x000000ff0000720c */ /* 0x000fda00007a4270 */
[----:B--2---:R-:W-:Y:S05]  /*31500*/  @!P5 BRA `(.L_x_975) ;  /* 0x000000000004d947 */ /* 0x004fea0003800000 */
[----:B------:R2:W5:Y:S02]  /*31510*/  LDG.E.LTC128B.U16 R19, desc[UR46][R216.64+0x2f2] ;  /* 0x0002f22ed8137981 */ /* 0x000564000c1e1520 */
.L_x_975:
[----:B------:R-:W-:Y:S05]  /*31520*/  BSYNC B1 ;  /* 0x0000000000017941 */ /* 0x000fea0003800000 */
.L_x_974:
[----:B0-23--:R-:W2:Y:S01]  /*31530*/  LDL.LU R216, [R1+0x2f4] ;  /* 0x0002f40001d87983 */ /* 0x00dea20000300800 */
[----:B-----5:R-:W-:Y:S01]  /*31540*/  IMAD.U32 R3, R19, 0x10000, RZ ;  /* 0x0001000013037824 */ /* 0x020fe200078e00ff */
[----:B------:R-:W-:Y:S03]  /*31550*/  BSSY B1, `(.L_x_976) ;  /* 0x0000009000017945 */ /* 0x000fe60003800000 */
[----:B------:R-:W-:-:S04]  /*31560*/  FMUL R3, R3, R16 ;  /* 0x0000001003037220 */ /* 0x000fc80000400000 */
[----:B--2---:R-:W-:-:S05]  /*31570*/  FFMA R3, R216, R2, R3 ;  /* 0x00000002d8037223 */ /* 0x004fca0000000003 */
[----:B------:R-:W-:-:S05]  /*31580*/  F2FP.BF16.F32.PACK_AB R3, RZ, R3 ;  /* 0x00000003ff03723e */ /* 0x000fca00000010ff */
[----:B------:R0:W-:Y:S01]  /*31590*/  @P5 STG.E.U16 desc[UR46][R226.64+0x2f2], R3 ;  /* 0x0002f203e2005986 */ /* 0x0001e2000c10152e */
[----:B------:R-:W-:Y:S02]  /*315a0*/  ISETP.GT.AND P5, PT, R0, 0x8, P1 ;  /* 0x000000080000780c */ /* 0x000fe40000fa4270 */
[----:B0-----:R-:W-:-:S11]  /*315b0*/  PRMT R3, R19, 0x7610, R3 ;  /* 0x0000761013037816 */ /* 0x001fd60000000003 */
[----:B------:R-:W-:Y:S05]  /*315c0*/  @!P5 BRA `(.L_x_977) ;  /* 0x000000000004d947 */ /* 0x000fea0003800000 */
[----:B------:R0:W5:Y:S02]  /*315d0*/  LDG.E.LTC128B.U16 R3, desc[UR46][R6.64+0x2f0] ;  /* 0x0002f02e06037981 */ /* 0x000164000c1e1520 */
.L_x_977:
[----:B------:R-:W-:Y:S05]  /*315e0*/  BSYNC B1 ;  /* 0x0000000000017941 */ /* 0x000fea0003800000 */
.L_x_976:
        /* <DEDUP_REMOVED lines=10> */
.L_x_979:
[----:B------:R-:W-:Y:S05]  /*31690*/  BSYNC B1 ;  /* 0x0000000000017941 */ /* 0x000fea0003800000 */
.L_x_978:
[----:B012-4-:R-:W2:Y:S01]  /*316a0*/  LDL.LU R7, [R1+0x2fc] ;  /* 0x0002fc0001077983 */ /* 0x017ea20000300800 */
        /* <DEDUP_REMOVED lines=8> */
[----:B0-----:R-:W-:Y:S05]  /*31730*/  @!P5 BRA `(.L_x_981) ;  /* 0x000000000004d947 */ /* 0x001fea0003800000 */
[----:B------:R0:W5:Y:S02]  /*31740*/  LDG.E.LTC128B.U16 R3, desc[UR46][R22.64+0x180] ;  /* 0x0001802e16037981 */ /* 0x000164000c1e1520 */
.L_x_981:
[----:B------:R-:W-:Y:S05]  /*31750*/  BSYNC B1 ;  /* 0x0000000000017941 */ /* 0x000fea0003800000 */
.L_x_980:
[----:B------:R-:W2:Y:S01]  /*31760*/  LDL.LU R5, [R1] ;  /* 0x0000000001057983 */ /* 0x000ea20000300800 */
[----:B-----5:R-:W-:Y:S01]  /*31770*/  IMAD.U32 R4, R3, 0x10000, RZ ;  /* 0x0001000003047824 */ /* 0x020fe200078e00ff */
[----:B------:R-:W-:Y:S03]  /*31780*/  BSSY B1, `(.L_x_982) ;  /* 0x000000c000017945 */ /* 0x000fe60003800000 */
[----:B------:R-:W-:-:S04]  /*31790*/  FMUL R4, R4, R16 ;  /* 0x0000001004047220 */ /* 0x000fc80000400000 */
[----:B--2---:R-:W-:Y:S01]  /*317a0*/  FFMA R4, R5, R2, R4 ;  /* 0x0000000205047223 */ /* 0x004fe20000000004 */
[----:B------:R-:W-:-:S04]  /*317b0*/  IMAD.MOV.U32 R5, RZ, RZ, R229 ;  /* 0x000000ffff057224 */ /* 0x000fc800078e00e5 */
[----:B------:R-:W-:-:S04]  /*317c0*/  F2FP.BF16.F32.PACK_AB R4, RZ, R4 ;  /* 0x00000004ff04723e */ /* 0x000fc800000010ff */
[----:B------:R-:W-:Y:S01]  /*317d0*/  PRMT R6, R4, 0x7610, R6 ;  /* 0x0000761004067816 */ /* 0x000fe20000000006 */
[----:B------:R-:W-:-:S05]  /*317e0*/  IMAD.MOV.U32 R4, RZ, RZ, R228 ;  /* 0x000000ffff047224 */ /* 0x000fca00078e00e4 */
[----:B------:R1:W-:Y:S01]  /*317f0*/  @P5 STG.E.U16 desc[UR46][R4.64+0x180], R6 ;  /* 0x0001800604005986 */ /* 0x0003e2000c10152e */
[----:B------:R-:W-:-:S04]  /*31800*/  LOP3.LUT P5, RZ, R17, 0x2, RZ, 0xc0, !PT ;  /* 0x0000000211ff7812 */ /* 0x000fc800078ac0ff */
[----:B------:R-:W-:-:S13]  /*31810*/  ISETP.GT.AND P5, PT, R0, 0x80, P5 ;  /* 0x000000800000780c */ /* 0x000fda0002fa4270 */
[----:B-1----:R-:W-:Y:S05]  /*31820*/  @!P5 BRA `(.L_x_983) ;  /* 0x000000000004d947 */ /* 0x002fea0003800000 */
[----:B------:R1:W5:Y:S02]  /*31830*/  LDG.E.LTC128B.U16 R3, desc[UR46][R22.64+0x182] ;  /* 0x0001822e16037981 */ /* 0x000364000c1e1520 */
.L_x_983:
[----:B------:R-:W-:Y:S05]  /*31840*/  BSYNC B1 ;  /* 0x0000000000017941 */ /* 0x000fea0003800000 */
.L_x_982:
[----:B------:R-:W2:Y:S01]  /*31850*/  LDL.LU R7, [R1+0x4] ;  /* 0x0000040001077983 */ /* 0x000ea20000300800 */
[----:B-----5:R-:W-:Y:S01]  /*31860*/  IMAD.U32 R6, R3, 0x10000, RZ ;  /* 0x0001000003067824 */ /* 0x020fe200078e00ff */
[----:B------:R-:W-:Y:S03]  /*31870*/  BSSY B1, `(.L_x_984) ;  /* 0x000000b000017945 */ /* 0x000fe60003800000 */
[----:B------:R-:W-:-:S04]  /*31880*/  FMUL R6, R6, R16 ;  /* 0x0000001006067220 */ /* 0x000fc80000400000 */
[----:B--2---:R-:W-:-:S05]  /*31890*/  FFMA R6, R7, R2, R6 ;  /* 0x0000000207067223 */ /* 0x004fca0000000006 */
[----:B------:R-:W-:-:S05]  /*318a0*/  F2FP.BF16.F32.PACK_AB R6, RZ, R6 ;  /* 0x00000006ff06723e */ /* 0x000fca00000010ff */
[----:B------:R2:W-:Y:S01]  /*318b0*/  @P5 STG.E.U16 desc[UR46][R4.64+0x182], R6 ;  /* 0x0001820604005986 */ /* 0x0005e2000c10152e */
[----:B------:R-:W-:-:S05]  /*318c0*/  IADD3 R216, P5, R234, R224, RZ ;  /* 0x000000e0ead87210 */ /* 0x000fca0007fbe0ff */
[----:B------:R-:W-:Y:S01]  /*318d0*/  IMAD.X R217, R223, 0x1, R225, P5 ;  /* 0x00000001dfd97824 */ /* 0x000fe200028e06e1 */
[----:B------:R-:W-:-:S04]  /*318e0*/  LOP3.LUT P5, RZ, R17, 0x1, RZ, 0xc0, !PT ;  /* 0x0000000111ff7812 */ /* 0x000fc800078ac0ff */
[----:B------:R-:W-:-:S13]  /*318f0*/  ISETP.GT.AND P5, PT, R0, 0x88, P5 ;  /* 0x000000880000780c */ /* 0x000fda0002fa4270 */
[----:B--2---:R-:W-:Y:S05]  /*31900*/  @!P5 BRA `(.L_x_985) ;  /* 0x000000000004d947 */ /* 0x004fea0003800000 */
[----:B------:R2:W5:Y:S02]  /*31910*/  LDG.E.LTC128B.U16 R3, desc[UR46][R20.64+0x180] ;  /* 0x0001802e14037981 */ /* 0x000564000c1e1520 */
.L_x_985:
[----:B------:R-:W-:Y:S05]  /*31920*/  BSYNC B1 ;  /* 0x0000000000017941 */ /* 0x000fea0003800000 */
.L_x_984:
        /* <DEDUP_REMOVED lines=11> */
.L_x_987:
[----:B------:R-:W-:Y:S05]  /*319e0*/  BSYNC B1 ;  /* 0x0000000000017941 */ /* 0x000fea0003800000 */
.L_x_986:
[----:B------:R-:W4:Y:S01]  /*319f0*/  LDL.LU R7, [R1+0xc] ;  /* 0x00000c0001077983 */ /* 0x000f220000300800 */
[----:B-----5:R-:W-:Y:S01]  /*31a00*/  IMAD.U32 R6, R3, 0x10000, RZ ;  /* 0x0001000003067824 */ /* 0x020fe200078e00ff */
[----:B------:R-:W-:Y:S03]  /*31a10*/  BSSY B1, `(.L_x_988) ;  /* 0x000000c000017945 */ /* 0x000fe60003800000 */
[----:B------:R-:W-:-:S04]  /*31a20*/  FMUL R6, R6, R16 ;  /* 0x0000001006067220 */ /* 0x000fc80000400000 */
[----:B----4-:R-:W-:Y:S01]  /*31a30*/  FFMA R6, R7, R2, R6 ;  /* 0x0000000207067223 */ /* 0x010fe20000000006 */
[----:B------:R-:W-:-:S04]  /*31a40*/  IMAD.MOV.U32 R7, RZ, RZ, R221 ;  /* 0x000000ffff077224 */ /* 0x000fc800078e00dd */
[----:B------:R-:W-:-:S04]  /*31a50*/  F2FP.BF16.F32.PACK_AB R6, RZ, R6 ;  /* 0x00000006ff06723e */ /* 0x000fc800000010ff */
[----:B------:R-:W-:Y:S01]  /*31a60*/  PRMT R19, R6, 0x7610, R19 ;  /* 0x0000761006137816 */ /* 0x000fe20000000013 */
[----:B------:R-:W-:-:S05]  /*31a70*/  IMAD.MOV.U32 R6, RZ, RZ, R220 ;  /* 0x000000ffff067224 */ /* 0x000fca00078e00dc */
[----:B------:R4:W-:Y:S01]  /*31a80*/  @P5 STG.E.U16 desc[UR46][R6.64+0x182], R19 ;  /* 0x0001821306005986 */ /* 0x0009e2000c10152e */
[----:B------:R-:W-:-:S04]  /*31a90*/  LOP3.LUT P5, RZ, R17, 0x4, RZ, 0xc0, !PT ;  /* 0x0000000411ff7812 */ /* 0x000fc800078ac0ff */
[----:B------:R-:W-:-:S13]  /*31aa0*/  ISETP.GT.AND P5, PT, R0, 0x80, P5 ;  /* 0x000000800000780c */ /* 0x000fda0002fa4270 */
[----:B----4-:R-:W-:Y:S05]  /*31ab0*/  @!P5 BRA `(.L_x_989) ;  /* 0x000000000004d947 */ /* 0x010fea0003800000 */
[----:B------:R4:W5:Y:S02]  /*31ac0*/  LDG.E.LTC128B.U16 R3, desc[UR46][R22.64+0x190] ;  /* 0x0001902e16037981 */ /* 0x000964000c1e1520 */
.L_x_989:
[----:B------:R-:W-:Y:S05]  /*31ad0*/  BSYNC B1 ;  /* 0x0000000000017941 */ /* 0x000fea0003800000 */
.L_x_988:
        /* <DEDUP_REMOVED lines=11> */
.L_x_991:
[----:B------:R-:W-:Y:S05]  /*31b90*/  BSYNC B1 ;  /* 0x0000000000017941 */ /* 0x000fea0003800000 */
.L_x_990:
        /* <DEDUP_REMOVED lines=11> */
.L_x_993:
[----:B------:R-:W-:Y:S05]  /*31c50*/  BSYNC B1 ;  /* 0x0000000000017941 */ /* 0x000fea0003800000 */
.L_x_992:
        /* <DEDUP_REMOVED lines=11> */
.L_x_995:
[----:B------:R-:W-:Y:S05]  /*31d10*/  BSYNC B1 ;  /* 0x0000000000017941 */ /* 0x000fea0003800000 */
.L_x_994:
        /* <DEDUP_REMOVED lines=11> */
.L_x_997:
[----:B------:R-:W-:Y:S05]  /*31dd0*/  BSYNC B1 ;  /* 0x0000000000017941 */ /* 0x000fea0003800000 */
.L_x_996:
        /* <DEDUP_REMOVED lines=11> */
.L_x_999:
[----:B------:R-:W-:Y:S05]  /*31e90*/  BSYNC B1 ;  /* 0x0000000000017941 */ /* 0x000fea0003800000 */
.L_x_998:
        /* <DEDUP_REMOVED lines=11> */
.L_x_1001:
[----:B------:R-:W-:Y:S05]  /*31f50*/  BSYNC B1 ;  /* 0x0000000000017941 */ /* 0x000fea0003800000 */
.L_x_1000:
        /* <DEDUP_REMOVED lines=11> */
.L_x_1003:
[----:B------:R-:W-:Y:S05]  /*32010*/  BSYNC B1 ;  /* 0x0000000000017941 */ /* 0x000fea0003800000 */
.L_x_1002:
        /* <DEDUP_REMOVED lines=11> */
.L_x_1005:
[----:B------:R-:W-:Y:S05]  /*320d0*/  BSYNC B1 ;  /* 0x0000000000017941 */ /* 0x000fea0003800000 */
.L_x_1004:
        /* <DEDUP_REMOVED lines=11> */
.L_x_1007:
[----:B------:R-:W-:Y:S05]  /*32190*/  BSYNC B1 ;  /* 0x0000000000017941 */ /* 0x000fea0003800000 */
.L_x_1006:
        /* <DEDUP_REMOVED lines=11> */
.L_x_1009:
[----:B------:R-:W-:Y:S05]  /*32250*/  BSYNC B1 ;  /* 0x0000000000017941 */ /* 0x000fea0003800000 */
.L_x_1008:
        /* <DEDUP_REMOVED lines=11> */
.L_x_1011:
[----:B------:R-:W-:Y:S05]  /*32310*/  BSYNC B1 ;  /* 0x0000000000017941 */ /* 0x000fea0003800000 */
.L_x_1010:
        /* <DEDUP_REMOVED lines=11> */
.L_x_1013:
[----:B------:R-:W-:Y:S05]  /*323d0*/  BSYNC B1 ;  /* 0x0000000000017941 */ /* 0x000fea0003800000 */
.L_x_1012:
        /* <DEDUP_REMOVED lines=11> */
.L_x_1015:
[----:B------:R-:W-:Y:S05]  /*32490*/  BSYNC B1 ;  /* 0x0000000000017941 */ /* 0x000fea0003800000 */
.L_x_1014:
        /* <DEDUP_REMOVED lines=11> */
.L_x_1017:
[----:B------:R-:W-:Y:S05]  /*32550*/  BSYNC B1 ;  /* 0x0000000000017941 */ /* 0x000fea0003800000 */
.L_x_1016:
        /* <DEDUP_REMOVED lines=11> */
.L_x_1019:
[----:B------:R-:W-:Y:S05]  /*32610*/  BSYNC B1 ;  /* 0x0000000000017941 */ /* 0x000fea0003800000 */
.L_x_1018:
        /* <DEDUP_REMOVED lines=11> */
.L_x_1021:
[----:B------:R-:W-:Y:S05]  /*326d0*/  BSYNC B1 ;  /* 0x0000000000017941 */ /* 0x000fea0003800000 */
.L_x_1020:
        /* <DEDUP_REMOVED lines=11> */
.L_x_1023:
[----:B------:R-:W-:Y:S05]  /*32790*/  BSYNC B1 ;  /* 0x0000000000017941 */ /* 0x000fea0003800000 */
.L_x_1022:
        /* <DEDUP_REMOVED lines=11> */
.L_x_1025:
[----:B------:R-:W-:Y:S05]  /*32850*/  BSYNC B1 ;  /* 0x0000000000017941 */ /* 0x000fea0003800000 */
.L_x_1024:
        /* <DEDUP_REMOVED lines=11> */
.L_x_1027:
[----:B------:R-:W-:Y:S05]  /*32910*/  BSYNC B1 ;  /* 0x0000000000017941 */ /* 0x000fea0003800000 */
.L_x_1026:
        /* <DEDUP_REMOVED lines=11> */
.L_x_1029:
[----:B------:R-:W-:Y:S05]  /*329d0*/  BSYNC B1 ;  /* 0x0000000000017941 */ /* 0x000fea0003800000 */
.L_x_1028:
        /* <DEDUP_REMOVED lines=11> */
.L_x_1031:
[----:B------:R-:W-:Y:S05]  /*32a90*/  BSYNC B1 ;  /* 0x0000000000017941 */ /* 0x000fea0003800000 */
.L_x_1030:
        /* <DEDUP_REMOVED lines=11> */
.L_x_1033:
[----:B------:R-:W-:Y:S05]  /*32b50*/  BSYNC B1 ;  /* 0x0000000000017941 */ /* 0x000fea0003800000 */
.L_x_1032:
        /* <DEDUP_REMOVED lines=11> */
.L_x_1035:
[----:B------:R-:W-:Y:S05]  /*32c10*/  BSYNC B1 ;  /* 0x0000000000017941 */ /* 0x000fea0003800000 */
.L_x_1034:
        /* <DEDUP_REMOVED lines=11> */
.L_x_1037:
[----:B------:R-:W-:Y:S05]  /*32cd0*/  BSYNC B1 ;  /* 0x0000000000017941 */ /* 0x000fea0003800000 */
.L_x_1036:
        /* <DEDUP_REMOVED lines=11> */
.L_x_1039:
[----:B------:R-:W-:Y:S05]  /*32d90*/  BSYNC B1 ;  /* 0x0000000000017941 */ /* 0x000fea0003800000 */
.L_x_1038:
        /* <DEDUP_REMOVED lines=11> */
.L_x_1041:
[----:B------:R-:W-:Y:S05]  /*32e50*/  BSYNC B1 ;  /* 0x0000000000017941 */ /* 0x000fea0003800000 */
.L_x_1040:
        /* <DEDUP_REMOVED lines=11> */
.L_x_1043:
[----:B------:R-:W-:Y:S05]  /*32f10*/  BSYNC B1 ;  /* 0x0000000000017941 */ /* 0x000fea0003800000 */
.L_x_1042:
        /* <DEDUP_REMOVED lines=11> */
.L_x_1045:
[----:B------:R-:W-:Y:S05]  /*32fd0*/  BSYNC B1 ;  /* 0x0000000000017941 */ /* 0x000fea0003800000 */
.L_x_1044:
        /* <DEDUP_REMOVED lines=11> */
.L_x_1047:
[----:B------:R-:W-:Y:S05]  /*33090*/  BSYNC B1 ;  /* 0x0000000000017941 */ /* 0x000fea0003800000 */
.L_x_1046:
        /* <DEDUP_REMOVED lines=11> */
.L_x_1049:
[----:B------:R-:W-:Y:S05]  /*33150*/  BSYNC B1 ;  /* 0x0000000000017941 */ /* 0x000fea0003800000 */
.L_x_1048:
        /* <DEDUP_REMOVED lines=11> */
.L_x_1051:
[----:B------:R-:W-:Y:S05]  /*33210*/  BSYNC B1 ;  /* 0x0000000000017941 */ /* 0x000fea0003800000 */
.L_x_1050:
        /* <DEDUP_REMOVED lines=11> */
.L_x_1053:
[----:B------:R-:W-:Y:S05]  /*332d0*/  BSYNC B1 ;  /* 0x0000000000017941 */ /* 0x000fea0003800000 */
.L_x_1052:
        /* <DEDUP_REMOVED lines=11> */
.L_x_1055:
[----:B------:R-:W-:Y:S05]  /*33390*/  BSYNC B1 ;  /* 0x0000000000017941 */ /* 0x000fea0003800000 */
.L_x_1054:
        /* <DEDUP_REMOVED lines=11> */
.L_x_1057:
[----:B------:R-:W-:Y:S05]  /*33450*/  BSYNC B1 ;  /* 0x0000000000017941 */ /* 0x000fea0003800000 */
.L_x_1056:
        /* <DEDUP_REMOVED lines=11> */
.L_x_1059:
[----:B------:R-:W-:Y:S05]  /*33510*/  BSYNC B1 ;  /* 0x0000000000017941 */ /* 0x000fea0003800000 */
.L_x_1058:
        /* <DEDUP_REMOVED lines=11> */
.L_x_1061:
[----:B------:R-:W-:Y:S05]  /*335d0*/  BSYNC B1 ;  /* 0x0000000000017941 */ /* 0x000fea0003800000 */
.L_x_1060:
        /* <DEDUP_REMOVED lines=11> */
.L_x_1063:
[----:B------:R-:W-:Y:S05]  /*33690*/  BSYNC B1 ;  /* 0x0000000000017941 */ /* 0x000fea0003800000 */
.L_x_1062:
        /* <DEDUP_REMOVED lines=11> */
.L_x_1065:
[----:B------:R-:W-:Y:S05]  /*33750*/  BSYNC B1 ;  /* 0x0000000000017941 */ /* 0x000fea0003800000 */
.L_x_1064:
        /* <DEDUP_REMOVED lines=11> */
.L_x_1067:
[----:B------:R-:W-:Y:S05]  /*33810*/  BSYNC B1 ;  /* 0x0000000000017941 */ /* 0x000fea0003800000 */
.L_x_1066:
        /* <DEDUP_REMOVED lines=11> */
.L_x_1069:
[----:B------:R-:W-:Y:S05]  /*338d0*/  BSYNC B1 ;  /* 0x0000000000017941 */ /* 0x000fea0003800000 */
.L_x_1068:
        /* <DEDUP_REMOVED lines=11> */
.L_x_1071:
[----:B------:R-:W-:Y:S05]  /*33990*/  BSYNC B1 ;  /* 0x0000000000017941 */ /* 0x000fea0003800000 */
.L_x_1070:
        /* <DEDUP_REMOVED lines=11> */
.L_x_1073:
[----:B------:R-:W-:Y:S05]  /*33a50*/  BSYNC B1 ;  /* 0x0000000000017941 */ /* 0x000fea0003800000 */
.L_x_1072:
        /* <DEDUP_REMOVED lines=11> */
.L_x_1075:
[----:B------:R-:W-:Y:S05]  /*33b10*/  BSYNC B1 ;  /* 0x0000000000017941 */ /* 0x000fea0003800000 */
.L_x_1074:
        /* <DEDUP_REMOVED lines=11> */
.L_x_1077:
[----:B------:R-:W-:Y:S05]  /*33bd0*/  BSYNC B1 ;  /* 0x0000000000017941 */ /* 0x000fea0003800000 */
.L_x_1076:
        /* <DEDUP_REMOVED lines=11> */
.L_x_1079:
[----:B------:R-:W-:Y:S05]  /*33c90*/  BSYNC B1 ;  /* 0x0000000000017941 */ /* 0x000fea0003800000 */
.L_x_1078:
        /* <DEDUP_REMOVED lines=11> */
.L_x_1081:
[----:B------:R-:W-:Y:S05]  /*33d50*/  BSYNC B1 ;  /* 0x0000000000017941 */ /* 0x000fea0003800000 */
.L_x_1080:
        /* <DEDUP_REMOVED lines=11> */
.L_x_1083:
[----:B------:R-:W-:Y:S05]  /*33e10*/  BSYNC B1 ;  /* 0x0000000000017941 */ /* 0x000fea0003800000 */
.L_x_1082:
        /* <DEDUP_REMOVED lines=11> */
.L_x_1085:
[----:B------:R-:W-:Y:S05]  /*33ed0*/  BSYNC B1 ;  /* 0x0000000000017941 */ /* 0x000fea0003800000 */
.L_x_1084:
        /* <DEDUP_REMOVED lines=11> */
.L_x_1087:
[----:B------:R-:W-:Y:S05]  /*33f90*/  BSYNC B1 ;  /* 0x0000000000017941 */ /* 0x000fea0003800000 */
.L_x_1086:
        /* <DEDUP_REMOVED lines=11> */
.L_x_1089:
[----:B------:R-:W-:Y:S05]  /*34050*/  BSYNC B1 ;  /* 0x0000000000017941 */ /* 0x000fea0003800000 */
.L_x_1088:
        /* <DEDUP_REMOVED lines=11> */
.L_x_1091:
[----:B------:R-:W-:Y:S05]  /*34110*/  BSYNC B1 ;  /* 0x0000000000017941 */ /* 0x000fea0003800000 */
.L_x_1090:
        /* <DEDUP_REMOVED lines=11> */
.L_x_1093:
[----:B------:R-:W-:Y:S05]  /*341d0*/  BSYNC B1 ;  /* 0x0000000000017941 */ /* 0x000fea0003800000 */
.L_x_1092:
        /* <DEDUP_REMOVED lines=11> */
.L_x_1095:
[----:B------:R-:W-:Y:S05]  /*34290*/  BSYNC B1 ;  /* 0x0000000000017941 */ /* 0x000fea0003800000 */
.L_x_1094:
        /* <DEDUP_REMOVED lines=11> */
.L_x_1097:
[----:B------:R-:W-:Y:S05]  /*34350*/  BSYNC B1 ;  /* 0x0000000000017941 */ /* 0x000fea0003800000 */
.L_x_1096:
        /* <DEDUP_REMOVED lines=11> */
.L_x_1099:
[----:B------:R-:W-:Y:S05]  /*34410*/  BSYNC B1 ;  /* 0x0000000000017941 */ /* 0x000fea0003800000 */
.L_x_1098:
        /* <DEDUP_REMOVED lines=11> */
.L_x_1101:
[----:B------:R-:W-:Y:S05]  /*344d0*/  BSYNC B1 ;  /* 0x0000000000017941 */ /* 0x000fea0003800000 */
.L_x_1100:
        /* <DEDUP_REMOVED lines=11> */
.L_x_1103:
[----:B------:R-:W-:Y:S05]  /*34590*/  BSYNC B1 ;  /* 0x0000000000017941 */ /* 0x000fea0003800000 */
.L_x_1102:
        /* <DEDUP_REMOVED lines=11> */
.L_x_1105:
[----:B------:R-:W-:Y:S05]  /*34650*/  BSYNC B1 ;  /* 0x0000000000017941 */ /* 0x000fea0003800000 */
.L_x_1104:
        /* <DEDUP_REMOVED lines=11> */
.L_x_1107:
[----:B------:R-:W-:Y:S05]  /*34710*/  BSYNC B1 ;  /* 0x0000000000017941 */ /* 0x000fea0003800000 */
.L_x_1106:
        /* <DEDUP_REMOVED lines=11> */
.L_x_1109:
[----:B------:R-:W-:Y:S05]  /*347d0*/  BSYNC B1 ;  /* 0x0000000000017941 */ /* 0x000fea0003800000 */
.L_x_1108:
        /* <DEDUP_REMOVED lines=11> */
.L_x_1111:
[----:B------:R-:W-:Y:S05]  /*34890*/  BSYNC B1 ;  /* 0x0000000000017941 */ /* 0x000fea0003800000 */
.L_x_1110:
        /* <DEDUP_REMOVED lines=11> */
.L_x_1113:
[----:B------:R-:W-:Y:S05]  /*34950*/  BSYNC B1 ;  /* 0x0000000000017941 */ /* 0x000fea0003800000 */
.L_x_1112:
        /* <DEDUP_REMOVED lines=11> */
.L_x_1115:
[----:B------:R-:W-:Y:S05]  /*34a10*/  BSYNC B1 ;  /* 0x0000000000017941 */ /* 0x000fea0003800000 */
.L_x_1114:
        /* <DEDUP_REMOVED lines=11> */
.L_x_1117:
[----:B------:R-:W-:Y:S05]  /*34ad0*/  BSYNC B1 ;  /* 0x0000000000017941 */ /* 0x000fea0003800000 */
.L_x_1116:
        /* <DEDUP_REMOVED lines=11> */
.L_x_1119:
[----:B------:R-:W-:Y:S05]  /*34b90*/  BSYNC B1 ;  /* 0x0000000000017941 */ /* 0x000fea0003800000 */
.L_x_1118:
        /* <DEDUP_REMOVED lines=11> */
.L_x_1121:
[----:B------:R-:W-:Y:S05]  /*34c50*/  BSYNC B1 ;  /* 0x0000000000017941 */ /* 0x000fea0003800000 */
.L_x_1120:
        /* <DEDUP_REMOVED lines=11> */
.L_x_1123:
[----:B------:R-:W-:Y:S05]  /*34d10*/  BSYNC B1 ;  /* 0x0000000000017941 */ /* 0x000fea0003800000 */
.L_x_1122:
        /* <DEDUP_REMOVED lines=11> */
.L_x_1125:
[----:B------:R-:W-:Y:S05]  /*34dd0*/  BSYNC B1 ;  /* 0x0000000000017941 */ /* 0x000fea0003800000 */
.L_x_1124:
        /* <DEDUP_REMOVED lines=11> */
.L_x_1127:
[----:B------:R-:W-:Y:S05]  /*34e90*/  BSYNC B1 ;  /* 0x0000000000017941 */ /* 0x000fea0003800000 */
.L_x_1126:
        /* <DEDUP_REMOVED lines=11> */
.L_x_1129:
[----:B------:R-:W-:Y:S05]  /*34f50*/  BSYNC B1 ;  /* 0x0000000000017941 */ /* 0x000fea0003800000 */
.L_x_1128:
        /* <DEDUP_REMOVED lines=11> */
.L_x_1131:
[----:B------:R-:W-:Y:S05]  /*35010*/  BSYNC B1 ;  /* 0x0000000000017941 */ /* 0x000fea0003800000 */
.L_x_1130:
        /* <DEDUP_REMOVED lines=11> */
.L_x_1133:
[----:B------:R-:W-:Y:S05]  /*350d0*/  BSYNC B1 ;  /* 0x0000000000017941 */ /* 0x000fea0003800000 */
.L_x_1132:
        /* <DEDUP_REMOVED lines=11> */
.L_x_1135:
[----:B------:R-:W-:Y:S05]  /*35190*/  BSYNC B1 ;  /* 0x0000000000017941 */ /* 0x000fea0003800000 */
.L_x_1134:
        /* <DEDUP_REMOVED lines=11> */
.L_x_1137:
[----:B------:R-:W-:Y:S05]  /*35250*/  BSYNC B1 ;  /* 0x0000000000017941 */ /* 0x000fea0003800000 */
.L_x_1136:
        /* <DEDUP_REMOVED lines=11> */
.L_x_1139:
[----:B------:R-:W-:Y:S05]  /*35310*/  BSYNC B1 ;  /* 0x0000000000017941 */ /* 0x000fea0003800000 */
.L_x_1138:
        /* <DEDUP_REMOVED lines=11> */
.L_x_1141:
[----:B------:R-:W-:Y:S05]  /*353d0*/  BSYNC B1 ;  /* 0x0000000000017941 */ /* 0x000fea0003800000 */
.L_x_1140:
        /* <DEDUP_REMOVED lines=11> */
.L_x_1143:
[----:B------:R-:W-:Y:S05]  /*35490*/  BSYNC B1 ;  /* 0x0000000000017941 */ /* 0x000fea0003800000 */
.L_x_1142:
        /* <DEDUP_REMOVED lines=11> */
.L_x_1145:
[----:B------:R-:W-:Y:S05]  /*35550*/  BSYNC B1 ;  /* 0x0000000000017941 */ /* 0x000fea0003800000 */
.L_x_1144:
        /* <DEDUP_REMOVED lines=11> */
.L_x_1147:
[----:B------:R-:W-:Y:S05]  /*35610*/  BSYNC B1 ;  /* 0x0000000000017941 */ /* 0x000fea0003800000 */
.L_x_1146:
        /* <DEDUP_REMOVED lines=10> */
.L_x_1149:
[----:B------:R-:W-:Y:S05]  /*356c0*/  BSYNC B1 ;  /* 0x0000000000017941 */ /* 0x000fea0003800000 */
.L_x_1148:
        /* <DEDUP_REMOVED lines=10> */
.L_x_1151:
[----:B------:R-:W-:Y:S05]  /*35770*/  BSYNC B1 ;  /* 0x0000000000017941 */ /* 0x000fea0003800000 */
.L_x_1150:
[----:B------:R-:W3:Y:S01]  /*35780*/  LDL.LU R220, [R1+0x154] ;  /* 0x0001540001dc7983 */ /* 0x000ee20000300800 */
[----:B-----5:R-:W-:Y:S01]  /*35790*/  IMAD.U32 R19, R3, 0x10000, RZ ;  /* 0x0001000003137824 */ /* 0x020fe200078e00ff */
[----:B------:R-:W-:Y:S03]  /*357a0*/  BSSY B1, `(.L_x_1152) ;  /* 0x0000009000017945 */ /* 0x000fe60003800000 */
[----:B------:R-:W-:-:S04]  /*357b0*/  FMUL R19, R19, R16 ;  /* 0x0000001013137220 */ /* 0x000fc80000400000 */
[----:B---3--:R-:W-:-:S05]  /*357c0*/  FFMA R19, R220, R2, R19 ;  /* 0x00000002dc137223 */ /* 0x008fca0000000013 */
[----:B------:R-:W-:-:S05]  /*357d0*/  F2FP.BF16.F32.PACK_AB R19, RZ, R19 ;  /* 0x00000013ff13723e */ /* 0x000fca00000010ff */
[----:B------:R3:W-:Y:S01]  /*357e0*/  @P5 STG.E.U16 desc[UR46][R4.64+0x2d2], R19 ;  /* 0x0002d21304005986 */ /* 0x0007e2000c10152e */
[----:B------:R-:W-:Y:S02]  /*357f0*/  ISETP.GT.AND P5, PT, R0, 0x88, P6 ;  /* 0x000000880000780c */ /* 0x000fe400037a4270 */
[----:B---3--:R-:W-:-:S11]  /*35800*/  PRMT R19, R3, 0x7610, R19 ;  /* 0x0000761003137816 */ /* 0x008fd60000000013 */
[----:B------:R-:W-:Y:S05]  /*35810*/  @!P5 BRA `(.L_x_1153) ;  /* 0x000000000004d947 */ /* 0x000fea0003800000 */
[----:B------:R3:W5:Y:S02]  /*35820*/  LDG.E.LTC128B.U16 R19, desc[UR46][R20.64+0x2d0] ;  /* 0x0002d02e14137981 */ /* 0x000764000c1e1520 */
.L_x_1153:
[----:B------:R-:W-:Y:S05]  /*35830*/  BSYNC B1 ;  /* 0x0000000000017941 */ /* 0x000fea0003800000 */
.L_x_1152:
        /* <DEDUP_REMOVED lines=10> */
.L_x_1155:
[----:B------:R-:W-:Y:S05]  /*358e0*/  BSYNC B1 ;  /* 0x0000000000017941 */ /* 0x000fea0003800000 */
.L_x_1154:
        /* <DEDUP_REMOVED lines=10> */
.L_x_1157:
[----:B------:R-:W-:Y:S05]  /*35990*/  BSYNC B1 ;  /* 0x0000000000017941 */ /* 0x000fea0003800000 */
.L_x_1156:
        /* <DEDUP_REMOVED lines=10> */
.L_x_1159:
[----:B------:R-:W-:Y:S05]  /*35a40*/  BSYNC B1 ;  /* 0x0000000000017941 */ /* 0x000fea0003800000 */
.L_x_1158:
        /* <DEDUP_REMOVED lines=10> */
.L_x_1161:
[----:B------:R-:W-:Y:S05]  /*35af0*/  BSYNC B1 ;  /* 0x0000000000017941 */ /* 0x000fea0003800000 */
.L_x_1160:
        /* <DEDUP_REMOVED lines=10> */
.L_x_1163:
[----:B------:R-:W-:Y:S05]  /*35ba0*/  BSYNC B1 ;  /* 0x0000000000017941 */ /* 0x000fea0003800000 */
.L_x_1162:
        /* <DEDUP_REMOVED lines=10> */
.L_x_1165:
[----:B------:R-:W-:Y:S05]  /*35c50*/  BSYNC B1 ;  /* 0x0000000000017941 */ /* 0x000fea0003800000 */
.L_x_1164:
        /* <DEDUP_REMOVED lines=10> */
.L_x_1167:
[----:B------:R-:W-:Y:S05]  /*35d00*/  BSYNC B1 ;  /* 0x0000000000017941 */ /* 0x000fea0003800000 */
.L_x_1166:
[----:B01234-:R-:W2:Y:S01]  /*35d10*/  LDL.LU R22, [R1+0x174] ;  /* 0x0001740001167983 */ /* 0x01fea20000300800 */
[----:B-----5:R-:W-:Y:S01]  /*35d20*/  IMAD.U32 R3, R19, 0x10000, RZ ;  /* 0x0001000013037824 */ /* 0x020fe200078e00ff */
[----:B------:R-:W-:Y:S03]  /*35d30*/  BSSY B1, `(.L_x_1168) ;  /* 0x0000008000017945 */ /* 0x000fe60003800000 */
[----:B------:R-:W-:-:S04]  /*35d40*/  FMUL R3, R3, R16 ;  /* 0x0000001003037220 */ /* 0x000fc80000400000 */
[----:B--2---:R-:W-:-:S05]  /*35d50*/  FFMA R3, R22, R2, R3 ;  /* 0x0000000216037223 */ /* 0x004fca0000000003 */
[----:B------:R-:W-:-:S05]  /*35d60*/  F2FP.BF16.F32.PACK_AB R3, RZ, R3 ;  /* 0x00000003ff03723e */ /* 0x000fca00000010ff */
[----:B------:R0:W-:Y:S01]  /*35d70*/  @P5 STG.E.U16 desc[UR46][R4.64+0x2f2], R3 ;  /* 0x0002f20304005986 */ /* 0x0001e2000c10152e */
[----:B------:R-:W-:-:S13]  /*35d80*/  ISETP.GT.AND P5, PT, R0, 0x88, P1 ;  /* 0x000000880000780c */ /* 0x000fda0000fa4270 */
[----:B0-----:R-:W-:Y:S05]  /*35d90*/  @!P5 BRA `(.L_x_1169) ;  /* 0x000000000004d947 */ /* 0x001fea0003800000 */
[----:B------:R0:W5:Y:S02]  /*35da0*/  LDG.E.LTC128B.U16 R19, desc[UR46][R20.64+0x2f0] ;  /* 0x0002f02e14137981 */ /* 0x000164000c1e1520 */
.L_x_1169:
[----:B------:R-:W-:Y:S05]  /*35db0*/  BSYNC B1 ;  /* 0x0000000000017941 */ /* 0x000fea0003800000 */
.L_x_1168:
        /* <DEDUP_REMOVED lines=8> */
[----:B-1----:R-:W-:Y:S05]  /*35e40*/  @!P5 BRA `(.L_x_1171) ;  /* 0x000000000004d947 */ /* 0x002fea0003800000 */
[----:B------:R1:W5:Y:S02]  /*35e50*/  LDG.E.LTC128B.U16 R19, desc[UR46][R20.64+0x2f2] ;  /* 0x0002f22e14137981 */ /* 0x000364000c1e1520 */
.L_x_1171:
[----:B------:R-:W-:Y:S05]  /*35e60*/  BSYNC B1 ;  /* 0x0000000000017941 */ /* 0x000fea0003800000 */
.L_x_1170:
        /* <DEDUP_REMOVED lines=11> */
.L_x_1173:
[----:B------:R-:W-:Y:S05]  /*35f20*/  BSYNC B1 ;  /* 0x0000000000017941 */ /* 0x000fea0003800000 */
.L_x_1172:
[----:B-----5:R-:W-:Y:S01]  /*35f30*/  SHF.L.U32 R3, R19, 0x10, RZ ;  /* 0x0000001013037819 */ /* 0x020fe200000006ff */
[----:B------:R-:W-:Y:S04]  /*35f40*/  BSSY B1, `(.L_x_1174) ;  /* 0x0000009000017945 */ /* 0x000fe80003800000 */
[----:B------:R-:W-:-:S04]  /*35f50*/  FMUL R3, R3, R16 ;  /* 0x0000001003037220 */ /* 0x000fc80000400000 */
[----:B------:R-:W-:-:S05]  /*35f60*/  FFMA R3, R120, R2, R3 ;  /* 0x0000000278037223 */ /* 0x000fca0000000003 */
[----:B------:R-:W-:-:S05]  /*35f70*/  F2FP.BF16.F32.PACK_AB R3, RZ, R3 ;  /* 0x00000003ff03723e */ /* 0x000fca00000010ff */
[----:B------:R3:W-:Y:S01]  /*35f80*/  @P5 STG.E.U16 desc[UR46][R224.64+0x180], R3 ;  /* 0x00018003e0005986 */ /* 0x0007e2000c10152e */
[----:B------:R-:W-:-:S04]  /*35f90*/  LOP3.LUT P5, RZ, R17, 0x2, RZ, 0xc0, !PT ;  /* 0x0000000211ff7812 */ /* 0x000fc800078ac0ff */
[----:B------:R-:W-:-:S13]  /*35fa0*/  ISETP.GT.AND P5, PT, R0, 0x100, P5 ;  /* 0x000001000000780c */ /* 0x000fda0002fa4270 */
[----:B---3--:R-:W-:Y:S05]  /*35fb0*/  @!P5 BRA `(.L_x_1175) ;  /* 0x000000000004d947 */ /* 0x008fea0003800000 */
[----:B------:R3:W5:Y:S02]  /*35fc0*/  LDG.E.LTC128B.U16 R19, desc[UR46][R14.64+0x182] ;  /* 0x0001822e0e137981 */ /* 0x000764000c1e1520 */
.L_x_1175:
[----:B------:R-:W-:Y:S05]  /*35fd0*/  BSYNC B1 ;  /* 0x0000000000017941 */ /* 0x000fea0003800000 */
.L_x_1174:
[----:B-----5:R-:W-:Y:S01]  /*35fe0*/  IMAD.U32 R3, R19, 0x10000, RZ ;  /* 0x0001000013037824 */ /* 0x020fe200078e00ff */
[----:B------:R-:W-:Y:S03]  /*35ff0*/  BSSY B1, `(.L_x_1176) ;  /* 0x0000009000017945 */ /* 0x000fe60003800000 */
[----:B------:R-:W-:-:S04]  /*36000*/  FMUL R4, R3, R16 ;  /* 0x0000001003047220 */ /* 0x000fc80000400000 */
[----:B------:R-:W-:-:S05]  /*36010*/  FFMA R4, R121, R2, R4 ;  /* 0x0000000279047223 */ /* 0x000fca0000000004 */
[----:B------:R-:W-:-:S05]  /*36020*/  F2FP.BF16.F32.PACK_AB R4, RZ, R4 ;  /* 0x00000004ff04723e */ /* 0x000fca00000010ff */
[----:B------:R4:W-:Y:S01]  /*36030*/  @P5 STG.E.U16 desc[UR46][R224.64+0x182], R4 ;  /* 0x00018204e0005986 */ /* 0x0009e2000c10152e */
[----:B------:R-:W-:-:S04]  /*36040*/  LOP3.LUT P5, RZ, R17, 0x1, RZ, 0xc0, !PT ;  /* 0x0000000111ff7812 */ /* 0x000fc800078ac0ff */
[----:B------:R-:W-:-:S13]  /*36050*/  ISETP.GT.AND P5, PT, R0, 0x108, P5 ;  /* 0x000001080000780c */ /* 0x000fda0002fa4270 */
[----:B----4-:R-:W-:Y:S05]  /*36060*/  @!P5 BRA `(.L_x_1177) ;  /* 0x000000000004d947 */ /* 0x010fea0003800000 */
[----:B------:R4:W5:Y:S02]  /*36070*/  LDG.E.LTC128B.U16 R19, desc[UR46][R12.64+0x180] ;  /* 0x0001802e0c137981 */ /* 0x000964000c1e1520 */
.L_x_1177:
[----:B------:R-:W-:Y:S05]  /*36080*/  BSYNC B1 ;  /* 0x0000000000017941 */ /* 0x000fea0003800000 */
.L_x_1176:
        /* <DEDUP_REMOVED lines=8> */
[----:B0-----:R-:W-:Y:S05]  /*36110*/  @!P5 BRA `(.L_x_1179) ;  /* 0x000000000004d947 */ /* 0x001fea0003800000 */
[----:B------:R0:W5:Y:S02]  /*36120*/  LDG.E.LTC128B.U16 R19, desc[UR46][R12.64+0x182] ;  /* 0x0001822e0c137981 */ /* 0x000164000c1e1520 */
.L_x_1179:
[----:B------:R-:W-:Y:S05]  /*36130*/  BSYNC B1 ;  /* 0x0000000000017941 */ /* 0x000fea0003800000 */
.L_x_1178:
        /* <DEDUP_REMOVED lines=10> */
.L_x_1181:
[----:B------:R-:W-:Y:S05]  /*361e0*/  BSYNC B1 ;  /* 0x0000000000017941 */ /* 0x000fea0003800000 */
.L_x_1180:
        /* <DEDUP_REMOVED lines=10> */
.L_x_1183:
[----:B------:R-:W-:Y:S05]  /*36290*/  BSYNC B1 ;  /* 0x0000000000017941 */ /* 0x000fea0003800000 */
.L_x_1182:
        /* <DEDUP_REMOVED lines=10> */
.L_x_1185:
[----:B------:R-:W-:Y:S05]  /*36340*/  BSYNC B1 ;  /* 0x0000000000017941 */ /* 0x000fea0003800000 */
.L_x_1184:
        /* <DEDUP_REMOVED lines=10> */
.L_x_1187:
[----:B------:R-:W-:Y:S05]  /*363f0*/  BSYNC B1 ;  /* 0x0000000000017941 */ /* 0x000fea0003800000 */
.L_x_1186:
        /* <DEDUP_REMOVED lines=10> */
.L_x_1189:
[----:B------:R-:W-:Y:S05]  /*364a0*/  BSYNC B1 ;  /* 0x0000000000017941 */ /* 0x000fea0003800000 */
.L_x_1188:
        /* <DEDUP_REMOVED lines=10> */
.L_x_1191:
[----:B------:R-:W-:Y:S05]  /*36550*/  BSYNC B1 ;  /* 0x0000000000017941 */ /* 0x000fea0003800000 */
.L_x_1190:
        /* <DEDUP_REMOVED lines=10> */
.L_x_1193:
[----:B------:R-:W-:Y:S05]  /*36600*/  BSYNC B1 ;  /* 0x0000000000017941 */ /* 0x000fea0003800000 */
.L_x_1192:
        /* <DEDUP_REMOVED lines=10> */
.L_x_1195:
[----:B------:R-:W-:Y:S05]  /*366b0*/  BSYNC B1 ;  /* 0x0000000000017941 */ /* 0x000fea0003800000 */
.L_x_1194:
        /* <DEDUP_REMOVED lines=10> */
.L_x_1197:
[----:B------:R-:W-:Y:S05]  /*36760*/  BSYNC B1 ;  /* 0x0000000000017941 */ /* 0x000fea0003800000 */
.L_x_1196:
        /* <DEDUP_REMOVED lines=10> */
.L_x_1199:
[----:B------:R-:W-:Y:S05]  /*36810*/  BSYNC B1 ;  /* 0x0000000000017941 */ /* 0x000fea0003800000 */
.L_x_1198:
        /* <DEDUP_REMOVED lines=10> */
.L_x_1201:
[----:B------:R-:W-:Y:S05]  /*368c0*/  BSYNC B1 ;  /* 0x0000000000017941 */ /* 0x000fea0003800000 */
.L_x_1200:
        /* <DEDUP_REMOVED lines=10> */
.L_x_1203:
[----:B------:R-:W-:Y:S05]  /*36970*/  BSYNC B1 ;  /* 0x0000000000017941 */ /* 0x000fea0003800000 */
.L_x_1202:
        /* <DEDUP_REMOVED lines=10> */
.L_x_1205:
[----:B------:R-:W-:Y:S05]  /*36a20*/  BSYNC B1 ;  /* 0x0000000000017941 */ /* 0x000fea0003800000 */
.L_x_1204:
        /* <DEDUP_REMOVED lines=10> */
.L_x_1207:
[----:B------:R-:W-:Y:S05]  /*36ad0*/  BSYNC B1 ;  /* 0x0000000000017941 */ /* 0x000fea0003800000 */
.L_x_1206:
        /* <DEDUP_REMOVED lines=10> */
.L_x_1209:
[----:B------:R-:W-:Y:S05]  /*36b80*/  BSYNC B1 ;  /* 0x0000000000017941 */ /* 0x000fea0003800000 */
.L_x_1208:
        /* <DEDUP_REMOVED lines=10> */
.L_x_1211:
[----:B------:R-:W-:Y:S05]  /*36c30*/  BSYNC B1 ;  /* 0x0000000000017941 */ /* 0x000fea0003800000 */
.L_x_1210:
        /* <DEDUP_REMOVED lines=10> */
.L_x_1213:
[----:B------:R-:W-:Y:S05]  /*36ce0*/  BSYNC B1 ;  /* 0x0000000000017941 */ /* 0x000fea0003800000 */
.L_x_1212:
        /* <DEDUP_REMOVED lines=10> */
.L_x_1215:
[----:B------:R-:W-:Y:S05]  /*36d90*/  BSYNC B1 ;  /* 0x0000000000017941 */ /* 0x000fea0003800000 */
.L_x_1214:
        /* <DEDUP_REMOVED lines=10> */
.L_x_1217:
[----:B------:R-:W-:Y:S05]  /*36e40*/  BSYNC B1 ;  /* 0x0000000000017941 */ /* 0x000fea0003800000 */
.L_x_1216:
        /* <DEDUP_REMOVED lines=10> */
.L_x_1219:
[----:B------:R-:W-:Y:S05]  /*36ef0*/  BSYNC B1 ;  /* 0x0000000000017941 */ /* 0x000fea0003800000 */
.L_x_1218:
        /* <DEDUP_REMOVED lines=10> */
.L_x_1221:
[----:B------:R-:W-:Y:S05]  /*36fa0*/  BSYNC B1 ;  /* 0x0000000000017941 */ /* 0x000fea0003800000 */
.L_x_1220:
        /* <DEDUP_REMOVED lines=10> */
.L_x_1223:
[----:B------:R-:W-:Y:S05]  /*37050*/  BSYNC B1 ;  /* 0x0000000000017941 */ /* 0x000fea0003800000 */
.L_x_1222:
        /* <DEDUP_REMOVED lines=10> */
.L_x_1225:
[----:B------:R-:W-:Y:S05]  /*37100*/  BSYNC B1 ;  /* 0x0000000000017941 */ /* 0x000fea0003800000 */
.L_x_1224:
        /* <DEDUP_REMOVED lines=10> */
.L_x_1227:
[----:B------:R-:W-:Y:S05]  /*371b0*/  BSYNC B1 ;  /* 0x0000000000017941 */ /* 0x000fea0003800000 */
.L_x_1226:
        /* <DEDUP_REMOVED lines=10> */
.L_x_1229:
[----:B------:R-:W-:Y:S05]  /*37260*/  BSYNC B1 ;  /* 0x0000000000017941 */ /* 0x000fea0003800000 */
.L_x_1228:
        /* <DEDUP_REMOVED lines=10> */
.L_x_1231:
[----:B------:R-:W-:Y:S05]  /*37310*/  BSYNC B1 ;  /* 0x0000000000017941 */ /* 0x000fea0003800000 */
.L_x_1230:
        /* <DEDUP_REMOVED lines=10> */
.L_x_1233:
[----:B------:R-:W-:Y:S05]  /*373c0*/  BSYNC B1 ;  /* 0x0000000000017941 */ /* 0x000fea0003800000 */
.L_x_1232:
        /* <DEDUP_REMOVED lines=10> */
.L_x_1235:
[----:B------:R-:W-:Y:S05]  /*37470*/  BSYNC B1 ;  /* 0x0000000000017941 */ /* 0x000fea0003800000 */
.L_x_1234:
        /* <DEDUP_REMOVED lines=10> */
.L_x_1237:
[----:B------:R-:W-:Y:S05]  /*37520*/  BSYNC B1 ;  /* 0x0000000000017941 */ /* 0x000fea0003800000 */
.L_x_1236:
        /* <DEDUP_REMOVED lines=10> */
.L_x_1239:
[----:B------:R-:W-:Y:S05]  /*375d0*/  BSYNC B1 ;  /* 0x0000000000017941 */ /* 0x000fea0003800000 */
.L_x_1238:
        /* <DEDUP_REMOVED lines=10> */
.L_x_1241:
[----:B------:R-:W-:Y:S05]  /*37680*/  BSYNC B1 ;  /* 0x0000000000017941 */ /* 0x000fea0003800000 */
.L_x_1240:
        /* <DEDUP_REMOVED lines=10> */
.L_x_1243:
[----:B------:R-:W-:Y:S05]  /*37730*/  BSYNC B1 ;  /* 0x0000000000017941 */ /* 0x000fea0003800000 */
.L_x_1242:
        /* <DEDUP_REMOVED lines=10> */
.L_x_1245:
[----:B------:R-:W-:Y:S05]  /*377e0*/  BSYNC B1 ;  /* 0x0000000000017941 */ /* 0x000fea0003800000 */
.L_x_1244:
        /* <DEDUP_REMOVED lines=10> */
.L_x_1247:
[----:B------:R-:W-:Y:S05]  /*37890*/  BSYNC B1 ;  /* 0x0000000000017941 */ /* 0x000fea0003800000 */
.L_x_1246:
        /* <DEDUP_REMOVED lines=10> */
.L_x_1249:
[----:B------:R-:W-:Y:S05]  /*37940*/  BSYNC B1 ;  /* 0x0000000000017941 */ /* 0x000fea0003800000 */
.L_x_1248:
        /* <DEDUP_REMOVED lines=10> */
.L_x_1251:
[----:B------:R-:W-:Y:S05]  /*379f0*/  BSYNC B1 ;  /* 0x0000000000017941 */ /* 0x000fea0003800000 */
.L_x_1250:
        /* <DEDUP_REMOVED lines=10> */
.L_x_1253:
[----:B------:R-:W-:Y:S05]  /*37aa0*/  BSYNC B1 ;  /* 0x0000000000017941 */ /* 0x000fea0003800000 */
.L_x_1252:
        /* <DEDUP_REMOVED lines=10> */
.L_x_1255:
[----:B------:R-:W-:Y:S05]  /*37b50*/  BSYNC B1 ;  /* 0x0000000000017941 */ /* 0x000fea0003800000 */
.L_x_1254:
        /* <DEDUP_REMOVED lines=10> */
.L_x_1257:
[----:B------:R-:W-:Y:S05]  /*37c00*/  BSYNC B1 ;  /* 0x0000000000017941 */ /* 0x000fea0003800000 */
.L_x_1256:
        /* <DEDUP_REMOVED lines=10> */
.L_x_1259:
[----:B------:R-:W-:Y:S05]  /*37cb0*/  BSYNC B1 ;  /* 0x0000000000017941 */ /* 0x000fea0003800000 */
.L_x_1258:
        /* <DEDUP_REMOVED lines=10> */
.L_x_1261:
[----:B------:R-:W-:Y:S05]  /*37d60*/  BSYNC B1 ;  /* 0x0000000000017941 */ /* 0x000fea0003800000 */
.L_x_1260:
        /* <DEDUP_REMOVED lines=10> */
.L_x_1263:
[----:B------:R-:W-:Y:S05]  /*37e10*/  BSYNC B1 ;  /* 0x0000000000017941 */ /* 0x000fea0003800000 */
.L_x_1262:
        /* <DEDUP_REMOVED lines=10> */
.L_x_1265:
[----:B------:R-:W-:Y:S05]  /*37ec0*/  BSYNC B1 ;  /* 0x0000000000017941 */ /* 0x000fea0003800000 */
.L_x_1264:
        /* <DEDUP_REMOVED lines=10> */
.L_x_1267:
[----:B------:R-:W-:Y:S05]  /*37f70*/  BSYNC B1 ;  /* 0x0000000000017941 */ /* 0x000fea0003800000 */
.L_x_1266:
        /* <DEDUP_REMOVED lines=10> */
.L_x_1269:
[----:B------:R-:W-:Y:S05]  /*38020*/  BSYNC B1 ;  /* 0x0000000000017941 */ /* 0x000fea0003800000 */
.L_x_1268:
        /* <DEDUP_REMOVED lines=10> */
.L_x_1271:
[----:B------:R-:W-:Y:S05]  /*380d0*/  BSYNC B1 ;  /* 0x0000000000017941 */ /* 0x000fea0003800000 */
.L_x_1270:
        /* <DEDUP_REMOVED lines=10> */
.L_x_1273:
[----:B------:R-:W-:Y:S05]  /*38180*/  BSYNC B1 ;  /* 0x0000000000017941 */ /* 0x000fea0003800000 */
.L_x_1272:
        /* <DEDUP_REMOVED lines=10> */
.L_x_1275:
[----:B------:R-:W-:Y:S05]  /*38230*/  BSYNC B1 ;  /* 0x0000000000017941 */ /* 0x000fea0003800000 */
.L_x_1274:
        /* <DEDUP_REMOVED lines=10> */
.L_x_1277:
[----:B------:R-:W-:Y:S05]  /*382e0*/  BSYNC B1 ;  /* 0x0000000000017941 */ /* 0x000fea0003800000 */
.L_x_1276:
        /* <DEDUP_REMOVED lines=10> */
.L_x_1279:
[----:B------:R-:W-:Y:S05]  /*38390*/  BSYNC B1 ;  /* 0x0000000000017941 */ /* 0x000fea0003800000 */
.L_x_1278:
        /* <DEDUP_REMOVED lines=10> */
.L_x_1281:
[----:B------:R-:W-:Y:S05]  /*38440*/  BSYNC B1 ;  /* 0x0000000000017941 */ /* 0x000fea0003800000 */
.L_x_1280:
        /* <DEDUP_REMOVED lines=10> */
.L_x_1283:
[----:B------:R-:W-:Y:S05]  /*384f0*/  BSYNC B1 ;  /* 0x0000000000017941 */ /* 0x000fea0003800000 */
.L_x_1282:
        /* <DEDUP_REMOVED lines=10> */
.L_x_1285:
[----:B------:R-:W-:Y:S05]  /*385a0*/  BSYNC B1 ;  /* 0x0000000000017941 */ /* 0x000fea0003800000 */
.L_x_1284:
        /* <DEDUP_REMOVED lines=10> */
.L_x_1287:
[----:B------:R-:W-:Y:S05]  /*38650*/  BSYNC B1 ;  /* 0x0000000000017941 */ /* 0x000fea0003800000 */
.L_x_1286:
        /* <DEDUP_REMOVED lines=10> */
.L_x_1289:
[----:B------:R-:W-:Y:S05]  /*38700*/  BSYNC B1 ;  /* 0x0000000000017941 */ /* 0x000fea0003800000 */
.L_x_1288:
        /* <DEDUP_REMOVED lines=10> */
.L_x_1291:
[----:B------:R-:W-:Y:S05]  /*387b0*/  BSYNC B1 ;  /* 0x0000000000017941 */ /* 0x000fea0003800000 */
.L_x_1290:
        /* <DEDUP_REMOVED lines=10> */
.L_x_1293:
[----:B------:R-:W-:Y:S05]  /*38860*/  BSYNC B1 ;  /* 0x0000000000017941 */ /* 0x000fea0003800000 */
.L_x_1292:
        /* <DEDUP_REMOVED lines=10> */
.L_x_1295:
[----:B------:R-:W-:Y:S05]  /*38910*/  BSYNC B1 ;  /* 0x0000000000017941 */ /* 0x000fea0003800000 */
.L_x_1294:
        /* <DEDUP_REMOVED lines=10> */
.L_x_1297:
[----:B------:R-:W-:Y:S05]  /*389c0*/  BSYNC B1 ;  /* 0x0000000000017941 */ /* 0x000fea0003800000 */
.L_x_1296:
        /* <DEDUP_REMOVED lines=10> */
.L_x_1299:
[----:B------:R-:W-:Y:S05]  /*38a70*/  BSYNC B1 ;  /* 0x0000000000017941 */ /* 0x000fea0003800000 */
.L_x_1298:
        /* <DEDUP_REMOVED lines=10> */
.L_x_1301:
[----:B------:R-:W-:Y:S05]  /*38b20*/  BSYNC B1 ;  /* 0x0000000000017941 */ /* 0x000fea0003800000 */
.L_x_1300:
        /* <DEDUP_REMOVED lines=10> */
.L_x_1303:
[----:B------:R-:W-:Y:S05]  /*38bd0*/  BSYNC B1 ;  /* 0x0000000000017941 */ /* 0x000fea0003800000 */
.L_x_1302:
        /* <DEDUP_REMOVED lines=10> */
.L_x_1305:
[----:B------:R-:W-:Y:S05]  /*38c80*/  BSYNC B1 ;  /* 0x0000000000017941 */ /* 0x000fea0003800000 */
.L_x_1304:
        /* <DEDUP_REMOVED lines=10> */
.L_x_1307:
[----:B------:R-:W-:Y:S05]  /*38d30*/  BSYNC B1 ;  /* 0x0000000000017941 */ /* 0x000fea0003800000 */
.L_x_1306:
        /* <DEDUP_REMOVED lines=10> */
.L_x_1309:
[----:B------:R-:W-:Y:S05]  /*38de0*/  BSYNC B1 ;  /* 0x0000000000017941 */ /* 0x000fea0003800000 */
.L_x_1308:
        /* <DEDUP_REMOVED lines=10> */
.L_x_1311:
[----:B------:R-:W-:Y:S05]  /*38e90*/  BSYNC B1 ;  /* 0x0000000000017941 */ /* 0x000fea0003800000 */
.L_x_1310:
        /* <DEDUP_REMOVED lines=10> */
.L_x_1313:
[----:B------:R-:W-:Y:S05]  /*38f40*/  BSYNC B1 ;  /* 0x0000000000017941 */ /* 0x000fea0003800000 */
.L_x_1312:
        /* <DEDUP_REMOVED lines=10> */
.L_x_1315:
[----:B------:R-:W-:Y:S05]  /*38ff0*/  BSYNC B1 ;  /* 0x0000000000017941 */ /* 0x000fea0003800000 */
.L_x_1314:
        /* <DEDUP_REMOVED lines=10> */
.L_x_1317:
[----:B------:R-:W-:Y:S05]  /*390a0*/  BSYNC B1 ;  /* 0x0000000000017941 */ /* 0x000fea0003800000 */
.L_x_1316:
        /* <DEDUP_REMOVED lines=10> */
.L_x_1319:
[----:B------:R-:W-:Y:S05]  /*39150*/  BSYNC B1 ;  /* 0x0000000000017941 */ /* 0x000fea0003800000 */
.L_x_1318:
        /* <DEDUP_REMOVED lines=10> */
.L_x_1321:
[----:B------:R-:W-:Y:S05]  /*39200*/  BSYNC B1 ;  /* 0x0000000000017941 */ /* 0x000fea0003800000 */
.L_x_1320:
        /* <DEDUP_REMOVED lines=10> */
.L_x_1323:
[----:B------:R-:W-:Y:S05]  /*392b0*/  BSYNC B1 ;  /* 0x0000000000017941 */ /* 0x000fea0003800000 */
.L_x_1322:
        /* <DEDUP_REMOVED lines=10> */
.L_x_1325:
[----:B------:R-:W-:Y:S05]  /*39360*/  BSYNC B1 ;  /* 0x0000000000017941 */ /* 0x000fea0003800000 */
.L_x_1324:
        /* <DEDUP_REMOVED lines=10> */
.L_x_1327:
[----:B------:R-:W-:Y:S05]  /*39410*/  BSYNC B1 ;  /* 0x0000000000017941 */ /* 0x000fea0003800000 */
.L_x_1326:
        /* <DEDUP_REMOVED lines=10> */
.L_x_1329:
[----:B------:R-:W-:Y:S05]  /*394c0*/  BSYNC B1 ;  /* 0x0000000000017941 */ /* 0x000fea0003800000 */
.L_x_1328:
        /* <DEDUP_REMOVED lines=10> */
.L_x_1331:
[----:B------:R-:W-:Y:S05]  /*39570*/  BSYNC B1 ;  /* 0x0000000000017941 */ /* 0x000fea0003800000 */
.L_x_1330:
        /* <DEDUP_REMOVED lines=10> */
.L_x_1333:
[----:B------:R-:W-:Y:S05]  /*39620*/  BSYNC B1 ;  /* 0x0000000000017941 */ /* 0x000fea0003800000 */
.L_x_1332:
        /* <DEDUP_REMOVED lines=10> */
.L_x_1335:
[----:B------:R-:W-:Y:S05]  /*396d0*/  BSYNC B1 ;  /* 0x0000000000017941 */ /* 0x000fea0003800000 */
.L_x_1334:
        /* <DEDUP_REMOVED lines=10> */
.L_x_1337:
[----:B------:R-:W-:Y:S05]  /*39780*/  BSYNC B1 ;  /* 0x0000000000017941 */ /* 0x000fea0003800000 */
.L_x_1336:
        /* <DEDUP_REMOVED lines=10> */
.L_x_1339:
[----:B------:R-:W-:Y:S05]  /*39830*/  BSYNC B1 ;  /* 0x0000000000017941 */ /* 0x000fea0003800000 */
.L_x_1338:
[----:B-----5:R-:W-:Y:S01]  /*39840*/  IMAD.U32 R3, R19, 0x10000, RZ ;  /* 0x0001000013037824 */ /* 0x020fe200078e00ff */
[----:B------:R-:W-:Y:S03]  /*39850*/  BSSY B1, `(.L_x_1340) ;  /* 0x0000008000017945 */ /* 0x000fe60003800000 */
[----:B------:R-:W-:-:S04]  /*39860*/  FMUL R4, R3, R16 ;  /* 0x0000001003047220 */ /* 0x000fc80000400000 */
[----:B------:R-:W-:-:S05]  /*39870*/  FFMA R4, R203, R2, R4 ;  /* 0x00000002cb047223 */ /* 0x000fca0000000004 */
[----:B------:R-:W-:-:S05]  /*39880*/  F2FP.BF16.F32.PACK_AB R4, RZ, R4 ;  /* 0x00000004ff04723e */ /* 0x000fca00000010ff */
[----:B------:R0:W-:Y:S01]  /*39890*/  @P5 STG.E.U16 desc[UR46][R216.64+0x2c2], R4 ;  /* 0x0002c204d8005986 */ /* 0x0001e2000c10152e */
[----:B------:R-:W-:-:S13]  /*398a0*/  ISETP.GT.AND P5, PT, R0, 0x100, P6 ;  /* 0x000001000000780c */ /* 0x000fda00037a4270 */
[----:B0-----:R-:W-:Y:S05]  /*398b0*/  @!P5 BRA `(.L_x_1341) ;  /* 0x000000000004d947 */ /* 0x001fea0003800000 */
[----:B------:R0:W5:Y:S02]  /*398c0*/  LDG.E.LTC128B.U16 R19, desc[UR46][R14.64+0x2d0] ;  /* 0x0002d02e0e137981 */ /* 0x000164000c1e1520 */
.L_x_1341:
[----:B------:R-:W-:Y:S05]  /*398d0*/  BSYNC B1 ;  /* 0x0000000000017941 */ /* 0x000fea0003800000 */
.L_x_1340:
        /* <DEDUP_REMOVED lines=9> */
.L_x_1343:
[----:B------:R-:W-:Y:S05]  /*39970*/  BSYNC B1 ;  /* 0x0000000000017941 */ /* 0x000fea0003800000 */
.L_x_1342:
[----:B-----5:R-:W-:Y:S01]  /*39980*/  SHF.L.U32 R3, R19, 0x10, RZ ;  /* 0x0000001013037819 */ /* 0x020fe200000006ff */
[----:B------:R-:W-:Y:S04]  /*39990*/  BSSY B1, `(.L_x_1344) ;  /* 0x0000008000017945 */ /* 0x000fe80003800000 */
[----:B------:R-:W-:-:S04]  /*399a0*/  FMUL R4, R3, R16 ;  /* 0x0000001003047220 */ /* 0x000fc80000400000 */
[----:B------:R-:W-:-:S05]  /*399b0*/  FFMA R4, R205, R2, R4 ;  /* 0x00000002cd047223 */ /* 0x000fca0000000004 */
[----:B------:R-:W-:-:S05]  /*399c0*/  F2FP.BF16.F32.PACK_AB R4, RZ, R4 ;  /* 0x00000004ff04723e */ /* 0x000fca00000010ff */
[----:B------:R0:W-:Y:S01]  /*399d0*/  @P5 STG.E.U16 desc[UR46][R224.64+0x2d2], R4 ;  /* 0x0002d204e0005986 */ /* 0x0001e2000c10152e */
[----:B------:R-:W-:-:S13]  /*399e0*/  ISETP.GT.AND P5, PT, R0, 0x108, P6 ;  /* 0x000001080000780c */ /* 0x000fda00037a4270 */
[----:B0-----:R-:W-:Y:S05]  /*399f0*/  @!P5 BRA `(.L_x_1345) ;  /* 0x000000000004d947 */ /* 0x001fea0003800000 */
[----:B------:R0:W5:Y:S02]  /*39a00*/  LDG.E.LTC128B.U16 R19, desc[UR46][R12.64+0x2d0] ;  /* 0x0002d02e0c137981 */ /* 0x000164000c1e1520 */
.L_x_1345:
[----:B------:R-:W-:Y:S05]  /*39a10*/  BSYNC B1 ;  /* 0x0000000000017941 */ /* 0x000fea0003800000 */
.L_x_1344:
        /* <DEDUP_REMOVED lines=9> */
.L_x_1347:
[----:B------:R-:W-:Y:S05]  /*39ab0*/  BSYNC B1 ;  /* 0x0000000000017941 */ /* 0x000fea0003800000 */
.L_x_1346:
        /* <DEDUP_REMOVED lines=9> */
.L_x_1349:
[----:B------:R-:W-:Y:S05]  /*39b50*/  BSYNC B1 ;  /* 0x0000000000017941 */ /* 0x000fea0003800000 */
.L_x_1348:
        /* <DEDUP_REMOVED lines=9> */
.L_x_1351:
[----:B------:R-:W-:Y:S05]  /*39bf0*/  BSYNC B1 ;  /* 0x0000000000017941 */ /* 0x000fea0003800000 */
.L_x_1350:
        /* <DEDUP_REMOVED lines=9> */
.L_x_1353:
[----:B------:R-:W-:Y:S05]  /*39c90*/  BSYNC B1 ;  /* 0x0000000000017941 */ /* 0x000fea0003800000 */
.L_x_1352:
        /* <DEDUP_REMOVED lines=9> */
.L_x_1355:
[----:B------:R-:W-:Y:S05]  /*39d30*/  BSYNC B1 ;  /* 0x0000000000017941 */ /* 0x000fea0003800000 */
.L_x_1354:
        /* <DEDUP_REMOVED lines=9> */
.L_x_1357:
[----:B------:R-:W-:Y:S05]  /*39dd0*/  BSYNC B1 ;  /* 0x0000000000017941 */ /* 0x000fea0003800000 */
.L_x_1356:
        /* <DEDUP_REMOVED lines=9> */
.L_x_1359:
[----:B------:R-:W-:Y:S05]  /*39e70*/  BSYNC B1 ;  /* 0x0000000000017941 */ /* 0x000fea0003800000 */
.L_x_1358:
        /* <DEDUP_REMOVED lines=9> */
.L_x_1361:
[----:B------:R-:W-:Y:S05]  /*39f10*/  BSYNC B1 ;  /* 0x0000000000017941 */ /* 0x000fea0003800000 */
.L_x_1360:
        /* <DEDUP_REMOVED lines=9> */
.L_x_1363:
[----:B------:R-:W-:Y:S05]  /*39fb0*/  BSYNC B1 ;  /* 0x0000000000017941 */ /* 0x000fea0003800000 */
.L_x_1362:
        /* <DEDUP_REMOVED lines=10> */
.L_x_1365:
[----:B------:R-:W-:Y:S05]  /*3a060*/  BSYNC B1 ;  /* 0x0000000000017941 */ /* 0x000fea0003800000 */
.L_x_1364:
[----:B-----5:R-:W-:Y:S01]  /*3a070*/  IMAD.U32 R3, R19, 0x10000, RZ ;  /* 0x0001000013037824 */ /* 0x020fe200078e00ff */
[----:B------:R-:W-:Y:S01]  /*3a080*/  BSSY B1, `(.L_x_1366) ;  /* 0x000000a000017945 */ /* 0x000fe20003800000 */
[----:B------:R-:W-:Y:S02]  /*3a090*/  IMAD.MOV.U32 R219, RZ, RZ, R232 ;  /* 0x000000ffffdb7224 */ /* 0x000fe400078e00e8 */
        /* <DEDUP_REMOVED lines=8> */
.L_x_1367:
[----:B------:R-:W-:Y:S05]  /*3a120*/  BSYNC B1 ;  /* 0x0000000000017941 */ /* 0x000fea0003800000 */
.L_x_1366:
        /* <DEDUP_REMOVED lines=10> */
.L_x_1369:
[----:B------:R-:W-:Y:S05]  /*3a1d0*/  BSYNC B1 ;  /* 0x0000000000017941 */ /* 0x000fea0003800000 */
.L_x_1368:
        /* <DEDUP_REMOVED lines=10> */
.L_x_1371:
[----:B------:R-:W-:Y:S05]  /*3a280*/  BSYNC B1 ;  /* 0x0000000000017941 */ /* 0x000fea0003800000 */
.L_x_1370:
        /* <DEDUP_REMOVED lines=10> */
.L_x_1373:
[----:B------:R-:W-:Y:S05]  /*3a330*/  BSYNC B1 ;  /* 0x0000000000017941 */ /* 0x000fea0003800000 */
.L_x_1372:
        /* <DEDUP_REMOVED lines=10> */
.L_x_1375:
[----:B------:R-:W-:Y:S05]  /*3a3e0*/  BSYNC B1 ;  /* 0x0000000000017941 */ /* 0x000fea0003800000 */
.L_x_1374:
        /* <DEDUP_REMOVED lines=10> */
.L_x_1377:
[----:B------:R-:W-:Y:S05]  /*3a490*/  BSYNC B1 ;  /* 0x0000000000017941 */ /* 0x000fea0003800000 */
.L_x_1376:
        /* <DEDUP_REMOVED lines=10> */
.L_x_1379:
[----:B------:R-:W-:Y:S05]  /*3a540*/  BSYNC B1 ;  /* 0x0000000000017941 */ /* 0x000fea0003800000 */
.L_x_1378:
        /* <DEDUP_REMOVED lines=10> */
.L_x_1381:
[----:B------:R-:W-:Y:S05]  /*3a5f0*/  BSYNC B1 ;  /* 0x0000000000017941 */ /* 0x000fea0003800000 */
.L_x_1380:
        /* <DEDUP_REMOVED lines=10> */
.L_x_1383:
[----:B------:R-:W-:Y:S05]  /*3a6a0*/  BSYNC B1 ;  /* 0x0000000000017941 */ /* 0x000fea0003800000 */
.L_x_1382:
        /* <DEDUP_REMOVED lines=10> */
.L_x_1385:
[----:B------:R-:W-:Y:S05]  /*3a750*/  BSYNC B1 ;  /* 0x0000000000017941 */ /* 0x000fea0003800000 */
.L_x_1384:
        /* <DEDUP_REMOVED lines=10> */
.L_x_1387:
[----:B------:R-:W-:Y:S05]  /*3a800*/  BSYNC B1 ;  /* 0x0000000000017941 */ /* 0x000fea0003800000 */
.L_x_1386:
        /* <DEDUP_REMOVED lines=10> */
.L_x_1389:
[----:B------:R-:W-:Y:S05]  /*3a8b0*/  BSYNC B1 ;  /* 0x0000000000017941 */ /* 0x000fea0003800000 */
.L_x_1388:
        /* <DEDUP_REMOVED lines=10> */
.L_x_1391:
[----:B------:R-:W-:Y:S05]  /*3a960*/  BSYNC B1 ;  /* 0x0000000000017941 */ /* 0x000fea0003800000 */
.L_x_1390:
        /* <DEDUP_REMOVED lines=10> */
.L_x_1393:
[----:B------:R-:W-:Y:S05]  /*3aa10*/  BSYNC B1 ;  /* 0x0000000000017941 */ /* 0x000fea0003800000 */
.L_x_1392:
        /* <DEDUP_REMOVED lines=10> */
.L_x_1395:
[----:B------:R-:W-:Y:S05]  /*3aac0*/  BSYNC B1 ;  /* 0x0000000000017941 */ /* 0x000fea0003800000 */
.L_x_1394:
        /* <DEDUP_REMOVED lines=10> */
.L_x_1397:
[----:B------:R-:W-:Y:S05]  /*3ab70*/  BSYNC B1 ;  /* 0x0000000000017941 */ /* 0x000fea0003800000 */
.L_x_1396:
        /* <DEDUP_REMOVED lines=10> */
.L_x_1399:
[----:B------:R-:W-:Y:S05]  /*3ac20*/  BSYNC B1 ;  /* 0x0000000000017941 */ /* 0x000fea0003800000 */
.L_x_1398:
        /* <DEDUP_REMOVED lines=10> */
.L_x_1401:
[----:B------:R-:W-:Y:S05]  /*3acd0*/  BSYNC B1 ;  /* 0x0000000000017941 */ /* 0x000fea0003800000 */
.L_x_1400:
        /* <DEDUP_REMOVED lines=10> */
.L_x_1403:
[----:B------:R-:W-:Y:S05]  /*3ad80*/  BSYNC B1 ;  /* 0x0000000000017941 */ /* 0x000fea0003800000 */
.L_x_1402:
        /* <DEDUP_REMOVED lines=10> */
.L_x_1405:
[----:B------:R-:W-:Y:S05]  /*3ae30*/  BSYNC B1 ;  /* 0x0000000000017941 */ /* 0x000fea0003800000 */
.L_x_1404:
        /* <DEDUP_REMOVED lines=10> */
.L_x_1407:
[----:B------:R-:W-:Y:S05]  /*3aee0*/  BSYNC B1 ;  /* 0x0000000000017941 */ /* 0x000fea0003800000 */
.L_x_1406:
        /* <DEDUP_REMOVED lines=10> */
.L_x_1409:
[----:B------:R-:W-:Y:S05]  /*3af90*/  BSYNC B1 ;  /* 0x0000000000017941 */ /* 0x000fea0003800000 */
.L_x_1408:
        /* <DEDUP_REMOVED lines=10> */
.L_x_1411:
[----:B------:R-:W-:Y:S05]  /*3b040*/  BSYNC B1 ;  /* 0x0000000000017941 */ /* 0x000fea0003800000 */
.L_x_1410:
        /* <DEDUP_REMOVED lines=10> */
.L_x_1413:
[----:B------:R-:W-:Y:S05]  /*3b0f0*/  BSYNC B1 ;  /* 0x0000000000017941 */ /* 0x000fea0003800000 */
.L_x_1412:
        /* <DEDUP_REMOVED lines=10> */
.L_x_1415:
[----:B------:R-:W-:Y:S05]  /*3b1a0*/  BSYNC B1 ;  /* 0x0000000000017941 */ /* 0x000fea0003800000 */
.L_x_1414:
        /* <DEDUP_REMOVED lines=10> */
.L_x_1417:
[----:B------:R-:W-:Y:S05]  /*3b250*/  BSYNC B1 ;  /* 0x0000000000017941 */ /* 0x000fea0003800000 */
.L_x_1416:
        /* <DEDUP_REMOVED lines=10> */
.L_x_1419:
[----:B------:R-:W-:Y:S05]  /*3b300*/  BSYNC B1 ;  /* 0x0000000000017941 */ /* 0x000fea0003800000 */
.L_x_1418:
        /* <DEDUP_REMOVED lines=10> */
.L_x_1421:
[----:B------:R-:W-:Y:S05]  /*3b3b0*/  BSYNC B1 ;  /* 0x0000000000017941 */ /* 0x000fea0003800000 */
.L_x_1420:
        /* <DEDUP_REMOVED lines=10> */
.L_x_1423:
[----:B------:R-:W-:Y:S05]  /*3b460*/  BSYNC B1 ;  /* 0x0000000000017941 */ /* 0x000fea0003800000 */
.L_x_1422:
        /* <DEDUP_REMOVED lines=10> */
.L_x_1425:
[----:B------:R-:W-:Y:S05]  /*3b510*/  BSYNC B1 ;  /* 0x0000000000017941 */ /* 0x000fea0003800000 */
.L_x_1424:
        /* <DEDUP_REMOVED lines=10> */
.L_x_1427:
[----:B------:R-:W-:Y:S05]  /*3b5c0*/  BSYNC B1 ;  /* 0x0000000000017941 */ /* 0x000fea0003800000 */
.L_x_1426:
        /* <DEDUP_REMOVED lines=10> */
.L_x_1429:
[----:B------:R-:W-:Y:S05]  /*3b670*/  BSYNC B1 ;  /* 0x0000000000017941 */ /* 0x000fea0003800000 */
.L_x_1428:
        /* <DEDUP_REMOVED lines=10> */
.L_x_1431:
[----:B------:R-:W-:Y:S05]  /*3b720*/  BSYNC B1 ;  /* 0x0000000000017941 */ /* 0x000fea0003800000 */
.L_x_1430:
        /* <DEDUP_REMOVED lines=10> */
.L_x_1433:
[----:B------:R-:W-:Y:S05]  /*3b7d0*/  BSYNC B1 ;  /* 0x0000000000017941 */ /* 0x000fea0003800000 */
.L_x_1432:
        /* <DEDUP_REMOVED lines=10> */
.L_x_1435:
[----:B------:R-:W-:Y:S05]  /*3b880*/  BSYNC B1 ;  /* 0x0000000000017941 */ /* 0x000fea0003800000 */
.L_x_1434:
        /* <DEDUP_REMOVED lines=10> */
.L_x_1437:
[----:B------:R-:W-:Y:S05]  /*3b930*/  BSYNC B1 ;  /* 0x0000000000017941 */ /* 0x000fea0003800000 */
.L_x_1436:
        /* <DEDUP_REMOVED lines=10> */
.L_x_1439:
[----:B------:R-:W-:Y:S05]  /*3b9e0*/  BSYNC B1 ;  /* 0x0000000000017941 */ /* 0x000fea0003800000 */
.L_x_1438:
        /* <DEDUP_REMOVED lines=10> */
.L_x_1441:
[----:B------:R-:W-:Y:S05]  /*3ba90*/  BSYNC B1 ;  /* 0x0000000000017941 */ /* 0x000fea0003800000 */
.L_x_1440:
        /* <DEDUP_REMOVED lines=10> */
.L_x_1443:
[----:B------:R-:W-:Y:S05]  /*3bb40*/  BSYNC B1 ;  /* 0x0000000000017941 */ /* 0x000fea0003800000 */
.L_x_1442:
        /* <DEDUP_REMOVED lines=10> */
.L_x_1445:
[----:B------:R-:W-:Y:S05]  /*3bbf0*/  BSYNC B1 ;  /* 0x0000000000017941 */ /* 0x000fea0003800000 */
.L_x_1444:
        /* <DEDUP_REMOVED lines=10> */
.L_x_1447:
[----:B------:R-:W-:Y:S05]  /*3bca0*/  BSYNC B1 ;  /* 0x0000000000017941 */ /* 0x000fea0003800000 */
.L_x_1446:
        /* <DEDUP_REMOVED lines=10> */
.L_x_1449:
[----:B------:R-:W-:Y:S05]  /*3bd50*/  BSYNC B1 ;  /* 0x0000000000017941 */ /* 0x000fea0003800000 */
.L_x_1448:
        /* <DEDUP_REMOVED lines=10> */
.L_x_1451:
[----:B------:R-:W-:Y:S05]  /*3be00*/  BSYNC B1 ;  /* 0x0000000000017941 */ /* 0x000fea0003800000 */
.L_x_1450:
        /* <DEDUP_REMOVED lines=10> */
.L_x_1453:
[----:B------:R-:W-:Y:S05]  /*3beb0*/  BSYNC B1 ;  /* 0x0000000000017941 */ /* 0x000fea0003800000 */
.L_x_1452:
        /* <DEDUP_REMOVED lines=10> */
.L_x_1455:
[----:B------:R-:W-:Y:S05]  /*3bf60*/  BSYNC B1 ;  /* 0x0000000000017941 */ /* 0x000fea0003800000 */
.L_x_1454:
        /* <DEDUP_REMOVED lines=10> */
.L_x_1457:
[----:B------:R-:W-:Y:S05]  /*3c010*/  BSYNC B1 ;  /* 0x0000000000017941 */ /* 0x000fea0003800000 */
.L_x_1456:
        /* <DEDUP_REMOVED lines=10> */
.L_x_1459:
[----:B------:R-:W-:Y:S05]  /*3c0c0*/  BSYNC B1 ;  /* 0x0000000000017941 */ /* 0x000fea0003800000 */
.L_x_1458:
        /* <DEDUP_REMOVED lines=10> */
.L_x_1461:
[----:B------:R-:W-:Y:S05]  /*3c170*/  BSYNC B1 ;  /* 0x0000000000017941 */ /* 0x000fea0003800000 */
.L_x_1460:
        /* <DEDUP_REMOVED lines=10> */
.L_x_1463:
[----:B------:R-:W-:Y:S05]  /*3c220*/  BSYNC B1 ;  /* 0x0000000000017941 */ /* 0x000fea0003800000 */
.L_x_1462:
        /* <DEDUP_REMOVED lines=10> */
.L_x_1465:
[----:B------:R-:W-:Y:S05]  /*3c2d0*/  BSYNC B1 ;  /* 0x0000000000017941 */ /* 0x000fea0003800000 */
.L_x_1464:
        /* <DEDUP_REMOVED lines=10> */
.L_x_1467:
[----:B------:R-:W-:Y:S05]  /*3c380*/  BSYNC B1 ;  /* 0x0000000000017941 */ /* 0x000fea0003800000 */
.L_x_1466:
        /* <DEDUP_REMOVED lines=10> */
.L_x_1469:
[----:B------:R-:W-:Y:S05]  /*3c430*/  BSYNC B1 ;  /* 0x0000000000017941 */ /* 0x000fea0003800000 */
.L_x_1468:
        /* <DEDUP_REMOVED lines=10> */
.L_x_1471:
[----:B------:R-:W-:Y:S05]  /*3c4e0*/  BSYNC B1 ;  /* 0x0000000000017941 */ /* 0x000fea0003800000 */
.L_x_1470:
        /* <DEDUP_REMOVED lines=10> */
.L_x_1473:
[----:B------:R-:W-:Y:S05]  /*3c590*/  BSYNC B1 ;  /* 0x0000000000017941 */ /* 0x000fea0003800000 */
.L_x_1472:
        /* <DEDUP_REMOVED lines=10> */
.L_x_1475:
[----:B------:R-:W-:Y:S05]  /*3c640*/  BSYNC B1 ;  /* 0x0000000000017941 */ /* 0x000fea0003800000 */
.L_x_1474:
        /* <DEDUP_REMOVED lines=10> */
.L_x_1477:
[----:B------:R-:W-:Y:S05]  /*3c6f0*/  BSYNC B1 ;  /* 0x0000000000017941 */ /* 0x000fea0003800000 */
.L_x_1476:
        /* <DEDUP_REMOVED lines=10> */
.L_x_1479:
[----:B------:R-:W-:Y:S05]  /*3c7a0*/  BSYNC B1 ;  /* 0x0000000000017941 */ /* 0x000fea0003800000 */
.L_x_1478:
        /* <DEDUP_REMOVED lines=10> */
.L_x_1481:
[----:B------:R-:W-:Y:S05]  /*3c850*/  BSYNC B1 ;  /* 0x0000000000017941 */ /* 0x000fea0003800000 */
.L_x_1480:
        /* <DEDUP_REMOVED lines=10> */
.L_x_1483:
[----:B------:R-:W-:Y:S05]  /*3c900*/  BSYNC B1 ;  /* 0x0000000000017941 */ /* 0x000fea0003800000 */
.L_x_1482:
        /* <DEDUP_REMOVED lines=10> */
.L_x_1485:
[----:B------:R-:W-:Y:S05]  /*3c9b0*/  BSYNC B1 ;  /* 0x0000000000017941 */ /* 0x000fea0003800000 */
.L_x_1484:
        /* <DEDUP_REMOVED lines=10> */
.L_x_1487:
[----:B------:R-:W-:Y:S05]  /*3ca60*/  BSYNC B1 ;  /* 0x0000000000017941 */ /* 0x000fea0003800000 */
.L_x_1486:
        /* <DEDUP_REMOVED lines=10> */
.L_x_1489:
[----:B------:R-:W-:Y:S05]  /*3cb10*/  BSYNC B1 ;  /* 0x0000000000017941 */ /* 0x000fea0003800000 */
.L_x_1488:
        /* <DEDUP_REMOVED lines=10> */
.L_x_1491:
[----:B------:R-:W-:Y:S05]  /*3cbc0*/  BSYNC B1 ;  /* 0x0000000000017941 */ /* 0x000fea0003800000 */
.L_x_1490:
        /* <DEDUP_REMOVED lines=10> */
.L_x_1493:
[----:B------:R-:W-:Y:S05]  /*3cc70*/  BSYNC B1 ;  /* 0x0000000000017941 */ /* 0x000fea0003800000 */
.L_x_1492:
        /* <DEDUP_REMOVED lines=10> */
.L_x_1495:
[----:B------:R-:W-:Y:S05]  /*3cd20*/  BSYNC B1 ;  /* 0x0000000000017941 */ /* 0x000fea0003800000 */
.L_x_1494:
        /* <DEDUP_REMOVED lines=10> */
.L_x_1497:
[----:B------:R-:W-:Y:S05]  /*3cdd0*/  BSYNC B1 ;  /* 0x0000000000017941 */ /* 0x000fea0003800000 */
.L_x_1496:
        /* <DEDUP_REMOVED lines=10> */
.L_x_1499:
[----:B------:R-:W-:Y:S05]  /*3ce80*/  BSYNC B1 ;  /* 0x0000000000017941 */ /* 0x000fea0003800000 */
.L_x_1498:
        /* <DEDUP_REMOVED lines=10> */
.L_x_1501:
[----:B------:R-:W-:Y:S05]  /*3cf30*/  BSYNC B1 ;  /* 0x0000000000017941 */ /* 0x000fea0003800000 */
.L_x_1500:
        /* <DEDUP_REMOVED lines=10> */
.L_x_1503:
[----:B------:R-:W-:Y:S05]  /*3cfe0*/  BSYNC B1 ;  /* 0x0000000000017941 */ /* 0x000fea0003800000 */
.L_x_1502:
        /* <DEDUP_REMOVED lines=10> */
.L_x_1505:
[----:B------:R-:W-:Y:S05]  /*3d090*/  BSYNC B1 ;  /* 0x0000000000017941 */ /* 0x000fea0003800000 */
.L_x_1504:
        /* <DEDUP_REMOVED lines=10> */
.L_x_1507:
[----:B------:R-:W-:Y:S05]  /*3d140*/  BSYNC B1 ;  /* 0x0000000000017941 */ /* 0x000fea0003800000 */
.L_x_1506:
        /* <DEDUP_REMOVED lines=10> */
.L_x_1509:
[----:B------:R-:W-:Y:S05]  /*3d1f0*/  BSYNC B1 ;  /* 0x0000000000017941 */ /* 0x000fea0003800000 */
.L_x_1508:
        /* <DEDUP_REMOVED lines=10> */
.L_x_1511:
[----:B------:R-:W-:Y:S05]  /*3d2a0*/  BSYNC B1 ;  /* 0x0000000000017941 */ /* 0x000fea0003800000 */
.L_x_1510:
        /* <DEDUP_REMOVED lines=10> */
.L_x_1513:
[----:B------:R-:W-:Y:S05]  /*3d350*/  BSYNC B1 ;  /* 0x0000000000017941 */ /* 0x000fea0003800000 */
.L_x_1512:
        /* <DEDUP_REMOVED lines=10> */
.L_x_1515:
[----:B------:R-:W-:Y:S05]  /*3d400*/  BSYNC B1 ;  /* 0x0000000000017941 */ /* 0x000fea0003800000 */
.L_x_1514:
        /* <DEDUP_REMOVED lines=10> */
.L_x_1517:
[----:B------:R-:W-:Y:S05]  /*3d4b0*/  BSYNC B1 ;  /* 0x0000000000017941 */ /* 0x000fea0003800000 */
.L_x_1516:
        /* <DEDUP_REMOVED lines=10> */
.L_x_1519:
[----:B------:R-:W-:Y:S05]  /*3d560*/  BSYNC B1 ;  /* 0x0000000000017941 */ /* 0x000fea0003800000 */
.L_x_1518:
        /* <DEDUP_REMOVED lines=10> */
.L_x_1521:
[----:B------:R-:W-:Y:S05]  /*3d610*/  BSYNC B1 ;  /* 0x0000000000017941 */ /* 0x000fea0003800000 */
.L_x_1520:
        /* <DEDUP_REMOVED lines=10> */
.L_x_1523:
[----:B------:R-:W-:Y:S05]  /*3d6c0*/  BSYNC B1 ;  /* 0x0000000000017941 */ /* 0x000fea0003800000 */
.L_x_1522:
        /* <DEDUP_REMOVED lines=10> */
.L_x_1525:
[----:B------:R-:W-:Y:S05]  /*3d770*/  BSYNC B1 ;  /* 0x0000000000017941 */ /* 0x000fea0003800000 */
.L_x_1524:
        /* <DEDUP_REMOVED lines=10> */
.L_x_1527:
[----:B------:R-:W-:Y:S05]  /*3d820*/  BSYNC B1 ;  /* 0x0000000000017941 */ /* 0x000fea0003800000 */
.L_x_1526:
        /* <DEDUP_REMOVED lines=10> */
.L_x_1529:
[----:B------:R-:W-:Y:S05]  /*3d8d0*/  BSYNC B1 ;  /* 0x0000000000017941 */ /* 0x000fea0003800000 */
.L_x_1528:
        /* <DEDUP_REMOVED lines=10> */
.L_x_1531:
[----:B------:R-:W-:Y:S05]  /*3d980*/  BSYNC B1 ;  /* 0x0000000000017941 */ /* 0x000fea0003800000 */
.L_x_1530:
        /* <DEDUP_REMOVED lines=9> */
.L_x_1533:
[----:B------:R-:W-:Y:S05]  /*3da20*/  BSYNC B1 ;  /* 0x0000000000017941 */ /* 0x000fea0003800000 */
.L_x_1532:
        /* <DEDUP_REMOVED lines=9> */
.L_x_1535:
[----:B------:R-:W-:Y:S05]  /*3dac0*/  BSYNC B1 ;  /* 0x0000000000017941 */ /* 0x000fea0003800000 */
.L_x_1534:
[----:B-----5:R-:W-:Y:S01]  /*3dad0*/  IMAD.U32 R3, R19, 0x10000, RZ ;  /* 0x0001000013037824 */ /* 0x020fe200078e00ff */
[----:B------:R-:W-:Y:S01]  /*3dae0*/  ISETP.GT.AND P6, PT, R0, 0x188, P6 ;  /* 0x000001880000780c */ /* 0x000fe200037c4270 */
[----:B------:R-:W-:Y:S02]  /*3daf0*/  BSSY B1, `(.L_x_1536) ;  /* 0x0000007000017945 */ /* 0x000fe40003800000 */
[----:B------:R-:W-:-:S04]  /*3db00*/  FMUL R4, R3, R16 ;  /* 0x0000001003047220 */ /* 0x000fc80000400000 */
[----:B------:R-:W-:-:S05]  /*3db10*/  FFMA R4, R109, R2, R4 ;  /* 0x000000026d047223 */ /* 0x000fca0000000004 */
[----:B------:R-:W-:-:S05]  /*3db20*/  F2FP.BF16.F32.PACK_AB R4, RZ, R4 ;  /* 0x00000004ff04723e */ /* 0x000fca00000010ff */
[----:B------:R0:W-:Y:S01]  /*3db30*/  @P5 STG.E.U16 desc[UR46][R218.64+0x2d2], R4 ;  /* 0x0002d204da005986 */ /* 0x0001e2000c10152e */
[----:B------:R-:W-:Y:S05]  /*3db40*/  @!P6 BRA `(.L_x_1537) ;  /* 0x000000000004e947 */ /* 0x000fea0003800000 */
[----:B------:R0:W5:Y:S02]  /*3db50*/  LDG.E.LTC128B.U16 R19, desc[UR46][R8.64+0x2d0] ;  /* 0x0002d02e08137981 */ /* 0x000164000c1e1520 */
.L_x_1537:
[----:B------:R-:W-:Y:S05]  /*3db60*/  BSYNC B1 ;  /* 0x0000000000017941 */ /* 0x000fea0003800000 */
.L_x_1536:
        /* <DEDUP_REMOVED lines=9> */
.L_x_1539:
[----:B------:R-:W-:Y:S05]  /*3dc00*/  BSYNC B1 ;  /* 0x0000000000017941 */ /* 0x000fea0003800000 */
.L_x_1538:
[----:B0----5:R-:W-:Y:S01]  /*3dc10*/  IMAD.U32 R3, R19, 0x10000, RZ ;  /* 0x0001000013037824 */ /* 0x021fe200078e00ff */
        /* <DEDUP_REMOVED lines=8> */
.L_x_1541:
[----:B------:R-:W-:Y:S05]  /*3dca0*/  BSYNC B1 ;  /* 0x0000000000017941 */ /* 0x000fea0003800000 */
.L_x_1540:
        /* <DEDUP_REMOVED lines=9> */
.L_x_1543:
[----:B------:R-:W-:Y:S05]  /*3dd40*/  BSYNC B1 ;  /* 0x0000000000017941 */ /* 0x000fea0003800000 */
.L_x_1542:
        /* <DEDUP_REMOVED lines=9> */
.L_x_1545:
[----:B------:R-:W-:Y:S05]  /*3dde0*/  BSYNC B1 ;  /* 0x0000000000017941 */ /* 0x000fea0003800000 */
.L_x_1544:
[----:B-----5:R-:W-:Y:S01]  /*3ddf0*/  SHF.L.U32 R3, R19, 0x10, RZ ;  /* 0x0000001013037819 */ /* 0x020fe200000006ff */
[----:B------:R-:W-:Y:S01]  /*3de00*/  BSSY B1, `(.L_x_1546) ;  /* 0x0000008000017945 */ /* 0x000fe20003800000 */
[----:B------:R-:W-:-:S03]  /*3de10*/  ISETP.GT.AND P2, PT, R0, 0x188, P2 ;  /* 0x000001880000780c */ /* 0x000fc60001744270 */
[----:B------:R-:W-:-:S04]  /*3de20*/  FMUL R3, R3, R16 ;  /* 0x0000001003037220 */ /* 0x000fc80000400000 */
[----:B------:R-:W-:-:S05]  /*3de30*/  FFMA R3, R114, R2, R3 ;  /* 0x0000000272037223 */ /* 0x000fca0000000003 */
[----:B------:R-:W-:-:S05]  /*3de40*/  F2FP.BF16.F32.PACK_AB R3, RZ, R3 ;  /* 0x00000003ff03723e */ /* 0x000fca00000010ff */
[----:B------:R0:W-:Y:S01]  /*3de50*/  @P3 STG.E.U16 desc[UR46][R230.64+0x2e0], R3 ;  /* 0x0002e003e6003986 */ /* 0x0001e2000c10152e */
[----:B------:R-:W-:Y:S05]  /*3de60*/  @!P2 BRA `(.L_x_1547) ;  /* 0x000000000004a947 */ /* 0x000fea0003800000 */
[----:B------:R0:W5:Y:S02]  /*3de70*/  LDG.E.LTC128B.U16 R19, desc[UR46][R8.64+0x2e2] ;  /* 0x0002e22e08137981 */ /* 0x000164000c1e1520 */
.L_x_1547:
[----:B------:R-:W-:Y:S05]  /*3de80*/  BSYNC B1 ;  /* 0x0000000000017941 */ /* 0x000fea0003800000 */
.L_x_1546:
        /* <DEDUP_REMOVED lines=9> */
.L_x_1549:
[----:B------:R-:W-:Y:S05]  /*3df20*/  BSYNC B1 ;  /* 0x0000000000017941 */ /* 0x000fea0003800000 */
.L_x_1548:
        /* <DEDUP_REMOVED lines=9> */
.L_x_1551:
[----:B------:R-:W-:Y:S05]  /*3dfc0*/  BSYNC B1 ;  /* 0x0000000000017941 */ /* 0x000fea0003800000 */
.L_x_1550:
        /* <DEDUP_REMOVED lines=9> */
.L_x_1553:
[----:B------:R-:W-:Y:S05]  /*3e060*/  BSYNC B1 ;  /* 0x0000000000017941 */ /* 0x000fea0003800000 */
.L_x_1552:
        /* <DEDUP_REMOVED lines=9> */
.L_x_1555:
[----:B------:R-:W-:Y:S05]  /*3e100*/  BSYNC B1 ;  /* 0x0000000000017941 */ /* 0x000fea0003800000 */
.L_x_1554:
[----:B------:R-:W-:Y:S05]  /*3e110*/  @!P0 BRA `(.L_x_1556) ;  /* 0x0000011000b08947 */ /* 0x000fea0003800000 */
[----:B-----5:R-:W-:-:S04]  /*3e120*/  IMAD.U32 R19, R19, 0x10000, RZ ;  /* 0x0001000013137824 */ /* 0x020fc800078e00ff */
[----:B------:R-:W-:-:S04]  /*3e130*/  FMUL R0, R19, R16 ;  /* 0x0000001013007220 */ /* 0x000fc80000400000 */
[----:B------:R-:W-:-:S05]  /*3e140*/  FFMA R0, R119, R2, R0 ;  /* 0x0000000277007223 */ /* 0x000fca0000000000 */
[----:B------:R-:W-:-:S05]  /*3e150*/  F2FP.BF16.F32.PACK_AB R0, RZ, R0 ;  /* 0x00000000ff00723e */ /* 0x000fca00000010ff */
[----:B------:R0:W-:Y:S01]  /*3e160*/  STG.E.U16 desc[UR46][R230.64+0x2f2], R0 ;  /* 0x0002f200e6007986 */ /* 0x0001e2000c10152e */
[----:B------:R-:W-:Y:S05]  /*3e170*/  BRA `(.L_x_1556) ;  /* 0x0000011000987947 */ /* 0x000fea0003800000 */
.L_x_29:
[----:B------:R-:W2:Y:S01]  /*3e180*/  LDL.LU R6, [R1+0x784] ;  /* 0x0007840001067983 */ /* 0x000ea20000300800 */
[----:B------:R-:W-:-:S03]  /*3e190*/  ULDC.64 UR4, c[0x0][0x5c0] ;  /* 0x0001700000047ab9 */ /* 0x000fc60000000a00 */
[----:B------:R-:W3:Y:S04]  /*3e1a0*/  LDL.LU R8, [R1+0x798] ;  /* 0x0007980001087983 */ /* 0x000ee80000300800 */
[----:B0-----:R-:W4:Y:S04]  /*3e1b0*/  LDL.LU R235, [R1+0x89c] ;  /* 0x00089c0001eb7983 */ /* 0x001f280000300800 */
[----:B------:R-:W5:Y:S04]  /*3e1c0*/  LDL.LU R234, [R1+0x8a0] ;  /* 0x0008a00001ea7983 */ /* 0x000f680000300800 */
        /* <DEDUP_REMOVED lines=15> */
[----:B------:R-:W5:Y:S01]  /*3e2c0*/  LDL.LU R217, [R1+0x8e0] ;  /* 0x0008e00001d97983 */ /* 0x000f620000300800 */
[----:B------:R-:W-:-:S03]  /*3e2d0*/  LEA R10, P0, R4, UR4, 0x1 ;  /* 0x00000004040a7c11 */ /* 0x000fc6000f8008ff */
[----:B------:R-:W5:Y:S04]  /*3e2e0*/  LDL.LU R216, [R1+0x8e4] ;  /* 0x0008e40001d87983 */ /* 0x000f680000300800 */
[----:B------:R-:W5:Y:S04]  /*3e2f0*/  LDL.LU R23, [R1+0x8e8] ;  /* 0x0008e80001177983 */ /* 0x000f680000300800 */
[----:B------:R-:W5:Y:S04]  /*3e300*/  LDL.LU R22, [R1+0x8ec] ;  /* 0x0008ec0001167983 */ /* 0x000f680000300800 */
[----:B------:R-:W5:Y:S01]  /*3e310*/  LDL.LU R15, [R1+0x8f0] ;  /* 0x0008f000010f7983 */ /* 0x000f620000300800 */
[----:B------:R-:W-:-:S03]  /*3e320*/  LEA.HI.X R11, R4, UR5, R20, 0x1, P0 ;  /* 0x00000005040b7c11 */ /* 0x000fc600080f0c14 */
[----:B------:R-:W5:Y:S04]  /*3e330*/  LDL.LU R14, [R1+0x8f4] ;  /* 0x0008f400010e7983 */ /* 0x000f680000300800 */
[----:B------:R-:W5:Y:S04]  /*3e340*/  LDL.LU R12, [R1+0x8f8] ;  /* 0x0008f800010c7983 */ /* 0x000f680000300800 */
[----:B------:R-:W5:Y:S04]  /*3e350*/  LDL.LU R13, [R1+0x8fc] ;  /* 0x0008fc00010d7983 */ /* 0x000f680000300800 */
[----:B------:R-:W5:Y:S04]  /*3e360*/  LDL.LU R21, [R1+0x600] ;  /* 0x0006000001157983 */ /* 0x000f680000300800 */
[----:B------:R-:W3:Y:S04]  /*3e370*/  LDL.LU R4, [R1+0x780] ;  /* 0x0007800001047983 */ /* 0x000ee80000300800 */
[----:B------:R-:W4:Y:S01]  /*3e380*/  LDL.LU R5, [R1+0x788] ;  /* 0x0007880001057983 */ /* 0x000f220000300800 */
[----:B------:R-:W-:Y:S01]  /*3e390*/  ISETP.GT.AND P3, PT, R3, 0x1, PT ;  /* 0x000000010300780c */ /* 0x000fe20003f64270 */
[----:B------:R-:W-:Y:S01]  /*3e3a0*/  USHF.L.U32 UR5, UR8, 0x4, URZ ;  /* 0x0000000408057899 */ /* 0x000fe2000800063f */
[C---:B------:R-:W-:Y:S01]  /*3e3b0*/  ISETP.GT.AND P2, PT, R0.reuse, 0x8, P5 ;  /* 0x000000080000780c */ /* 0x040fe20002f44270 */
[----:B------:R-:W-:Y:S01]  /*3e3c0*/  USHF.L.U64.HI UR4, UR8, 0x4, UR9 ;  /* 0x0000000408047899 */ /* 0x000fe20008010209 */
[----:B------:R-:W-:Y:S01]  /*3e3d0*/  ISETP.GT.AND P0, PT, R0, RZ, P3 ;  /* 0x000000ff0000720c */ /* 0x000fe20001f04270 */
[----:B------:R-:W5:Y:S01]  /*3e3e0*/  LDL.LU R20, [R1+0x898] ;  /* 0x0008980001147983 */ /* 0x000f620000300800 */
[----:B--2---:R-:W-:-:S05]  /*3e3f0*/  FMUL R6, R6, R2 ;  /* 0x0000000206067220 */ /* 0x004fca0000400000 */
[----:B------:R-:W-:-:S04]  /*3e400*/  F2FP.BF16.F32.PACK_AB R6, RZ, R6 ;  /* 0x00000006ff06723e */ /* 0x000fc800000010ff */
[----:B------:R-:W-:-:S05]  /*3e410*/  PRMT R7, R6, 0x7610, R7 ;  /* 0x0000761006077816 */ /* 0x000fca0000000007 */
[----:B------:R0:W-:Y:S04]  /*3e420*/  @P0 STG.E.U16 desc[UR46][R10.64+0x2], R7 ;  /* 0x000002070a000986 */ /* 0x0001e8000c10152e */
[----:B0-----:R-:W2:Y:S01]  /*3e430*/  LDL.LU R7, [R1+0x794] ;  /* 0x0007940001077983 */ /* 0x001ea20000300800 */
[-C--:B---3--:R-:W-:Y:S01]  /*3e440*/  FMUL R4, R4, R2.reuse ;  /* 0x0000000204047220 */ /* 0x088fe20000400000 */
[----:B----4-:R-:W-:-:S04]  /*3e450*/  FMUL R5, R5, R2 ;  /* 0x0000000205057220 */ /* 0x010fc80000400000 */
[----:B------:R-:W-:Y:S02]  /*3e460*/  F2FP.BF16.F32.PACK_AB R4, RZ, R4 ;  /* 0x00000004ff04723e */ /* 0x000fe400000010ff */
[----:B------:R-:W-:-:S03]  /*3e470*/  F2FP.BF16.F32.PACK_AB R5, RZ, R5 ;  /* 0x00000005ff05723e */ /* 0x000fc600000010ff */
[----:B------:R0:W-:Y:S01]  /*3e480*/  @P1 STG.E.U16 desc[UR46][R10.64], R4 ;  /* 0x000000040a001986 */ /* 0x0001e2000c10152e */
[----:B------:R-:W-:Y:S02]  /*3e490*/  PRMT R6, R5, 0x7610, R6 ;  /* 0x0000761005067816 */ /* 0x000fe40000000006 */
[----:B0-----:R-:W-:-:S04]  /*3e4a0*/  IADD3 R4, P1, R10, UR5, RZ ;  /* 0x000000050a047c10 */ /* 0x001fc8000ff3e0ff */
[----:B------:R-:W-:-:S05]  /*3e4b0*/  IADD3.X R5, R11, UR4, RZ, P1, !PT ;  /* 0x000000040b057c10 */ /* 0x000fca0008ffe4ff */
[----:B------:R0:W-:Y:S04]  /*3e4c0*/  @P2 STG.E.U16 desc[UR46][R4.64], R6 ;  /* 0x0000000604002986 */ /* 0x0001e8000c10152e */
[----:B0-----:R-:W3:Y:S01]  /*3e4d0*/  LDL.LU R6, [R1+0x78c] ;  /* 0x00078c0001067983 */ /* 0x001ee20000300800 */
[----:B------:R-:W-:Y:S01]  /*3e4e0*/  ISETP.GT.AND P0, PT, R0, 0x8, P3 ;  /* 0x000000080000780c */ /* 0x000fe20001f04270 */
[----:B---3--:R-:W-:-:S05]  /*3e4f0*/  FMUL R6, R6, R2 ;  /* 0x0000000206067220 */ /* 0x008fca0000400000 */
[----:B------:R-:W-:-:S07]  /*3e500*/  F2FP.BF16.F32.PACK_AB R6, RZ, R6 ;  /* 0x00000006ff06723e */ /* 0x000fce00000010ff */
[----:B------:R0:W-:Y:S04]  /*3e510*/  @P0 STG.E.U16 desc[UR46][R4.64+0x2], R6 ;  /* 0x0000020604000986 */ /* 0x0001e8000c10152e */
[----:B0-----:R-:W3:Y:S01]  /*3e520*/  LDL.LU R6, [R1+0x790] ;  /* 0x0007900001067983 */ /* 0x001ee20000300800 */
[C---:B------:R-:W-:Y:S02]  /*3e530*/  ISETP.GT.AND P2, PT, R3.reuse, 0x8, PT ;  /* 0x000000080300780c */ /* 0x040fe40003f44270 */
[----:B------:R-:W-:Y:S02]  /*3e540*/  ISETP.GT.AND P3, PT, R3, 0x9, PT ;  /* 0x000000090300780c */ /* 0x000fe40003f64270 */
[C---:B------:R-:W-:Y:S02]  /*3e550*/  ISETP.GT.AND P0, PT, R0.reuse, RZ, P2 ;  /* 0x000000ff0000720c */ /* 0x040fe40001704270 */
[----:B------:R-:W-:-:S02]  /*3e560*/  ISETP.GT.AND P1, PT, R0, RZ, P3 ;  /* 0x000000ff0000720c */ /* 0x000fc40001f24270 */
[----:B------:R-:W-:Y:S01]  /*3e570*/  ISETP.GT.AND P2, PT, R0, 0x8, P2 ;  /* 0x000000080000780c */ /* 0x000fe20001744270 */
[-C--:B--2---:R-:W-:Y:S01]  /*3e580*/  FMUL R7, R7, R2.reuse ;  /* 0x0000000207077220 */ /* 0x084fe20000400000 */
[----:B------:R-:W-:-:S04]  /*3e590*/  FMUL R8, R8, R2 ;  /* 0x0000000208087220 */ /* 0x000fc80000400000 */
[----:B------:R-:W-:-:S05]  /*3e5a0*/  F2FP.BF16.F32.PACK_AB R7, RZ, R7 ;  /* 0x00000007ff07723e */ /* 0x000fca00000010ff */
[----:B------:R-:W-:Y:S01]  /*3e5b0*/  @P1 STG.E.U16 desc[UR46][R10.64+0x12], R7 ;  /* 0x000012070a001986 */ /* 0x000fe2000c10152e */
[----:B---3--:R-:W-:-:S05]  /*3e5c0*/  FMUL R6, R6, R2 ;  /* 0x0000000206067220 */ /* 0x008fca0000400000 */
[----:B------:R-:W-:-:S04]  /*3e5d0*/  F2FP.BF16.F32.PACK_AB R6, RZ, R6 ;  /* 0x00000006ff06723e */ /* 0x000fc800000010ff */
[----:B------:R-:W-:Y:S02]  /*3e5e0*/  PRMT R9, R6, 0x7610, R9 ;  /* 0x0000761006097816 */ /* 0x000fe40000000009 */
[----:B------:R-:W-:Y:S02]  /*3e5f0*/  F2FP.BF16.F32.PACK_AB R6, RZ, R8 ;  /* 0x00000008ff06723e */ /* 0x000fe400000010ff */
[----:B------:R-:W2:Y:S04]  /*3e600*/  LDL.LU R8, [R1+0x83c] ;  /* 0x00083c0001087983 */ /* 0x000ea80000300800 */
[----:B------:R0:W-:Y:S04]  /*3e610*/  @P0 STG.E.U16 desc[UR46][R10.64+0x10], R9 ;  /* 0x000010090a000986 */ /* 0x0001e8000c10152e */
[----:B------:R1:W-:Y:S04]  /*3e620*/  @P2 STG.E.U16 desc[UR46][R4.64+0x10], R6 ;  /* 0x0000100604002986 */ /* 0x0003e8000c10152e */
[----:B0-----:R-:W3:Y:S04]  /*3e630*/  LDL.LU R9, [R1+0x838] ;  /* 0x0008380001097983 */ /* 0x001ee80000300800 */
[----:B------:R-:W4:Y:S04]  /*3e640*/  LDL.LU R7, [R1+0x894] ;  /* 0x0008940001077983 */ /* 0x000f280000300800 */
[----:B-1----:R-:W5:Y:S01]  /*3e650*/  LDL.LU R6, [R1+0x79c] ;  /* 0x00079c0001067983 */ /* 0x002f620000300800 */
[----:B------:R-:W-:Y:S01]  /*3e660*/  ISETP.GT.AND P0, PT, R0, 0x8, P3 ;  /* 0x000000080000780c */ /* 0x000fe20001f04270 */
[----:B-----5:R-:W-:-:S05]  /*3e670*/  FMUL R6, R6, R2 ;  /* 0x0000000206067220 */ /* 0x020fca0000400000 */
[----:B------:R-:W-:-:S07]  /*3e680*/  F2FP.BF16.F32.PACK_AB R6, RZ, R6 ;  /* 0x00000006ff06723e */ /* 0x000fce00000010ff */
[----:B------:R0:W-:Y:S04]  /*3e690*/  @P0 STG.E.U16 desc[UR46][R4.64+0x12], R6 ;  /* 0x0000120604000986 */ /* 0x0001e8000c10152e */
[----:B0-----:R-:W5:Y:S01]  /*3e6a0*/  LDL.LU R6, [R1+0x7a0] ;  /* 0x0007a00001067983 */ /* 0x001f620000300800 */
[----:B------:R-:W-:-:S04]  /*3e6b0*/  ISETP.GT.AND P2, PT, R3, 0x10, PT ;  /* 0x000000100300780c */ /* 0x000fc80003f44270 */
[----:B------:R-:W-:Y:S01]  /*3e6c0*/  ISETP.GT.AND P0, PT, R0, RZ, P2 ;  /* 0x000000ff0000720c */ /* 0x000fe20001704270 */
        /* <DEDUP_REMOVED lines=10> */
[----:B------:R-:W-:Y:S01]  /*3e770*/  ISETP.GT.AND P0, PT, R0, 0x8, P2 ;  /* 0x000000080000780c */ /* 0x000fe20001704270 */
        /* <DEDUP_REMOVED lines=195> */
[----:B------:R3:W-:Y:S01]  /*3f3b0*/  @P0 STG.E.U16 desc[UR46][R10.64+0xb2], R6 ;  /* 0x0000b2060a000986 */ /* 0x0007e2000c10152e */
[----:B------:R-:W-:Y:S01]  /*3f3c0*/  ISETP.GT.AND P0, PT, R0, 0x8, P2 ;  /* 0x000000080000780c */ /* 0x000fe20001704270 */
[----:B---3--:R-:W-:-:S05]  /*3f3d0*/  FMUL R6, R9, R2 ;  /* 0x0000000209067220 */ /* 0x008fca0000400000 */
[----:B------:R-:W-:-:S07]  /*3f3e0*/  F2FP.BF16.F32.PACK_AB R6, RZ, R6 ;  /* 0x00000006ff06723e */ /* 0x000fce00000010ff */
[----:B------:R2:W-:Y:S01]  /*3f3f0*/  @P0 STG.E.U16 desc[UR46][R4.64+0xb0], R6 ;  /* 0x0000b00604000986 */ /* 0x0005e2000c10152e */
[----:B------:R-:W-:Y:S01]  /*3f400*/  ISETP.GT.AND P0, PT, R0, 0x8, P1 ;  /* 0x000000080000780c */ /* 0x000fe20000f04270 */
[----:B--2---:R-:W-:-:S05]  /*3f410*/  FMUL R6, R8, R2 ;  /* 0x0000000208067220 */ /* 0x004fca0000400000 */
[----:B------:R-:W-:-:S07]  /*3f420*/  F2FP.BF16.F32.PACK_AB R6, RZ, R6 ;  /* 0x00000006ff06723e */ /* 0x000fce00000010ff */
[----:B------:R0:W-:Y:S04]  /*3f430*/  @P0 STG.E.U16 desc[UR46][R4.64+0xb2], R6 ;  /* 0x0000b20604000986 */ /* 0x0001e8000c10152e */
[----:B0-----:R-:W2:Y:S01]  /*3f440*/  LDL.LU R6, [R1+0x840] ;  /* 0x0008400001067983 */ /* 0x001ea20000300800 */
[----:B------:R-:W-:Y:S01]  /*3f450*/  IMAD.U32 R8, RZ, RZ, UR8 ;  /* 0x00000008ff087e24 */ /* 0x000fe2000f8e00ff */
[----:B------:R-:W-:Y:S01]  /*3f460*/  USHF.L.U64.HI UR10, UR8, 0x8, UR9 ;  /* 0x00000008080a7899 */ /* 0x000fe20008010209 */
[----:B------:R-:W-:-:S03]  /*3f470*/  ISETP.GT.AND P2, PT, R3, 0x60, PT ;  /* 0x000000600300780c */ /* 0x000fc60003f44270 */
[----:B------:R-:W-:-:S04]  /*3f480*/  LEA R8, P0, R8, R10, 0x8 ;  /* 0x0000000a08087211 */ /* 0x000fc800078040ff */
[----:B------:R-:W-:Y:S02]  /*3f490*/  IADD3.X R9, R11, UR10, RZ, P0, !PT ;  /* 0x0000000a0b097c10 */ /* 0x000fe400087fe4ff */
[----:B------:R-:W-:Y:S01]  /*3f4a0*/  ISETP.GT.AND P0, PT, R0, RZ, P2 ;  /* 0x000000ff0000720c */ /* 0x000fe20001704270 */
[----:B--2---:R-:W-:-:S05]  /*3f4b0*/  FMUL R6, R6, R2 ;  /* 0x0000000206067220 */ /* 0x004fca0000400000 */
[----:B------:R-:W-:-:S07]  /*3f4c0*/  F2FP.BF16.F32.PACK_AB R6, RZ, R6 ;  /* 0x00000006ff06723e */ /* 0x000fce00000010ff */
[----:B------:R0:W-:Y:S04]  /*3f4d0*/  @P0 STG.E.U16 desc[UR46][R10.64+0xc0], R6 ;  /* 0x0000c0060a000986 */ /* 0x0001e8000c10152e */
[----:B0-----:R-:W2:Y:S01]  /*3f4e0*/  LDL.LU R6, [R1+0x844] ;  /* 0x0008440001067983 */ /* 0x001ea20000300800 */
[----:B------:R-:W-:-:S04]  /*3f4f0*/  ISETP.GT.AND P1, PT, R3, 0x61, PT ;  /* 0x000000610300780c */ /* 0x000fc80003f24270 */
[----:B------:R-:W-:Y:S01]  /*3f500*/  ISETP.GT.AND P0, PT, R0, RZ, P1 ;  /* 0x000000ff0000720c */ /* 0x000fe20000f04270 */
[----:B--2---:R-:W-:-:S05]  /*3f510*/  FMUL R6, R6, R2 ;  /* 0x0000000206067220 */ /* 0x004fca0000400000 */
[----:B------:R-:W-:-:S07]  /*3f520*/  F2FP.BF16.F32.PACK_AB R6, RZ, R6 ;  /* 0x00000006ff06723e */ /* 0x000fce00000010ff */
[----:B------:R0:W-:Y:S04]  /*3f530*/  @P0 STG.E.U16 desc[UR46][R10.64+0xc2], R6 ;  /* 0x0000c2060a000986 */ /* 0x0001e8000c10152e */
[----:B0-----:R-:W2:Y:S01]  /*3f540*/  LDL.LU R6, [R1+0x848] ;  /* 0x0008480001067983 */ /* 0x001ea20000300800 */
[----:B------:R-:W-:Y:S01]  /*3f550*/  ISETP.GT.AND P0, PT, R0, 0x8, P2 ;  /* 0x000000080000780c */ /* 0x000fe20001704270 */
        /* <DEDUP_REMOVED lines=98> */
[----:B------:R-:W-:Y:S02]  /*3fb80*/  ISETP.GT.AND P0, PT, R0, RZ, P2 ;  /* 0x000000ff0000720c */ /* 0x000fe40001704270 */
[C---:B------:R-:W-:Y:S02]  /*3fb90*/  ISETP.GT.AND P1, PT, R3.reuse, 0x89, PT ;  /* 0x000000890300780c */ /* 0x040fe40003f24270 */
[----:B------:R-:W-:Y:S01]  /*3fba0*/  ISETP.GT.AND P4, PT, R3, 0xa9, PT ;  /* 0x000000a90300780c */ /* 0x000fe20003f84270 */
[----:B--2---:R-:W-:-:S05]  /*3fbb0*/  FMUL R6, R6, R2 ;  /* 0x0000000206067220 */ /* 0x004fca0000400000 */
[----:B------:R-:W-:-:S05]  /*3fbc0*/  F2FP.BF16.F32.PACK_AB R6, RZ, R6 ;  /* 0x00000006ff06723e */ /* 0x000fca00000010ff */
[----:B------:R4:W-:Y:S01]  /*3fbd0*/  @P0 STG.E.U16 desc[UR46][R10.64+0x110], R6 ;  /* 0x000110060a000986 */ /* 0x0009e2000c10152e */
[----:B------:R-:W-:Y:S01]  /*3fbe0*/  ISETP.GT.AND P0, PT, R0, RZ, P1 ;  /* 0x000000ff0000720c */ /* 0x000fe20000f04270 */
[----:B----4-:R-:W-:-:S05]  /*3fbf0*/  FMUL R6, R7, R2 ;  /* 0x0000000207067220 */ /* 0x010fca0000400000 */
[----:B------:R-:W-:-:S07]  /*3fc00*/  F2FP.BF16.F32.PACK_AB R6, RZ, R6 ;  /* 0x00000006ff06723e */ /* 0x000fce00000010ff */
[----:B------:R0:W-:Y:S01]  /*3fc10*/  @P0 STG.E.U16 desc[UR46][R10.64+0x112], R6 ;  /* 0x000112060a000986 */ /* 0x0001e2000c10152e */
[----:B------:R-:W-:Y:S01]  /*3fc20*/  ISETP.GT.AND P0, PT, R0, 0x8, P2 ;  /* 0x000000080000780c */ /* 0x000fe20001704270 */
[----:B0-----:R-:W-:-:S05]  /*3fc30*/  FMUL R6, R20, R2 ;  /* 0x0000000214067220 */ /* 0x001fca0000400000 */
[----:B------:R-:W-:-:S07]  /*3fc40*/  F2FP.BF16.F32.PACK_AB R6, RZ, R6 ;  /* 0x00000006ff06723e */ /* 0x000fce00000010ff */
[----:B------:R0:W-:Y:S01]  /*3fc50*/  @P0 STG.E.U16 desc[UR46][R4.64+0x110], R6 ;  /* 0x0001100604000986 */ /* 0x0001e2000c10152e */
[----:B------:R-:W-:Y:S02]  /*3fc60*/  ISETP.GT.AND P0, PT, R0, 0x8, P1 ;  /* 0x000000080000780c */ /* 0x000fe40000f04270 */
[----:B------:R-:W-:Y:S01]  /*3fc70*/  ISETP.GT.AND P2, PT, R3, 0x90, PT ;  /* 0x000000900300780c */ /* 0x000fe20003f44270 */
[----:B0-----:R-:W-:-:S05]  /*3fc80*/  FMUL R6, R235, R2 ;  /* 0x00000002eb067220 */ /* 0x001fca0000400000 */
[----:B------:R-:W-:-:S05]  /*3fc90*/  F2FP.BF16.F32.PACK_AB R6, RZ, R6 ;  /* 0x00000006ff06723e */ /* 0x000fca00000010ff */
[----:B------:R0:W-:Y:S01]  /*3fca0*/  @P0 STG.E.U16 desc[UR46][R4.64+0x112], R6 ;  /* 0x0001120604000986 */ /* 0x0001e2000c10152e */
[----:B------:R-:W-:Y:S02]  /*3fcb0*/  ISETP.GT.AND P0, PT, R0, RZ, P2 ;  /* 0x000000ff0000720c */ /* 0x000fe40001704270 */
[----:B------:R-:W-:Y:S01]  /*3fcc0*/  ISETP.GT.AND P1, PT, R3, 0x91, PT ;  /* 0x000000910300780c */ /* 0x000fe20003f24270 */
[----:B0-----:R-:W-:-:S05]  /*3fcd0*/  FMUL R6, R234, R2 ;  /* 0x00000002ea067220 */ /* 0x001fca0000400000 */
[----:B------:R-:W-:-:S05]  /*3fce0*/  F2FP.BF16.F32.PACK_AB R6, RZ, R6 ;  /* 0x00000006ff06723e */ /* 0x000fca00000010ff */
[----:B------:R0:W-:Y:S01]  /*3fcf0*/  @P0 STG.E.U16 desc[UR46][R10.64+0x120], R6 ;  /* 0x000120060a000986 */ /* 0x0001e2000c10152e */
[----:B------:R-:W-:Y:S01]  /*3fd00*/  ISETP.GT.AND P0, PT, R0, RZ, P1 ;  /* 0x000000ff0000720c */ /* 0x000fe20000f04270 */
[----:B0-----:R-:W-:-:S05]  /*3fd10*/  FMUL R6, R233, R2 ;  /* 0x00000002e9067220 */ /* 0x001fca0000400000 */
        /* <DEDUP_REMOVED lines=59> */
[----:B------:R-:W-:Y:S01]  /*400d0*/  ISETP.GT.AND P0, PT, R0, 0x8, P4 ;  /* 0x000000080000780c */ /* 0x000fe20002704270 */
[----:B0-----:R-:W-:-:S05]  /*400e0*/  FMUL R6, R218, R2 ;  /* 0x00000002da067220 */ /* 0x001fca0000400000 */
[----:B------:R-:W-:-:S07]  /*400f0*/  F2FP.BF16.F32.PACK_AB R6, RZ, R6 ;  /* 0x00000006ff06723e */ /* 0x000fce00000010ff */
[----:B------:R0:W-:Y:S01]  /*40100*/  @P0 STG.E.U16 desc[UR46][R4.64+0x152], R6 ;  /* 0x0001520604000986 */ /* 0x0001e2000c10152e */
[----:B------:R-:W-:-:S04]  /*40110*/  ISETP.GT.AND P0, PT, R3, 0xb0, PT ;  /* 0x000000b00300780c */ /* 0x000fc80003f04270 */
[----:B------:R-:W-:Y:S01]  /*40120*/  ISETP.GT.AND P1, PT, R0, RZ, P0 ;  /* 0x000000ff0000720c */ /* 0x000fe20000724270 */
[----:B0-----:R-:W-:Y:S01]  /*40130*/  FMUL R6, R217, R2 ;  /* 0x00000002d9067220 */ /* 0x001fe20000400000 */
[----:B------:R-:W-:-:S04]  /*40140*/  ISETP.GT.AND P3, PT, R3, 0xb1, PT ;  /* 0x000000b10300780c */ /* 0x000fc80003f64270 */
        /* <DEDUP_REMOVED lines=19> */
[----:B------:R-:W-:-:S04]  /*40280*/  ISETP.GT.AND P1, PT, R3, 0xb9, PT ;  /* 0x000000b90300780c */ /* 0x000fc80003f24270 */
[----:B------:R-:W-:Y:S01]  /*40290*/  ISETP.GT.AND P6, PT, R0, RZ, P1 ;  /* 0x000000ff0000720c */ /* 0x000fe20000fc4270 */
[----:B0-----:R-:W-:-:S05]  /*402a0*/  FMUL R6, R14, R2 ;  /* 0x000000020e067220 */ /* 0x001fca0000400000 */
[----:B------:R-:W-:Y:S01]  /*402b0*/  F2FP.BF16.F32.PACK_AB R6, RZ, R6 ;  /* 0x00000006ff06723e */ /* 0x000fe200000010ff */
[----:B------:R-:W-:-:S06]  /*402c0*/  USHF.L.U64.HI UR10, UR8, 0x9, UR9 ;  /* 0x00000009080a7899 */ /* 0x000fcc0008010209 */
[----:B------:R0:W-:Y:S02]  /*402d0*/  @P6 STG.E.U16 desc[UR46][R10.64+0x172], R6 ;  /* 0x000172060a006986 */ /* 0x0001e4000c10152e */
[----:B0-----:R-:W-:-:S05]  /*402e0*/  IMAD.U32 R6, RZ, RZ, UR8 ;  /* 0x00000008ff067e24 */ /* 0x001fca000f8e00ff */
[----:B------:R-:W-:-:S04]  /*402f0*/  LEA R6, P6, R6, R10, 0x9 ;  /* 0x0000000a06067211 */ /* 0x000fc800078c48ff */
[----:B------:R-:W-:Y:S02]  /*40300*/  IADD3.X R7, R11, UR10, RZ, P6, !PT ;  /* 0x0000000a0b077c10 */ /* 0x000fe4000b7fe4ff */
[----:B------:R-:W-:Y:S01]  /*40310*/  ISETP.GT.AND P6, PT, R0, 0x8, P2 ;  /* 0x000000080000780c */ /* 0x000fe200017c4270 */
[----:B------:R-:W-:-:S05]  /*40320*/  FMUL R12, R12, R2 ;  /* 0x000000020c0c7220 */ /* 0x000fca0000400000 */
[----:B------:R-:W-:-:S07]  /*40330*/  F2FP.BF16.F32.PACK_AB R12, RZ, R12 ;  /* 0x0000000cff0c723e */ /* 0x000fce00000010ff */
[----:B------:R0:W-:Y:S02]  /*40340*/  @P6 STG.E.U16 desc[UR46][R4.64+0x170], R12 ;  /* 0x0001700c04006986 */ /* 0x0001e4000c10152e */
[----:B0-----:R-:W-:Y:S02]  /*40350*/  FMUL R12, R13, R2 ;  /* 0x000000020d0c7220 */ /* 0x001fe40000400000 */
[----:B------:R-:W2:Y:S04]  /*40360*/  LDL.LU R13, [R1+0x604] ;  /* 0x00060400010d7983 */ /* 0x000ea80000300800 */
[----:B------:R-:W3:Y:S01]  /*40370*/  LDL.LU R14, [R1+0x608] ;  /* 0x00060800010e7983 */ /* 0x000ee20000300800 */
[C---:B------:R-:W-:Y:S02]  /*40380*/  ISETP.GT.AND P6, PT, R0.reuse, 0x8, P1 ;  /* 0x000000080000780c */ /* 0x040fe40000fc4270 */
[----:B------:R-:W-:Y:S01]  /*40390*/  F2FP.BF16.F32.PACK_AB R12, RZ, R12 ;  /* 0x0000000cff0c723e */ /* 0x000fe200000010ff */
[----:B------:R-:W4:Y:S04]  /*403a0*/  LDL.LU R235, [R1+0x72c] ;  /* 0x00072c0001eb7983 */ /* 0x000f280000300800 */
[----:B------:R-:W5:Y:S04]  /*403b0*/  LDL.LU R234, [R1+0x730] ;  /* 0x0007300001ea7983 */ /* 0x000f680000300800 */
[----:B------:R-:W5:Y:S04]  /*403c0*/  LDL.LU R233, [R1+0x734] ;  /* 0x0007340001e97983 */ /* 0x000f680000300800 */
[----:B------:R0:W-:Y:S01]  /*403d0*/  @P6 STG.E.U16 desc[UR46][R4.64+0x172], R12 ;  /* 0x0001720c04006986 */ /* 0x0001e2000c10152e */
[----:B------:R-:W-:-:S03]  /*403e0*/  ISETP.GT.AND P6, PT, R0, 0x80, P5 ;  /* 0x000000800000780c */ /* 0x000fc60002fc4270 */
[----:B------:R-:W5:Y:S04]  /*403f0*/  LDL.LU R232, [R1+0x738] ;  /* 0x0007380001e87983 */ /* 0x000f680000300800 */
[----:B------:R-:W5:Y:S01]  /*40400*/  LDL.LU R231, [R1+0x73c] ;  /* 0x00073c0001e77983 */ /* 0x000f620000300800 */
[----:B0-----:R-:W-:-:S03]  /*40410*/  FMUL R12, R21, R2 ;  /* 0x00000002150c7220 */ /* 0x001fc60000400000 */
[----:B------:R-:W5:Y:S02]  /*40420*/  LDL.LU R230, [R1+0x740] ;  /* 0x0007400001e67983 */ /* 0x000f640000300800 */
[----:B------:R-:W-:Y:S02]  /*40430*/  F2FP.BF16.F32.PACK_AB R12, RZ, R12 ;  /* 0x0000000cff0c723e */ /* 0x000fe400000010ff */
[----:B------:R-:W5:Y:S04]  /*40440*/  LDL.LU R229, [R1+0x744] ;  /* 0x0007440001e57983 */ /* 0x000f680000300800 */
[----:B------:R2:W-:Y:S01]  /*40450*/  @P6 STG.E.U16 desc[UR46][R8.64], R12 ;  /* 0x0000000c08006986 */ /* 0x0005e2000c10152e */
[----:B------:R-:W-:-:S03]  /*40460*/  ISETP.GT.AND P6, PT, R3, 0x1, PT ;  /* 0x000000010300780c */ /* 0x000fc60003fc4270 */
[----:B------:R-:W5:Y:S01]  /*40470*/  LDL.LU R228, [R1+0x748] ;  /* 0x0007480001e47983 */ /* 0x000f620000300800 */
[----:B------:R-:W-:-:S03]  /*40480*/  ISETP.GT.AND P6, PT, R0, 0x80, P6 ;  /* 0x000000800000780c */ /* 0x000fc600037c4270 */
        /* <DEDUP_REMOVED lines=14> */
[----:B--2---:R-:W-:-:S05]  /*40570*/  FMUL R12, R13, R2 ;  /* 0x000000020d0c7220 */ /* 0x004fca0000400000 */
[----:B------:R-:W-:-:S05]  /*40580*/  F2FP.BF16.F32.PACK_AB R12, RZ, R12 ;  /* 0x0000000cff0c723e */ /* 0x000fca00000010ff */
[----:B------:R0:W-:Y:S02]  /*40590*/  @P6 STG.E.U16 desc[UR46][R8.64+0x2], R12 ;  /* 0x0000020c08006986 */ /* 0x0001e4000c10152e */
[----:B0-----:R-:W-:-:S04]  /*405a0*/  IADD3 R12, P6, R8, UR5, RZ ;  /* 0x00000005080c7c10 */ /* 0x001fc8000ffde0ff */
[----:B------:R-:W-:Y:S02]  /*405b0*/  IADD3.X R13, R9, UR4, RZ, P6, !PT ;  /* 0x00000004090d7c10 */ /* 0x000fe4000b7fe4ff */
[----:B------:R-:W-:-:S04]  /*405c0*/  IADD3 R20, P6, R6, UR5, RZ ;  /* 0x0000000506147c10 */ /* 0x000fc8000ffde0ff */
[----:B------:R-:W-:Y:S02]  /*405d0*/  IADD3.X R21, R7, UR4, RZ, P6, !PT ;  /* 0x0000000407157c10 */ /* 0x000fe4000b7fe4ff */
[----:B------:R-:W-:Y:S01]  /*405e0*/  ISETP.GT.AND P6, PT, R0, 0x88, P5 ;  /* 0x000000880000780c */ /* 0x000fe20002fc4270 */
[----:B---3--:R-:W-:-:S05]  /*405f0*/  FMUL R14, R14, R2 ;  /* 0x000000020e0e7220 */ /* 0x008fca0000400000 */
[----:B------:R-:W-:-:S07]  /*40600*/  F2FP.BF16.F32.PACK_AB R14, RZ, R14 ;  /* 0x0000000eff0e723e */ /* 0x000fce00000010ff */
[----:B------:R0:W-:Y:S04]  /*40610*/  @P6 STG.E.U16 desc[UR46][R12.64], R14 ;  /* 0x0000000e0c006986 */ /* 0x0001e8000c10152e */
[----:B0-----:R-:W2:Y:S01]  /*40620*/  LDL.LU R14, [R1+0x60c] ;  /* 0x00060c00010e7983 */ /* 0x001ea20000300800 */
[----:B------:R-:W-:-:S04]  /*40630*/  ISETP.GT.AND P6, PT, R3, 0x1, PT ;  /* 0x000000010300780c */ /* 0x000fc80003fc4270 */
[----:B------:R-:W-:Y:S01]  /*40640*/  ISETP.GT.AND P6, PT, R0, 0x88, P6 ;  /* 0x000000880000780c */ /* 0x000fe200037c4270 */
[----:B--2---:R-:W-:-:S05]  /*40650*/  FMUL R14, R14, R2 ;  /* 0x000000020e0e7220 */ /* 0x004fca0000400000 */
        /* <DEDUP_REMOVED lines=427> */
[----:B------:R4:W-:Y:S01]  /*42110*/  @P6 STG.E.U16 desc[UR46][R12.64+0x120], R14 ;  /* 0x0001200e0c006986 */ /* 0x0009e2000c10152e */
[----:B------:R-:W-:-:S04]  /*42120*/  ISETP.GT.AND P6, PT, R3, 0x91, PT ;  /* 0x000000910300780c */ /* 0x000fc80003fc4270 */
[----:B------:R-:W-:Y:S01]  /*42130*/  ISETP.GT.AND P6, PT, R0, 0x88, P6 ;  /* 0x000000880000780c */ /* 0x000fe200037c4270 */
[----:B----4-:R-:W-:-:S05]  /*42140*/  FMUL R14, R235, R2 ;  /* 0x00000002eb0e7220 */ /* 0x010fca0000400000 */
[----:B------:R-:W-:-:S07]  /*42150*/  F2FP.BF16.F32.PACK_AB R14, RZ, R14 ;  /* 0x0000000eff0e723e */ /* 0x000fce00000010ff */
[----:B------:R5:W-:Y:S01]  /*42160*/  @P6 STG.E.U16 desc[UR46][R12.64+0x122], R14 ;  /* 0x0001220e0c006986 */ /* 0x000be2000c10152e */
[----:B------:R-:W-:-:S04]  /*42170*/  ISETP.GT.AND P6, PT, R3, 0x98, PT ;  /* 0x000000980300780c */ /* 0x000fc80003fc4270 */
[----:B------:R-:W-:Y:S01]  /*42180*/  ISETP.GT.AND P6, PT, R0, 0x80, P6 ;  /* 0x000000800000780c */ /* 0x000fe200037c4270 */
[----:B-----5:R-:W-:-:S05]  /*42190*/  FMUL R14, R234, R2 ;  /* 0x00000002ea0e7220 */ /* 0x020fca0000400000 */
[----:B------:R-:W-:-:S07]  /*421a0*/  F2FP.BF16.F32.PACK_AB R14, RZ, R14 ;  /* 0x0000000eff0e723e */ /* 0x000fce00000010ff */
[----:B------:R0:W-:Y:S01]  /*421b0*/  @P6 STG.E.U16 desc[UR46][R8.64+0x130], R14 ;  /* 0x0001300e08006986 */ /* 0x0001e2000c10152e */
[----:B------:R-:W-:-:S04]  /*421c0*/  ISETP.GT.AND P6, PT, R3, 0x99, PT ;  /* 0x000000990300780c */ /* 0x000fc80003fc4270 */
[----:B------:R-:W-:Y:S01]  /*421d0*/  ISETP.GT.AND P6, PT, R0, 0x80, P6 ;  /* 0x000000800000780c */ /* 0x000fe200037c4270 */
[----:B0-----:R-:W-:-:S05]  /*421e0*/  FMUL R14, R233, R2 ;  /* 0x00000002e90e7220 */ /* 0x001fca0000400000 */
        /* <DEDUP_REMOVED lines=79> */
[----:B0-----:R-:W-:Y:S02]  /*426e0*/  FMUL R14, R15, R2 ;  /* 0x000000020f0e7220 */ /* 0x001fe40000400000 */
[----:B------:R-:W2:Y:S04]  /*426f0*/  LDL.LU R15, [R1+0x484] ;  /* 0x00048400010f7983 */ /* 0x000ea80000300800 */
[----:B------:R-:W3:Y:S04]  /*42700*/  LDL.LU R235, [R1+0x5b4] ;  /* 0x0005b40001eb7983 */ /* 0x000ee80000300800 */
[----:B------:R-:W4:Y:S04]  /*42710*/  LDL.LU R234, [R1+0x5b8] ;  /* 0x0005b80001ea7983 */ /* 0x000f280000300800 */
        /* <DEDUP_REMOVED lines=8> */
[----:B------:R-:W-:-:S03]  /*427a0*/  F2FP.BF16.F32.PACK_AB R14, RZ, R14 ;  /* 0x0000000eff0e723e */ /* 0x000fc600000010ff */
        /* <DEDUP_REMOVED lines=9> */
[----:B------:R0:W-:Y:S04]  /*42840*/  @P6 STG.E.U16 desc[UR46][R12.64+0x172], R14 ;  /* 0x0001720e0c006986 */ /* 0x0001e8000c10152e */
[----:B0-----:R-:W3:Y:S01]  /*42850*/  LDL.LU R14, [R1+0x488] ;  /* 0x00048800010e7983 */ /* 0x001ee20000300800 */
[----:B------:R-:W-:Y:S01]  /*42860*/  ISETP.GT.AND P6, PT, R0, 0x100, P5 ;  /* 0x000001000000780c */ /* 0x000fe20002fc4270 */
[----:B------:R-:W-:-:S05]  /*42870*/  FMUL R12, R22, R2 ;  /* 0x00000002160c7220 */ /* 0x000fca0000400000 */
[----:B------:R-:W-:-:S07]  /*42880*/  F2FP.BF16.F32.PACK_AB R12, RZ, R12 ;  /* 0x0000000cff0c723e */ /* 0x000fce00000010ff */
[----:B------:R2:W-:Y:S01]  /*42890*/  @P6 STG.E.U16 desc[UR46][R6.64], R12 ;  /* 0x0000000c06006986 */ /* 0x0005e2000c10152e */
[----:B------:R-:W-:-:S04]  /*428a0*/  ISETP.GT.AND P6, PT, R3, 0x1, PT ;  /* 0x000000010300780c */ /* 0x000fc80003fc4270 */
[----:B------:R-:W-:Y:S01]  /*428b0*/  ISETP.GT.AND P6, PT, R0, 0x100, P6 ;  /* 0x000001000000780c */ /* 0x000fe200037c4270 */
[----:B------:R-:W-:Y:S01]  /*428c0*/  IMAD.U32 R22, RZ, RZ, UR8 ;  /* 0x00000008ff167e24 */ /* 0x000fe2000f8e00ff */
[----:B------:R-:W-:-:S03]  /*428d0*/  UIMAD UR10, UR9, 0x300, URZ ;  /* 0x00000300090a78a4 */ /* 0x000fc6000f8e023f */
[----:B------:R-:W-:-:S04]  /*428e0*/  IMAD.WIDE.U32 R22, R22, 0x300, R10 ;  /* 0x0000030016167825 */ /* 0x000fc800078e000a */
[----:B--2---:R-:W-:-:S05]  /*428f0*/  FMUL R12, R15, R2 ;  /* 0x000000020f0c7220 */ /* 0x004fca0000400000 */
[----:B------:R-:W-:Y:S01]  /*42900*/  F2FP.BF16.F32.PACK_AB R12, RZ, R12 ;  /* 0x0000000cff0c723e */ /* 0x000fe200000010ff */
[----:B------:R-:W-:-:S04]  /*42910*/  VIADD R15, R23, UR10 ;  /* 0x0000000a170f7c36 */ /* 0x000fc80008000000 */
[----:B------:R0:W-:Y:S02]  /*42920*/  @P6 STG.E.U16 desc[UR46][R6.64+0x2], R12 ;  /* 0x0000020c06006986 */ /* 0x0001e4000c10152e */
[----:B0-----:R-:W-:-:S04]  /*42930*/  IADD3 R12, P6, R22, UR5, RZ ;  /* 0x00000005160c7c10 */ /* 0x001fc8000ffde0ff */
        /* <DEDUP_REMOVED lines=451> */
[----:B0-----:R-:W-:Y:S02]  /*44570*/  FMUL R14, R235, R2 ;  /* 0x00000002eb0e7220 */ /* 0x001fe40000400000 */
[----:B------:R-:W2:Y:S03]  /*44580*/  LDL.LU R235, [R1+0x434] ;  /* 0x0004340001eb7983 */ /* 0x000ea60000300800 */
[----:B------:R-:W-:-:S07]  /*44590*/  F2FP.BF16.F32.PACK_AB R14, RZ, R14 ;  /* 0x0000000eff0e723e */ /* 0x000fce00000010ff */
[----:B------:R4:W-:Y:S01]  /*445a0*/  @P6 STG.E.U16 desc[UR46][R6.64+0x132], R14 ;  /* 0x0001320e06006986 */ /* 0x0009e2000c10152e */
[----:B------:R-:W-:-:S04]  /*445b0*/  ISETP.GT.AND P6, PT, R3, 0x98, PT ;  /* 0x000000980300780c */ /* 0x000fc80003fc4270 */
[----:B------:R-:W-:Y:S01]  /*445c0*/  ISETP.GT.AND P6, PT, R0, 0x108, P6 ;  /* 0x000001080000780c */ /* 0x000fe200037c4270 */
[----:B----4-:R-:W-:Y:S02]  /*445d0*/  FMUL R14, R234, R2 ;  /* 0x00000002ea0e7220 */ /* 0x010fe40000400000 */
[----:B------:R-:W3:Y:S03]  /*445e0*/  LDL.LU R234, [R1+0x438] ;  /* 0x0004380001ea7983 */ /* 0x000ee60000300800 */
[----:B------:R-:W-:-:S07]  /*445f0*/  F2FP.BF16.F32.PACK_AB R14, RZ, R14 ;  /* 0x0000000eff0e723e */ /* 0x000fce00000010ff */
[----:B------:R5:W-:Y:S01]  /*44600*/  @P6 STG.E.U16 desc[UR46][R20.64+0x130], R14 ;  /* 0x0001300e14006986 */ /* 0x000be2000c10152e */
[----:B------:R-:W-:-:S04]  /*44610*/  ISETP.GT.AND P6, PT, R3, 0x99, PT ;  /* 0x000000990300780c */ /* 0x000fc80003fc4270 */
[----:B------:R-:W-:Y:S01]  /*44620*/  ISETP.GT.AND P6, PT, R0, 0x108, P6 ;  /* 0x000001080000780c */ /* 0x000fe200037c4270 */
[----:B-----5:R-:W-:Y:S02]  /*44630*/  FMUL R14, R233, R2 ;  /* 0x00000002e90e7220 */ /* 0x020fe40000400000 */
[----:B------:R-:W4:Y:S03]  /*44640*/  LDL.LU R233, [R1+0x43c] ;  /* 0x00043c0001e97983 */ /* 0x000f260000300800 */
[----:B------:R-:W-:-:S07]  /*44650*/  F2FP.BF16.F32.PACK_AB R14, RZ, R14 ;  /* 0x0000000eff0e723e */ /* 0x000fce00000010ff */
[----:B------:R0:W-:Y:S01]  /*44660*/  @P6 STG.E.U16 desc[UR46][R20.64+0x132], R14 ;  /* 0x0001320e14006986 */ /* 0x0001e2000c10152e */
[----:B------:R-:W-:-:S04]  /*44670*/  ISETP.GT.AND P6, PT, R3, 0xa0, PT ;  /* 0x000000a00300780c */ /* 0x000fc80003fc4270 */
[----:B------:R-:W-:Y:S01]  /*44680*/  ISETP.GT.AND P6, PT, R0, 0x100, P6 ;  /* 0x000001000000780c */ /* 0x000fe200037c4270 */
[----:B0-----:R-:W-:Y:S02]  /*44690*/  FMUL R14, R232, R2 ;  /* 0x00000002e80e7220 */ /* 0x001fe40000400000 */
[----:B------:R-:W5:Y:S03]  /*446a0*/  LDL.LU R232, [R1+0x440] ;  /* 0x0004400001e87983 */ /* 0x000f660000300800 */
        /* <DEDUP_REMOVED lines=26> */
[----:B------:R-:W-:Y:S01]  /*44850*/  ISETP.GT.AND P6, PT, R0, 0x100, P4 ;  /* 0x000001000000780c */ /* 0x000fe200027c4270 */
[----:B0-----:R-:W-:Y:S02]  /*44860*/  FMUL R14, R227, R2 ;  /* 0x00000002e30e7220 */ /* 0x001fe40000400000 */
[----:B------:R-:W3:Y:S03]  /*44870*/  LDL.LU R227, [R1+0x454] ;  /* 0x0004540001e37983 */ /* 0x000ee60000300800 */
        /* <DEDUP_REMOVED lines=10> */
[----:B------:R-:W5:Y:S03]  /*44920*/  LDL.LU R225, [R1+0x45c] ;  /* 0x00045c0001e17983 */ /* 0x000f660000300800 */
        /* <DEDUP_REMOVED lines=28> */
[----:B------:R-:W2:Y:S03]  /*44af0*/  LDL.LU R217, [R1+0x460] ;  /* 0x0004600001d97983 */ /* 0x000ea60000300800 */
[----:B------:R-:W-:-:S07]  /*44b00*/  F2FP.BF16.F32.PACK_AB R14, RZ, R14 ;  /* 0x0000000eff0e723e */ /* 0x000fce00000010ff */
[----:B------:R0:W-:Y:S01]  /*44b10*/  @P6 STG.E.U16 desc[UR46][R20.64+0x170], R14 ;  /* 0x0001700e14006986 */ /* 0x0001e2000c10152e */
[----:B------:R-:W-:Y:S01]  /*44b20*/  ISETP.GT.AND P6, PT, R0, 0x108, P1 ;  /* 0x000001080000780c */ /* 0x000fe20000fc4270 */
[----:B0-----:R-:W-:Y:S02]  /*44b30*/  FMUL R14, R216, R2 ;  /* 0x00000002d80e7220 */ /* 0x001fe40000400000 */
[----:B------:R-:W4:Y:S03]  /*44b40*/  LDL.LU R216, [R1+0x464] ;  /* 0x0004640001d87983 */ /* 0x000f260000300800 */
[----:B------:R-:W-:Y:S01]  /*44b50*/  F2FP.BF16.F32.PACK_AB R14, RZ, R14 ;  /* 0x0000000eff0e723e */ /* 0x000fe200000010ff */
[----:B------:R-:W3:Y:S04]  /*44b60*/  LDL.LU R218, [R1+0x468] ;  /* 0x0004680001da7983 */ /* 0x000ee80000300800 */
[----:B------:R-:W5:Y:S04]  /*44b70*/  LDL.LU R219, [R1+0x46c] ;  /* 0x00046c0001db7983 */ /* 0x000f680000300800 */
[----:B------:R-:W5:Y:S04]  /*44b80*/  LDL.LU R221, [R1+0x470] ;  /* 0x0004700001dd7983 */ /* 0x000f680000300800 */
[----:B------:R-:W5:Y:S04]  /*44b90*/  LDL.LU R220, [R1+0x474] ;  /* 0x0004740001dc7983 */ /* 0x000f680000300800 */
[----:B------:R-:W5:Y:S04]  /*44ba0*/  LDL.LU R222, [R1+0x478] ;  /* 0x0004780001de7983 */ /* 0x000f680000300800 */
[----:B------:R-:W5:Y:S04]  /*44bb0*/  LDL.LU R223, [R1+0x47c] ;  /* 0x00047c0001df7983 */ /* 0x000f680000300800 */
[----:B------:R0:W-:Y:S04]  /*44bc0*/  @P6 STG.E.U16 desc[UR46][R20.64+0x172], R14 ;  /* 0x0001720e14006986 */ /* 0x0001e8000c10152e */
[----:B0-----:R-:W2:Y:S01]  /*44bd0*/  LDL.LU R14, [R1+0x300] ;  /* 0x00030000010e7983 */ /* 0x001ea20000300800 */
[----:B------:R-:W-:-:S03]  /*44be0*/  ISETP.GT.AND P6, PT, R0, 0x180, P5 ;  /* 0x000001800000780c */ /* 0x000fc60002fc4270 */
[----:B------:R-:W5:Y:S01]  /*44bf0*/  LDL.LU R20, [R1+0x430] ;  /* 0x0004300001147983 */ /* 0x000f620000300800 */
[----:B--2---:R-:W-:-:S05]  /*44c00*/  FMUL R14, R14, R2 ;  /* 0x000000020e0e7220 */ /* 0x004fca0000400000 */
[----:B------:R-:W-:-:S04]  /*44c10*/  F2FP.BF16.F32.PACK_AB R14, RZ, R14 ;  /* 0x0000000eff0e723e */ /* 0x000fc800000010ff */
[----:B------:R-:W-:Y:S01]  /*44c20*/  PRMT R19, R14, 0x7610, R19 ;  /* 0x000076100e137816 */ /* 0x000fe20000000013 */
[----:B------:R-:W-:-:S05]  /*44c30*/  @P6 IMAD.MOV.U32 R14, RZ, RZ, R22 ;  /* 0x000000ffff0e6224 */ /* 0x000fca00078e0016 */
[----:B------:R0:W-:Y:S04]  /*44c40*/  @P6 STG.E.U16 desc[UR46][R14.64], R19 ;  /* 0x000000130e006986 */ /* 0x0001e8000c10152e */
[----:B0-----:R-:W2:Y:S01]  /*44c50*/  LDL.LU R14, [R1+0x304] ;  /* 0x00030400010e7983 */ /* 0x001ea20000300800 */
[----:B------:R-:W-:-:S04]  /*44c60*/  ISETP.GT.AND P6, PT, R3, 0x1, PT ;  /* 0x000000010300780c */ /* 0x000fc80003fc4270 */
[----:B------:R-:W-:Y:S01]  /*44c70*/  ISETP.GT.AND P6, PT, R0, 0x180, P6 ;  /* 0x000001800000780c */ /* 0x000fe200037c4270 */
[----:B--2---:R-:W-:-:S05]  /*44c80*/  FMUL R14, R14, R2 ;  /* 0x000000020e0e7220 */ /* 0x004fca0000400000 */
[----:B------:R-:W-:-:S04]  /*44c90*/  F2FP.BF16.F32.PACK_AB R14, RZ, R14 ;  /* 0x0000000eff0e723e */ /* 0x000fc800000010ff */
[----:B------:R-:W-:-:S03]  /*44ca0*/  PRMT R19, R14, 0x7610, R19 ;  /* 0x000076100e137816 */ /* 0x000fc60000000013 */
[----:B------:R-:W-:-:S05]  /*44cb0*/  @P6 IMAD.MOV.U32 R14, RZ, RZ, R22 ;  /* 0x000000ffff0e6224 */ /* 0x000fca00078e0016 */
        /* <DEDUP_REMOVED lines=80> */
[----:B------:R-:W-:-:S05]  /*451c0*/  @P5 MOV R14, R22 ;  /* 0x00000016000e5202 */ /* 0x000fca0000000f00 */
        /* <DEDUP_REMOVED lines=413> */
[----:B------:R-:W-:Y:S02]  /*46ba0*/  ISETP.GT.AND P5, PT, R0, 0x188, P6 ;  /* 0x000001880000780c */ /* 0x000fe400037a4270 */
[----:B------:R-:W-:Y:S01]  /*46bb0*/  ISETP.GT.AND P6, PT, R3, 0x98, PT ;  /* 0x000000980300780c */ /* 0x000fe20003fc4270 */
[-C--:B------:R-:W-:Y:S01]  /*46bc0*/  FMUL R217, R217, R2.reuse ;  /* 0x00000002d9d97220 */ /* 0x080fe20000400000 */
[-C--:B----4-:R-:W-:Y:S01]  /*46bd0*/  FMUL R216, R216, R2.reuse ;  /* 0x00000002d8d87220 */ /* 0x090fe20000400000 */
[-C--:B---3--:R-:W-:Y:S01]  /*46be0*/  FMUL R218, R218, R2.reuse ;  /* 0x00000002dada7220 */ /* 0x088fe20000400000 */
[-C--:B-----5:R-:W-:Y:S01]  /*46bf0*/  FMUL R221, R221, R2.reuse ;  /* 0x00000002dddd7220 */ /* 0x0a0fe20000400000 */
[-C--:B------:R-:W-:Y:S01]  /*46c00*/  FMUL R219, R219, R2.reuse ;  /* 0x00000002dbdb7220 */ /* 0x080fe20000400000 */
[-C--:B------:R-:W-:Y:S01]  /*46c10*/  FMUL R220, R220, R2.reuse ;  /* 0x00000002dcdc7220 */ /* 0x080fe20000400000 */
[-C--:B------:R-:W-:Y:S01]  /*46c20*/  FMUL R223, R223, R2.reuse ;  /* 0x00000002dfdf7220 */ /* 0x080fe20000400000 */
[-C--:B------:R-:W-:Y:S01]  /*46c30*/  FMUL R222, R222, R2.reuse ;  /* 0x00000002dede7220 */ /* 0x080fe20000400000 */
[----:B--2---:R-:W-:-:S05]  /*46c40*/  FMUL R14, R14, R2 ;  /* 0x000000020e0e7220 */ /* 0x004fca0000400000 */
[----:B------:R-:W-:-:S05]  /*46c50*/  F2FP.BF16.F32.PACK_AB R14, RZ, R14 ;  /* 0x0000000eff0e723e */ /* 0x000fca00000010ff */
[----:B------:R0:W-:Y:S01]  /*46c60*/  @P5 STG.E.U16 desc[UR46][R12.64+0x122], R14 ;  /* 0x0001220e0c005986 */ /* 0x0001e2000c10152e */
[----:B------:R-:W-:Y:S01]  /*46c70*/  ISETP.GT.AND P5, PT, R0, 0x180, P6 ;  /* 0x000001800000780c */ /* 0x000fe200037a4270 */
[----:B0-----:R-:W-:-:S05]  /*46c80*/  FMUL R14, R20, R2 ;  /* 0x00000002140e7220 */ /* 0x001fca0000400000 */
[----:B------:R-:W-:-:S04]  /*46c90*/  F2FP.BF16.F32.PACK_AB R14, RZ, R14 ;  /* 0x0000000eff0e723e */ /* 0x000fc800000010ff */
[----:B------:R-:W-:-:S03]  /*46ca0*/  PRMT R19, R14, 0x7610, R19 ;  /* 0x000076100e137816 */ /* 0x000fc60000000013 */
[----:B------:R-:W-:Y:S01]  /*46cb0*/  @P5 IMAD.MOV.U32 R14, RZ, RZ, R22 ;  /* 0x000000ffff0e5224 */ /* 0x000fe200078e0016 */
[----:B------:R-:W-:-:S04]  /*46cc0*/  ISETP.GT.AND P6, PT, R3, 0x99, PT ;  /* 0x000000990300780c */ /* 0x000fc80003fc4270 */
[----:B------:R0:W-:Y:S01]  /*46cd0*/  @P5 STG.E.U16 desc[UR46][R14.64+0x130], R19 ;  /* 0x000130130e005986 */ /* 0x0001e2000c10152e */
[----:B------:R-:W-:Y:S01]  /*46ce0*/  ISETP.GT.AND P5, PT, R0, 0x180, P6 ;  /* 0x000001800000780c */ /* 0x000fe200037a4270 */
[-C--:B0-----:R-:W-:Y:S01]  /*46cf0*/  FMUL R14, R235, R2.reuse ;  /* 0x00000002eb0e7220 */ /* 0x081fe20000400000 */
[----:B------:R-:W-:Y:S01]  /*46d00*/  FMUL R20, R227, R2 ;  /* 0x00000002e3147220 */ /* 0x000fe20000400000 */
[----:B------:R-:W2:Y:S03]  /*46d10*/  LDL.LU R235, [R1+0x2d4] ;  /* 0x0002d40001eb7983 */ /* 0x000ea60000300800 */
[----:B------:R-:W-:-:S04]  /*46d20*/  F2FP.BF16.F32.PACK_AB R14, RZ, R14 ;  /* 0x0000000eff0e723e */ /* 0x000fc800000010ff */
[----:B------:R-:W-:-:S03]  /*46d30*/  PRMT R19, R14, 0x7610, R19 ;  /* 0x000076100e137816 */ /* 0x000fc60000000013 */
[----:B------:R-:W-:-:S05]  /*46d40*/  @P5 IMAD.MOV.U32 R14, RZ, RZ, R22 ;  /* 0x000000ffff0e5224 */ /* 0x000fca00078e0016 */
[----:B------:R0:W-:Y:S01]  /*46d50*/  @P5 STG.E.U16 desc[UR46][R14.64+0x132], R19 ;  /* 0x000132130e005986 */ /* 0x0001e2000c10152e */
[----:B------:R-:W-:-:S04]  /*46d60*/  ISETP.GT.AND P5, PT, R3, 0x98, PT ;  /* 0x000000980300780c */ /* 0x000fc80003fa4270 */
[----:B------:R-:W-:Y:S01]  /*46d70*/  ISETP.GT.AND P5, PT, R0, 0x188, P5 ;  /* 0x000001880000780c */ /* 0x000fe20002fa4270 */
[----:B0-----:R-:W-:Y:S01]  /*46d80*/  FMUL R14, R234, R2 ;  /* 0x00000002ea0e7220 */ /* 0x001fe20000400000 */
[----:B------:R-:W-:Y:S01]  /*46d90*/  F2FP.BF16.F32.PACK_AB R20, RZ, R20 ;  /* 0x00000014ff14723e */ /* 0x000fe200000010ff */
[----:B------:R-:W3:Y:S03]  /*46da0*/  LDL.LU R234, [R1+0x2d8] ;  /* 0x0002d80001ea7983 */ /* 0x000ee60000300800 */
[----:B------:R-:W-:-:S07]  /*46db0*/  F2FP.BF16.F32.PACK_AB R14, RZ, R14 ;  /* 0x0000000eff0e723e */ /* 0x000fce00000010ff */
[----:B------:R0:W-:Y:S01]  /*46dc0*/  @P5 STG.E.U16 desc[UR46][R12.64+0x130], R14 ;  /* 0x0001300e0c005986 */ /* 0x0001e2000c10152e */
[----:B------:R-:W-:Y:S02]  /*46dd0*/  ISETP.GT.AND P5, PT, R0, 0x188, P6 ;  /* 0x000001880000780c */ /* 0x000fe400037a4270 */
[----:B------:R-:W-:Y:S01]  /*46de0*/  ISETP.GT.AND P6, PT, R3, 0xa0, PT ;  /* 0x000000a00300780c */ /* 0x000fe20003fc4270 */
[----:B0-----:R-:W-:Y:S02]  /*46df0*/  FMUL R14, R233, R2 ;  /* 0x00000002e90e7220 */ /* 0x001fe40000400000 */
[----:B------:R-:W4:Y:S03]  /*46e00*/  LDL.LU R233, [R1+0x2dc] ;  /* 0x0002dc0001e97983 */ /* 0x000f260000300800 */
[----:B------:R-:W-:-:S05]  /*46e10*/  F2FP.BF16.F32.PACK_AB R14, RZ, R14 ;  /* 0x0000000eff0e723e */ /* 0x000fca00000010ff */
[----:B------:R0:W-:Y:S01]  /*46e20*/  @P5 STG.E.U16 desc[UR46][R12.64+0x132], R14 ;  /* 0x0001320e0c005986 */ /* 0x0001e2000c10152e */
[----:B------:R-:W-:Y:S01]  /*46e30*/  ISETP.GT.AND P5, PT, R0, 0x180, P6 ;  /* 0x000001800000780c */ /* 0x000fe200037a4270 */
[----:B0-----:R-:W-:Y:S01]  /*46e40*/  FMUL R14, R232, R2 ;  /* 0x00000002e80e7220 */ /* 0x001fe20000400000 */
[----:B------:R-:W-:Y:S01]  /*46e50*/  ISETP.GT.AND P6, PT, R3, 0xa1, PT ;  /* 0x000000a10300780c */ /* 0x000fe20003fc4270 */
[----:B------:R-:W5:Y:S03]  /*46e60*/  LDL.LU R232, [R1+0x2e0] ;  /* 0x0002e00001e87983 */ /* 0x000f660000300800 */
[----:B------:R-:W-:-:S04]  /*46e70*/  F2FP.BF16.F32.PACK_AB R14, RZ, R14 ;  /* 0x0000000eff0e723e */ /* 0x000fc800000010ff */
[----:B------:R-:W-:-:S03]  /*46e80*/  PRMT R19, R14, 0x7610, R19 ;  /* 0x000076100e137816 */ /* 0x000fc60000000013 */
[----:B------:R-:W-:-:S05]  /*46e90*/  @P5 IMAD.MOV.U32 R14, RZ, RZ, R22 ;  /* 0x000000ffff0e5224 */ /* 0x000fca00078e0016 */
[----:B------:R0:W-:Y:S01]  /*46ea0*/  @P5 STG.E.U16 desc[UR46][R14.64+0x140], R19 ;  /* 0x000140130e005986 */ /* 0x0001e2000c10152e */
[----:B------:R-:W-:Y:S01]  /*46eb0*/  ISETP.GT.AND P5, PT, R0, 0x180, P6 ;  /* 0x000001800000780c */ /* 0x000fe200037a4270 */
[----:B0-----:R-:W-:Y:S02]  /*46ec0*/  FMUL R14, R231, R2 ;  /* 0x00000002e70e7220 */ /* 0x001fe40000400000 */
[----:B------:R-:W5:Y:S03]  /*46ed0*/  LDL.LU R231, [R1+0x2e4] ;  /* 0x0002e40001e77983 */ /* 0x000f660000300800 */
[----:B------:R-:W-:-:S04]  /*46ee0*/  F2FP.BF16.F32.PACK_AB R14, RZ, R14 ;  /* 0x0000000eff0e723e */ /* 0x000fc800000010ff */
[----:B------:R-:W-:-:S03]  /*46ef0*/  PRMT R19, R14, 0x7610, R19 ;  /* 0x000076100e137816 */ /* 0x000fc60000000013 */
[----:B------:R-:W-:-:S05]  /*46f00*/  @P5 MOV R14, R22 ;  /* 0x00000016000e5202 */ /* 0x000fca0000000f00 */
        /* <DEDUP_REMOVED lines=8> */
[----:B0-----:R-:W-:Y:S01]  /*46f90*/  FMUL R14, R229, R2 ;  /* 0x00000002e50e7220 */ /* 0x001fe20000400000 */
[----:B------:R-:W-:Y:S01]  /*46fa0*/  ISETP.GT.AND P6, PT, R3, 0xa8, PT ;  /* 0x000000a80300780c */ /* 0x000fe20003fc4270 */
[----:B------:R-:W5:Y:S03]  /*46fb0*/  LDL.LU R229, [R1+0x2ec] ;  /* 0x0002ec0001e57983 */ /* 0x000f660000300800 */
[----:B------:R-:W-:-:S04]  /*46fc0*/  F2FP.BF16.F32.PACK_AB R14, RZ, R14 ;  /* 0x0000000eff0e723e */ /* 0x000fc800000010ff */
[----:B------:R-:W-:Y:S01]  /*46fd0*/  PRMT R19, R14, 0x7610, R19 ;  /* 0x000076100e137816 */ /* 0x000fe20000000013 */
[----:B------:R-:W-:Y:S02]  /*46fe0*/  FMUL R14, R228, R2 ;  /* 0x00000002e40e7220 */ /* 0x000fe40000400000 */
[----:B------:R-:W5:Y:S04]  /*46ff0*/  LDL.LU R228, [R1+0x2f4] ;  /* 0x0002f40001e47983 */ /* 0x000f680000300800 */
[----:B------:R0:W-:Y:S01]  /*47000*/  @P5 STG.E.U16 desc[UR46][R12.64+0x142], R19 ;  /* 0x000142130c005986 */ /* 0x0001e2000c10152e */
[----:B------:R-:W-:Y:S02]  /*47010*/  ISETP.GT.AND P5, PT, R0, 0x180, P6 ;  /* 0x000001800000780c */ /* 0x000fe400037a4270 */
[----:B------:R-:W-:Y:S01]  /*47020*/  F2FP.BF16.F32.PACK_AB R14, RZ, R14 ;  /* 0x0000000eff0e723e */ /* 0x000fe200000010ff */
[----:B------:R-:W5:Y:S03]  /*47030*/  LDL.LU R227, [R1+0x2f0] ;  /* 0x0002f00001e37983 */ /* 0x000f660000300800 */
[----:B------:R-:W-:-:S07]  /*47040*/  PRMT R21, R14, 0x7610, R21 ;  /* 0x000076100e157816 */ /* 0x000fce0000000015 */
[----:B------:R-:W-:-:S05]  /*47050*/  @P5 IMAD.MOV.U32 R14, RZ, RZ, R22 ;  /* 0x000000ffff0e5224 */ /* 0x000fca00078e0016 */
[----:B------:R1:W-:Y:S01]  /*47060*/  @P5 STG.E.U16 desc[UR46][R14.64+0x150], R21 ;  /* 0x000150150e005986 */ /* 0x0003e2000c10152e */
[----:B------:R-:W-:Y:S01]  /*47070*/  ISETP.GT.AND P5, PT, R0, 0x180, P4 ;  /* 0x000001800000780c */ /* 0x000fe200027a4270 */
[----:B0-----:R-:W-:Y:S01]  /*47080*/  FMUL R19, R226, R2 ;  /* 0x00000002e2137220 */ /* 0x001fe20000400000 */
[----:B------:R-:W-:Y:S01]  /*47090*/  ISETP.GT.AND P6, PT, R0, 0x188, P6 ;  /* 0x000001880000780c */ /* 0x000fe200037c4270 */
[----:B------:R-:W5:Y:S03]  /*470a0*/  LDL.LU R226, [R1+0x2f8] ;  /* 0x0002f80001e27983 */ /* 0x000f660000300800 */
[----:B------:R-:W-:-:S07]  /*470b0*/  F2FP.BF16.F32.PACK_AB R19, RZ, R19 ;  /* 0x00000013ff13723e */ /* 0x000fce00000010ff */
[----:B-1----:R-:W-:Y:S01]  /*470c0*/  @P5 IMAD.MOV.U32 R14, RZ, RZ, R22 ;  /* 0x000000ffff0e5224 */ /* 0x002fe200078e0016 */
[----:B------:R-:W-:-:S04]  /*470d0*/  PRMT R224, R19, 0x7610, R224 ;  /* 0x0000761013e07816 */ /* 0x000fc800000000e0 */
[----:B------:R0:W-:Y:S01]  /*470e0*/  @P5 STG.E.U16 desc[UR46][R14.64+0x152], R20 ;  /* 0x000152140e005986 */ /* 0x0001e2000c10152e */
[C---:B------:R-:W-:Y:S02]  /*470f0*/  ISETP.GT.AND P5, PT, R0.reuse, 0x180, P0 ;  /* 0x000001800000780c */ /* 0x040fe400007a4270 */
[C---:B------:R-:W-:Y:S01]  /*47100*/  ISETP.GT.AND P4, PT, R0.reuse, 0x188, P4 ;  /* 0x000001880000780c */ /* 0x040fe20002784270 */
[----:B------:R-:W-:Y:S01]  /*47110*/  FMUL R21, R225, R2 ;  /* 0x00000002e1157220 */ /* 0x000fe20000400000 */
[----:B------:R1:W-:Y:S01]  /*47120*/  @P6 STG.E.U16 desc[UR46][R12.64+0x150], R224 ;  /* 0x000150e00c006986 */ /* 0x0003e2000c10152e */
[----:B------:R-:W-:-:S03]  /*47130*/  ISETP.GT.AND P6, PT, R0, 0x180, P3 ;  /* 0x000001800000780c */ /* 0x000fc60001fc4270 */
[----:B------:R-:W-:Y:S01]  /*47140*/  F2FP.BF16.F32.PACK_AB R19, RZ, R21 ;  /* 0x00000015ff13723e */ /* 0x000fe200000010ff */
[----:B------:R-:W5:Y:S01]  /*47150*/  LDL.LU R225, [R1+0x2fc] ;  /* 0x0002fc0001e17983 */ /* 0x000f620000300800 */
[----:B0-----:R-:W-:Y:S02]  /*47160*/  F2FP.BF16.F32.PACK_AB R14, RZ, R217 ;  /* 0x000000d9ff0e723e */ /* 0x001fe400000010ff */
[----:B------:R-:W-:Y:S02]  /*47170*/  F2FP.BF16.F32.PACK_AB R20, RZ, R216 ;  /* 0x000000d8ff14723e */ /* 0x000fe400000010ff */
[----:B------:R-:W-:Y:S01]  /*47180*/  ISETP.GT.AND P0, PT, R0, 0x188, P0 ;  /* 0x000001880000780c */ /* 0x000fe20000704270 */
[----:B------:R0:W-:Y:S01]  /*47190*/  @P4 STG.E.U16 desc[UR46][R12.64+0x152], R19 ;  /* 0x000152130c004986 */ /* 0x0001e2000c10152e */
[----:B------:R-:W-:Y:S01]  /*471a0*/  PRMT R216, R14, 0x7610, R216 ;  /* 0x000076100ed87816 */ /* 0x000fe200000000d8 */
[----:B------:R-:W-:Y:S01]  /*471b0*/  @P5 IMAD.MOV.U32 R14, RZ, RZ, R22 ;  /* 0x000000ffff0e5224 */ /* 0x000fe200078e0016 */
[----:B------:R-:W-:Y:S01]  /*471c0*/  PRMT R21, R20, 0x7610, R21 ;  /* 0x0000761014157816 */ /* 0x000fe20000000015 */
[----:B-1----:R-:W2:Y:S01]  /*471d0*/  LDL.LU R224, [R1+0x2d0] ;  /* 0x0002d00001e07983 */ /* 0x002ea20000300800 */
[----:B------:R-:W-:-:S03]  /*471e0*/  ISETP.GT.AND P4, PT, R0, 0x180, P2 ;  /* 0x000001800000780c */ /* 0x000fc60001784270 */
[----:B------:R1:W-:Y:S01]  /*471f0*/  @P5 STG.E.U16 desc[UR46][R14.64+0x160], R216 ;  /* 0x000160d80e005986 */ /* 0x0003e2000c10152e */
[----:B0-----:R-:W-:-:S03]  /*47200*/  F2FP.BF16.F32.PACK_AB R19, RZ, R218 ;  /* 0x000000daff13723e */ /* 0x001fc600000010ff */
[----:B------:R-:W3:Y:S01]  /*47210*/  LDL.LU R217, [R1+0x2cc] ;  /* 0x0002cc0001d97983 */ /* 0x000ee20000300800 */
[----:B------:R-:W-:-:S03]  /*47220*/  PRMT R20, R19, 0x7610, R20 ;  /* 0x0000761013147816 */ /* 0x000fc60000000014 */
[----:B------:R-:W4:Y:S01]  /*47230*/  LDL.LU R218, [R1+0x2c8] ;  /* 0x0002c80001da7983 */ /* 0x000f220000300800 */
[----:B-1----:R-:W-:Y:S01]  /*47240*/  @P6 IMAD.MOV.U32 R14, RZ, RZ, R22 ;  /* 0x000000ffff0e6224 */ /* 0x002fe200078e0016 */
[C---:B------:R-:W-:Y:S02]  /*47250*/  ISETP.GT.AND P3, PT, R0.reuse, 0x188, P3 ;  /* 0x000001880000780c */ /* 0x040fe40001f64270 */
[----:B------:R-:W5:Y:S04]  /*47260*/  LDL.LU R216, [R1+0x2c4] ;  /* 0x0002c40001d87983 */ /* 0x000f680000300800 */
[----:B------:R0:W-:Y:S04]  /*47270*/  @P6 STG.E.U16 desc[UR46][R14.64+0x162], R21 ;  /* 0x000162150e006986 */ /* 0x0001e8000c10152e */
[----:B------:R1:W-:Y:S01]  /*47280*/  @P0 STG.E.U16 desc[UR46][R12.64+0x160], R20 ;  /* 0x000160140c000986 */ /* 0x0003e2000c10152e */
[----:B------:R-:W-:-:S02]  /*47290*/  ISETP.GT.AND P0, PT, R0, 0x180, P1 ;  /* 0x000001800000780c */ /* 0x000fc40000f04270 */
[----:B------:R-:W-:Y:S02]  /*472a0*/  F2FP.BF16.F32.PACK_AB R19, RZ, R219 ;  /* 0x000000dbff13723e */ /* 0x000fe400000010ff */
[----:B0-----:R-:W-:Y:S01]  /*472b0*/  F2FP.BF16.F32.PACK_AB R14, RZ, R221 ;  /* 0x000000ddff0e723e */ /* 0x001fe200000010ff */
[----:B------:R-:W2:Y:S03]  /*472c0*/  LDL.LU R219, [R1+0x2c0] ;  /* 0x0002c00001db7983 */ /* 0x000ea60000300800 */
[----:B------:R-:W-:Y:S01]  /*472d0*/  PRMT R21, R14, 0x7610, R21 ;  /* 0x000076100e157816 */ /* 0x000fe20000000015 */
[----:B------:R-:W-:Y:S01]  /*472e0*/  @P4 IMAD.MOV.U32 R14, RZ, RZ, R22 ;  /* 0x000000ffff0e4224 */ /* 0x000fe200078e0016 */
[----:B------:R0:W-:Y:S01]  /*472f0*/  @P3 STG.E.U16 desc[UR46][R12.64+0x162], R19 ;  /* 0x000162130c003986 */ /* 0x0001e2000c10152e */
[C---:B------:R-:W-:Y:S02]  /*47300*/  ISETP.GT.AND P2, PT, R0.reuse, 0x188, P2 ;  /* 0x000001880000780c */ /* 0x040fe40001744270 */
[----:B-1----:R-:W-:Y:S01]  /*47310*/  F2FP.BF16.F32.PACK_AB R20, RZ, R220 ;  /* 0x000000dcff14723e */ /* 0x002fe200000010ff */
[----:B------:R1:W-:Y:S01]  /*47320*/  @P4 STG.E.U16 desc[UR46][R14.64+0x170], R21 ;  /* 0x000170150e004986 */ /* 0x0003e2000c10152e */
[----:B------:R-:W-:-:S03]  /*47330*/  ISETP.GT.AND P1, PT, R0, 0x188, P1 ;  /* 0x000001880000780c */ /* 0x000fc60000f24270 */
[----:B------:R-:W3:Y:S01]  /*47340*/  LDL.LU R221, [R1+0x2bc] ;  /* 0x0002bc0001dd7983 */ /* 0x000ee20000300800 */
[----:B0-----:R-:W-:-:S03]  /*47350*/  F2FP.BF16.F32.PACK_AB R19, RZ, R222 ;  /* 0x000000deff13723e */ /* 0x001fc600000010ff */
[----:B------:R-:W4:Y:S01]  /*47360*/  LDL.LU R220, [R1+0x2b8] ;  /* 0x0002b80001dc7983 */ /* 0x000f220000300800 */
[----:B-1----:R-:W-:-:S03]  /*47370*/  @P0 IMAD.MOV.U32 R14, RZ, RZ, R22 ;  /* 0x000000ffff0e0224 */ /* 0x002fc600078e0016 */
[----:B------:R-:W5:Y:S04]  /*47380*/  LDL.LU R222, [R1+0x2b4] ;  /* 0x0002b40001de7983 */ /* 0x000f680000300800 */
[----:B------:R0:W-:Y:S04]  /*47390*/  @P0 STG.E.U16 desc[UR46][R14.64+0x172], R20 ;  /* 0x000172140e000986 */ /* 0x0001e8000c10152e */
[----:B------:R1:W-:Y:S01]  /*473a0*/  @P2 STG.E.U16 desc[UR46][R12.64+0x170], R19 ;  /* 0x000170130c002986 */ /* 0x0003e2000c10152e */
[----:B0-----:R-:W-:-:S03]  /*473b0*/  F2FP.BF16.F32.PACK_AB R14, RZ, R223 ;  /* 0x000000dfff0e723e */ /* 0x001fc600000010ff */
[----:B------:R-:W2:Y:S01]  /*473c0*/  LDL.LU R15, [R1+0x180] ;  /* 0x00018000010f7983 */ /* 0x000ea20000300800 */
[----:B------:R-:W-:-:S03]  /*473d0*/  PRMT R21, R14, 0x7610, R21 ;  /* 0x000076100e157816 */ /* 0x000fc60000000015 */
[----:B------:R-:W3:Y:S04]  /*473e0*/  LDL.LU R20, [R1+0x188] ;  /* 0x0001880001147983 */ /* 0x000ee80000300800 */
[----:B-1----:R-:W4:Y:S04]  /*473f0*/  LDL.LU R19, [R1+0x184] ;  /* 0x0001840001137983 */ /* 0x002f280000300800 */
[----:B------:R-:W5:Y:S04]  /*47400*/  LDL.LU R223, [R1+0x2b0] ;  /* 0x0002b00001df7983 */ /* 0x000f680000300800 */
[----:B------:R0:W-:Y:S04]  /*47410*/  @P1 STG.E.U16 desc[UR46][R12.64+0x172], R21 ;  /* 0x000172150c001986 */ /* 0x0001e8000c10152e */
[----:B0-----:R-:W5:Y:S01]  /*47420*/  LDL.LU R13, [R1+0x18c] ;  /* 0x00018c00010d7983 */ /* 0x001f620000300800 */
[----:B------:R-:W-:-:S02]  /*47430*/  ISETP.GT.AND P6, PT, R3, 0xc0, PT ;  /* 0x000000c00300780c */ /* 0x000fc40003fc4270 */
[----:B------:R-:W-:Y:S01]  /*47440*/  ISETP.GT.AND P5, PT, R3, 0xc1, PT ;  /* 0x000000c10300780c */ /* 0x000fe20003fa4270 */
[----:B------:R-:W5:Y:S01]  /*47450*/  LDL.LU R21, [R1+0x2ac] ;  /* 0x0002ac0001157983 */ /* 0x000f620000300800 */
[C---:B------:R-:W-:Y:S02]  /*47460*/  ISETP.GT.AND P2, PT, R0.reuse, RZ, P6 ;  /* 0x000000ff0000720c */ /* 0x040fe40003744270 */
[C---:B------:R-:W-:Y:S02]  /*47470*/  ISETP.GT.AND P3, PT, R0.reuse, RZ, P5 ;  /* 0x000000ff0000720c */ /* 0x040fe40002f64270 */
[C---:B------:R-:W-:Y:S02]  /*47480*/  ISETP.GT.AND P4, PT, R0.reuse, 0x8, P6 ;  /* 0x000000080000780c */ /* 0x040fe40003784270 */
[----:B------:R-:W-:Y:S01]  /*47490*/  ISETP.GT.AND P0, PT, R0, 0x8, P5 ;  /* 0x000000080000780c */ /* 0x000fe20002f04270 */
[-C--:B--2---:R-:W-:Y:S01]  /*474a0*/  FMUL R15, R15, R2.reuse ;  /* 0x000000020f0f7220 */ /* 0x084fe20000400000 */
[----:B---3--:R-:W-:-:S04]  /*474b0*/  FMUL R20, R20, R2 ;  /* 0x0000000214147220 */ /* 0x008fc80000400000 */
[----:B------:R-:W-:Y:S01]  /*474c0*/  F2FP.BF16.F32.PACK_AB R15, RZ, R15 ;  /* 0x0000000fff0f723e */ /* 0x000fe200000010ff */
[----:B----4-:R-:W-:Y:S01]  /*474d0*/  FMUL R19, R19, R2 ;  /* 0x0000000213137220 */ /* 0x010fe20000400000 */
[----:B------:R-:W-:Y:S02]  /*474e0*/  F2FP.BF16.F32.PACK_AB R12, RZ, R20 ;  /* 0x00000014ff0c723e */ /* 0x000fe400000010ff */
[----:B------:R-:W2:Y:S02]  /*474f0*/  LDL.LU R20, [R1+0x2a8] ;  /* 0x0002a80001147983 */ /* 0x000ea40000300800 */
[----:B------:R-:W-:Y:S02]  /*47500*/  F2FP.BF16.F32.PACK_AB R14, RZ, R19 ;  /* 0x00000013ff0e723e */ /* 0x000fe400000010ff */
[----:B------:R-:W-:Y:S02]  /*47510*/  PRMT R19, R15, 0x7610, R19 ;  /* 0x000076100f137816 */ /* 0x000fe40000000013 */
[----:B------:R-:W-:Y:S01]  /*47520*/  PRMT R15, R12, 0x7610, R15 ;  /* 0x000076100c0f7816 */ /* 0x000fe2000000000f */
[----:B------:R0:W-:Y:S01]  /*47530*/  @P3 STG.E.U16 desc[UR46][R10.64+0x182], R14 ;  /* 0x0001820e0a003986 */ /* 0x0001e2000c10152e */
[----:B-----5:R-:W-:-:S03]  /*47540*/  FMUL R13, R13, R2 ;  /* 0x000000020d0d7220 */ /* 0x020fc60000400000 */
[----:B------:R1:W-:Y:S02]  /*47550*/  @P2 STG.E.U16 desc[UR46][R10.64+0x180], R19 ;  /* 0x000180130a002986 */ /* 0x0003e4000c10152e */
[----:B------:R-:W-:-:S04]  /*47560*/  F2FP.BF16.F32.PACK_AB R12, RZ, R13 ;  /* 0x0000000dff0c723e */ /* 0x000fc800000010ff */
[----:B0-----:R-:W-:Y:S01]  /*47570*/  PRMT R14, R12, 0x7610, R14 ;  /* 0x000076100c0e7816 */ /* 0x001fe2000000000e */
[----:B-1----:R-:W3:Y:S04]  /*47580*/  LDL.LU R19, [R1+0x2a4] ;  /* 0x0002a40001137983 */ /* 0x002ee80000300800 */
[----:B------:R-:W4:Y:S04]  /*47590*/  LDL.LU R13, [R1+0x190] ;  /* 0x00019000010d7983 */ /* 0x000f280000300800 */
[----:B------:R-:W5:Y:S04]  /*475a0*/  LDL.LU R12, [R1+0x194] ;  /* 0x00019400010c7983 */ /* 0x000f680000300800 */
[----:B------:R-:W-:Y:S04]  /*475b0*/  @P4 STG.E.U16 desc[UR46][R4.64+0x180], R15 ;  /* 0x0001800f04004986 */ /* 0x000fe8000c10152e */
[----:B------:R0:W-:Y:S04]  /*475c0*/  @P0 STG.E.U16 desc[UR46][R4.64+0x182], R14 ;  /* 0x0001820e04000986 */ /* 0x0001e8000c10152e */
[----:B0-----:R-:W2:Y:S01]  /*475d0*/  LDL.LU R14, [R1+0x198] ;  /* 0x00019800010e7983 */ /* 0x001ea20000300800 */
[----:B------:R-:W-:-:S02]  /*475e0*/  ISETP.GT.AND P6, PT, R3, 0xc8, PT ;  /* 0x000000c80300780c */ /* 0x000fc40003fc4270 */
[----:B------:R-:W-:Y:S02]  /*475f0*/  ISETP.GT.AND P5, PT, R3, 0xc9, PT ;  /* 0x000000c90300780c */ /* 0x000fe40003fa4270 */
[C---:B------:R-:W-:Y:S02]  /*47600*/  ISETP.GT.AND P1, PT, R0.reuse, RZ, P6 ;  /* 0x000000ff0000720c */ /* 0x040fe40003724270 */
[C---:B------:R-:W-:Y:S02]  /*47610*/  ISETP.GT.AND P2, PT, R0.reuse, RZ, P5 ;  /* 0x000000ff0000720c */ /* 0x040fe40002f44270 */
[----:B------:R-:W-:Y:S01]  /*47620*/  ISETP.GT.AND P0, PT, R0, 0x8, P6 ;  /* 0x000000080000780c */ /* 0x000fe20003704270 */
[-C--:B----4-:R-:W-:Y:S01]  /*47630*/  FMUL R13, R13, R2.reuse ;  /* 0x000000020d0d7220 */ /* 0x090fe20000400000 */
[----:B-----5:R-:W-:-:S04]  /*47640*/  FMUL R12, R12, R2 ;  /* 0x000000020c0c7220 */ /* 0x020fc80000400000 */
[----:B------:R-:W-:Y:S02]  /*47650*/  F2FP.BF16.F32.PACK_AB R13, RZ, R13 ;  /* 0x0000000dff0d723e */ /* 0x000fe400000010ff */
[----:B------:R-:W-:Y:S02]  /*47660*/  F2FP.BF16.F32.PACK_AB R12, RZ, R12 ;  /* 0x0000000cff0c723e */ /* 0x000fe400000010ff */
[----:B------:R-:W-:Y:S02]  /*47670*/  PRMT R15, R13, 0x7610, R15 ;  /* 0x000076100d0f7816 */ /* 0x000fe4000000000f */
[----:B------:R-:W-:Y:S01]  /*47680*/  PRMT R13, R12, 0x7610, R13 ;  /* 0x000076100c0d7816 */ /* 0x000fe2000000000d */
[----:B--2---:R-:W-:Y:S02]  /*47690*/  FMUL R14, R14, R2 ;  /* 0x000000020e0e7220 */ /* 0x004fe40000400000 */
[----:B------:R-:W-:Y:S03]  /*476a0*/  @P1 STG.E.U16 desc[UR46][R10.64+0x190], R15 ;  /* 0x0001900f0a001986 */ /* 0x000fe6000c10152e */
[----:B------:R-:W-:Y:S01]  /*476b0*/  F2FP.BF16.F32.PACK_AB R12, RZ, R14 ;  /* 0x0000000eff0c723e */ /* 0x000fe200000010ff */
[----:B------:R0:W-:Y:S04]  /*476c0*/  @P2 STG.E.U16 desc[UR46][R10.64+0x192], R13 ;  /* 0x0001920d0a002986 */ /* 0x0001e8000c10152e */
[----:B------:R1:W-:Y:S04]  /*476d0*/  @P0 STG.E.U16 desc[UR46][R4.64+0x190], R12 ;  /* 0x0001900c04000986 */ /* 0x0003e8000c10152e */
[----:B0-----:R-:W2:Y:S04]  /*476e0*/  LDL.LU R13, [R1+0x19c] ;  /* 0x00019c00010d7983 */ /* 0x001ea80000300800 */
[----:B-1----:R-:W4:Y:S01]  /*476f0*/  LDL.LU R12, [R1+0x1a0] ;  /* 0x0001a000010c7983 */ /* 0x002f220000300800 */
[-C--:B--2---:R-:W-:Y:S01]  /*47700*/  FMUL R13, R13, R2.reuse ;  /* 0x000000020d0d7220 */ /* 0x084fe20000400000 */
[----:B----4-:R-:W-:-:S04]  /*47710*/  FMUL R12, R12, R2 ;  /* 0x000000020c0c7220 */ /* 0x010fc80000400000 */
[----:B------:R-:W-:Y:S02]  /*47720*/  F2FP.BF16.F32.PACK_AB R13, RZ, R13 ;  /* 0x0000000dff0d723e */ /* 0x000fe400000010ff */
[----:B------:R-:W-:Y:S02]  /*47730*/  F2FP.BF16.F32.PACK_AB R12, RZ, R12 ;  /* 0x0000000cff0c723e */ /* 0x000fe400000010ff */
[----:B------:R-:W-:Y:S02]  /*47740*/  PRMT R14, R13, 0x7610, R14 ;  /* 0x000076100d0e7816 */ /* 0x000fe4000000000e */
[----:B------:R-:W-:Y:S02]  /*47750*/  PRMT R13, R12, 0x7610, R13 ;  /* 0x000076100c0d7816 */ /* 0x000fe4000000000d */
[----:B------:R-:W2:Y:S01]  /*47760*/  LDL.LU R12, [R1+0x1a4] ;  /* 0x0001a400010c7983 */ /* 0x000ea20000300800 */
[----:B------:R-:W-:Y:S02]  /*47770*/  ISETP.GT.AND P3, PT, R3, 0xd0, PT ;  /* 0x000000d00300780c */ /* 0x000fe40003f64270 */
[----:B------:R-:W-:-:S02]  /*47780*/  ISETP.GT.AND P1, PT, R0, 0x8, P5 ;  /* 0x000000080000780c */ /* 0x000fc40002f24270 */
[----:B------:R-:W-:-:S11]  /*47790*/  ISETP.GT.AND P0, PT, R0, RZ, P3 ;  /* 0x000000ff0000720c */ /* 0x000fd60001f04270 */
[----:B------:R0:W-:Y:S04]  /*477a0*/  @P1 STG.E.U16 desc[UR46][R4.64+0x192], R14 ;  /* 0x0001920e04001986 */ /* 0x0001e8000c10152e */
[----:B------:R1:W-:Y:S04]  /*477b0*/  @P0 STG.E.U16 desc[UR46][R10.64+0x1a0], R13 ;  /* 0x0001a00d0a000986 */ /* 0x0003e8000c10152e */
[----:B0-----:R-:W4:Y:S01]  /*477c0*/  LDL.LU R14, [R1+0x1b0] ;  /* 0x0001b000010e7983 */ /* 0x001f220000300800 */
[----:B--2---:R-:W-:-:S05]  /*477d0*/  FMUL R12, R12, R2 ;  /* 0x000000020c0c7220 */ /* 0x004fca0000400000 */
[----:B------:R-:W-:-:S04]  /*477e0*/  F2FP.BF16.F32.PACK_AB R12, RZ, R12 ;  /* 0x0000000cff0c723e */ /* 0x000fc800000010ff */
[----:B-1----:R-:W-:Y:S02]  /*477f0*/  PRMT R13, R12, 0x7610, R13 ;  /* 0x000076100c0d7816 */ /* 0x002fe4000000000d */
[----:B------:R-:W2:Y:S01]  /*47800*/  LDL.LU R12, [R1+0x1a8] ;  /* 0x0001a800010c7983 */ /* 0x000ea20000300800 */
[----:B------:R-:W-:-:S04]  /*47810*/  ISETP.GT.AND P2, PT, R3, 0xd1, PT ;  /* 0x000000d10300780c */ /* 0x000fc80003f44270 */
[----:B------:R-:W-:-:S13]  /*47820*/  ISETP.GT.AND P0, PT, R0, RZ, P2 ;  /* 0x000000ff0000720c */ /* 0x000fda0001704270 */
[----:B------:R0:W-:Y:S01]  /*47830*/  @P0 STG.E.U16 desc[UR46][R10.64+0x1a2], R13 ;  /* 0x0001a20d0a000986 */ /* 0x0001e2000c10152e */
[----:B--2---:R-:W-:-:S05]  /*47840*/  FMUL R12, R12, R2 ;  /* 0x000000020c0c7220 */ /* 0x004fca0000400000 */
[----:B------:R-:W-:-:S04]  /*47850*/  F2FP.BF16.F32.PACK_AB R12, RZ, R12 ;  /* 0x0000000cff0c723e */ /* 0x000fc800000010ff */
[----:B0-----:R-:W-:Y:S02]  /*47860*/  PRMT R13, R12, 0x7610, R13 ;  /* 0x000076100c0d7816 */ /* 0x001fe4000000000d */
[----:B------:R-:W2:Y:S01]  /*47870*/  LDL.LU R12, [R1+0x1ac] ;  /* 0x0001ac00010c7983 */ /* 0x000ea20000300800 */
[----:B------:R-:W-:-:S13]  /*47880*/  ISETP.GT.AND P0, PT, R0, 0x8, P3 ;  /* 0x000000080000780c */ /* 0x000fda0001f04270 */
[----:B------:R-:W-:Y:S01]  /*47890*/  @P0 STG.E.U16 desc[UR46][R4.64+0x1a0], R13 ;  /* 0x0001a00d04000986 */ /* 0x000fe2000c10152e */
[----:B------:R-:W-:Y:S02]  /*478a0*/  ISETP.GT.AND P0, PT, R0, 0x8, P2 ;  /* 0x000000080000780c */ /* 0x000fe40001704270 */
[----:B------:R-:W-:Y:S01]  /*478b0*/  ISETP.GT.AND P2, PT, R3, 0xd8, PT ;  /* 0x000000d80300780c */ /* 0x000fe20003f44270 */
[----:B----4-:R-:W-:-:S05]  /*478c0*/  FMUL R14, R14, R2 ;  /* 0x000000020e0e7220 */ /* 0x010fca0000400000 */
[----:B------:R-:W-:Y:S01]  /*478d0*/  F2FP.BF16.F32.PACK_AB R14, RZ, R14 ;  /* 0x0000000eff0e723e */ /* 0x000fe200000010ff */
[----:B--2---:R-:W-:-:S05]  /*478e0*/  FMUL R12, R12, R2 ;  /* 0x000000020c0c7220 */ /* 0x004fca0000400000 */
[----:B------:R-:W-:-:S05]  /*478f0*/  F2FP.BF16.F32.PACK_AB R12, RZ, R12 ;  /* 0x0000000cff0c723e */ /* 0x000fca00000010ff */
[----:B------:R0:W-:Y:S02]  /*47900*/  @P0 STG.E.U16 desc[UR46][R4.64+0x1a2], R12 ;  /* 0x0001a20c04000986 */ /* 0x0001e4000c10152e */
[----:B0-----:R-:W-:-:S04]  /*47910*/  IADD3 R12, P0, R8, UR5, RZ ;  /* 0x00000005080c7c10 */ /* 0x001fc8000ff1e0ff */
[----:B------:R-:W-:Y:S02]  /*47920*/  IADD3.X R13, R9, UR4, RZ, P0, !PT ;  /* 0x00000004090d7c10 */ /* 0x000fe400087fe4ff */
[----:B------:R-:W-:-:S13]  /*47930*/  ISETP.GT.AND P0, PT, R0, RZ, P2 ;  /* 0x000000ff0000720c */ /* 0x000fda0001704270 */
        /* <DEDUP_REMOVED lines=329> */
[C---:B------:R-:W-:Y:S02]  /*48dd0*/  ISETP.GT.AND P5, PT, R3.reuse, 0x168, PT ;  /* 0x000001680300780c */ /* 0x040fe40003fa4270 */
[C---:B------:R-:W-:Y:S02]  /*48de0*/  ISETP.GT.AND P3, PT, R3.reuse, 0x169, PT ;  /* 0x000001690300780c */ /* 0x040fe40003f64270 */
[----:B------:R-:W-:Y:S01]  /*48df0*/  ISETP.GT.AND P4, PT, R3, 0x171, PT ;  /* 0x000001710300780c */ /* 0x000fe20003f84270 */
[----:B--2---:R-:W-:-:S05]  /*48e00*/  FMUL R14, R14, R2 ;  /* 0x000000020e0e7220 */ /* 0x004fca0000400000 */
[----:B------:R-:W-:-:S05]  /*48e10*/  F2FP.BF16.F32.PACK_AB R14, RZ, R14 ;  /* 0x0000000eff0e723e */ /* 0x000fca00000010ff */
[----:B------:R3:W-:Y:S01]  /*48e20*/  @P0 STG.E.U16 desc[UR46][R10.64+0x2a0], R14 ;  /* 0x0002a00e0a000986 */ /* 0x0007e2000c10152e */
[----:B------:R-:W-:Y:S01]  /*48e30*/  ISETP.GT.AND P0, PT, R0, RZ, P1 ;  /* 0x000000ff0000720c */ /* 0x000fe20000f04270 */
[----:B---3--:R-:W-:-:S05]  /*48e40*/  FMUL R14, R19, R2 ;  /* 0x00000002130e7220 */ /* 0x008fca0000400000 */
        /* <DEDUP_REMOVED lines=94> */
[----:B------:R-:W5:Y:S01]  /*49430*/  LDL.LU R21, [R1+0x12c] ;  /* 0x00012c0001157983 */ /* 0x000f620000300800 */
[----:B------:R-:W-:-:S03]  /*49440*/  F2FP.BF16.F32.PACK_AB R10, RZ, R10 ;  /* 0x0000000aff0a723e */ /* 0x000fc600000010ff */
[----:B------:R-:W5:Y:S04]  /*49450*/  LDL.LU R223, [R1+0x130] ;  /* 0x0001300001df7983 */ /* 0x000f680000300800 */
[----:B------:R-:W5:Y:S04]  /*49460*/  LDL.LU R222, [R1+0x134] ;  /* 0x0001340001de7983 */ /* 0x000f680000300800 */
[----:B------:R-:W5:Y:S04]  /*49470*/  LDL.LU R220, [R1+0x138] ;  /* 0x0001380001dc7983 */ /* 0x000f680000300800 */
[----:B------:R-:W5:Y:S04]  /*49480*/  LDL.LU R221, [R1+0x13c] ;  /* 0x00013c0001dd7983 */ /* 0x000f680000300800 */
[----:B------:R-:W5:Y:S04]  /*49490*/  LDL.LU R219, [R1+0x140] ;  /* 0x0001400001db7983 */ /* 0x000f680000300800 */
[----:B------:R0:W-:Y:S04]  /*494a0*/  @P6 STG.E.U16 desc[UR46][R4.64+0x2f0], R10 ;  /* 0x0002f00a04006986 */ /* 0x0001e8000c10152e */
[----:B------:R-:W5:Y:S04]  /*494b0*/  LDL.LU R216, [R1+0x144] ;  /* 0x0001440001d87983 */ /* 0x000f680000300800 */
        /* <DEDUP_REMOVED lines=10> */
[----:B0-----:R-:W-:-:S03]  /*49560*/  FMUL R10, R225, R2 ;  /* 0x00000002e10a7220 */ /* 0x001fc60000400000 */
[----:B------:R-:W5:Y:S04]  /*49570*/  LDL.LU R229, [R1+0x16c] ;  /* 0x00016c0001e57983 */ /* 0x000f680000300800 */
[----:B------:R-:W5:Y:S04]  /*49580*/  LDL.LU R228, [R1+0x170] ;  /* 0x0001700001e47983 */ /* 0x000f680000300800 */
[----:B------:R-:W5:Y:S04]  /*49590*/  LDL.LU R227, [R1+0x174] ;  /* 0x0001740001e37983 */ /* 0x000f680000300800 */
[----:B------:R-:W5:Y:S01]  /*495a0*/  LDL.LU R226, [R1+0x178] ;  /* 0x0001780001e27983 */ /* 0x000f620000300800 */
[----:B------:R-:W-:-:S03]  /*495b0*/  F2FP.BF16.F32.PACK_AB R10, RZ, R10 ;  /* 0x0000000aff0a723e */ /* 0x000fc600000010ff */
[----:B------:R-:W5:Y:S04]  /*495c0*/  LDL.LU R225, [R1+0x17c] ;  /* 0x00017c0001e17983 */ /* 0x000f680000300800 */
[----:B------:R0:W-:Y:S04]  /*495d0*/  @P6 STG.E.U16 desc[UR46][R4.64+0x2f2], R10 ;  /* 0x0002f20a04006986 */ /* 0x0001e8000c10152e */
[----:B0-----:R-:W2:Y:S04]  /*495e0*/  LDL.LU R4, [R1] ;  /* 0x0000000001047983 */ /* 0x001ea80000300800 */
[----:B------:R-:W3:Y:S04]  /*495f0*/  LDL.LU R5, [R1+0x4] ;  /* 0x0000040001057983 */ /* 0x000ee80000300800 */
[----:B------:R-:W4:Y:S01]  /*49600*/  LDL.LU R10, [R1+0x8] ;  /* 0x00000800010a7983 */ /* 0x000f220000300800 */
[----:B------:R-:W-:-:S04]  /*49610*/  ISETP.GT.AND P6, PT, R3, 0xc0, PT ;  /* 0x000000c00300780c */ /* 0x000fc80003fc4270 */
[----:B------:R-:W-:Y:S01]  /*49620*/  ISETP.GT.AND P6, PT, R0, 0x80, P6 ;  /* 0x000000800000780c */ /* 0x000fe200037c4270 */
[----:B--2---:R-:W-:-:S05]  /*49630*/  FMUL R4, R4, R2 ;  /* 0x0000000204047220 */ /* 0x004fca0000400000 */
[----:B------:R-:W-:-:S07]  /*49640*/  F2FP.BF16.F32.PACK_AB R4, RZ, R4 ;  /* 0x00000004ff04723e */ /* 0x000fce00000010ff */
[----:B------:R3:W-:Y:S01]  /*49650*/  @P6 STG.E.U16 desc[UR46][R8.64+0x180], R4 ;  /* 0x0001800408006986 */ /* 0x0007e2000c10152e */
[----:B------:R-:W-:-:S04]  /*49660*/  ISETP.GT.AND P6, PT, R3, 0xc1, PT ;  /* 0x000000c10300780c */ /* 0x000fc80003fc4270 */
[----:B------:R-:W-:Y:S01]  /*49670*/  ISETP.GT.AND P6, PT, R0, 0x80, P6 ;  /* 0x000000800000780c */ /* 0x000fe200037c4270 */
[----:B---3--:R-:W-:-:S05]  /*49680*/  FMUL R4, R5, R2 ;  /* 0x0000000205047220 */ /* 0x008fca0000400000 */
[----:B------:R-:W-:-:S07]  /*49690*/  F2FP.BF16.F32.PACK_AB R4, RZ, R4 ;  /* 0x00000004ff04723e */ /* 0x000fce00000010ff */
[----:B------:R0:W-:Y:S02]  /*496a0*/  @P6 STG.E.U16 desc[UR46][R8.64+0x182], R4 ;  /* 0x0001820408006986 */ /* 0x0001e4000c10152e */
[----:B0-----:R-:W-:-:S04]  /*496b0*/  IADD3 R4, P6, R6, UR5, RZ ;  /* 0x0000000506047c10 */ /* 0x001fc8000ffde0ff */
[----:B------:R-:W-:Y:S02]  /*496c0*/  IADD3.X R5, R7, UR4, RZ, P6, !PT ;  /* 0x0000000407057c10 */ /* 0x000fe4000b7fe4ff */
[----:B------:R-:W-:Y:S01]  /*496d0*/  ISETP.GT.AND P6, PT, R3, 0xc0, PT ;  /* 0x000000c00300780c */ /* 0x000fe20003fc4270 */
[----:B----4-:R-:W-:-:S03]  /*496e0*/  FMUL R10, R10, R2 ;  /* 0x000000020a0a7220 */ /* 0x010fc60000400000 */
[----:B------:R-:W-:Y:S02]  /*496f0*/  ISETP.GT.AND P6, PT, R0, 0x88, P6 ;  /* 0x000000880000780c */ /* 0x000fe400037c4270 */
[----:B------:R-:W-:-:S11]  /*49700*/  F2FP.BF16.F32.PACK_AB R10, RZ, R10 ;  /* 0x0000000aff0a723e */ /* 0x000fd600000010ff */
        /* <DEDUP_REMOVED lines=406> */
[-C--:B------:R-:W-:Y:S01]  /*4b070*/  FMUL R11, R11, R2.reuse ;  /* 0x000000020b0b7220 */ /* 0x080fe20000400000 */
[----:B--2---:R-:W-:-:S05]  /*4b080*/  FMUL R10, R10, R2 ;  /* 0x000000020a0a7220 */ /* 0x004fca0000400000 */
[----:B------:R-:W-:-:S06]  /*4b090*/  F2FP.BF16.F32.PACK_AB R10, RZ, R10 ;  /* 0x0000000aff0a723e */ /* 0x000fcc00000010ff */
[----:B------:R0:W-:Y:S04]  /*4b0a0*/  @P6 STG.E.U16 desc[UR46][R12.64+0x290], R10 ;  /* 0x0002900a0c006986 */ /* 0x0001e8000c10152e */
[----:B0-----:R-:W2:Y:S01]  /*4b0b0*/  LDL.LU R10, [R1+0x120] ;  /* 0x00012000010a7983 */ /* 0x001ea20000300800 */
[----:B------:R-:W-:-:S04]  /*4b0c0*/  ISETP.GT.AND P6, PT, R3, 0x149, PT ;  /* 0x000001490300780c */ /* 0x000fc80003fc4270 */
[----:B------:R-:W-:Y:S02]  /*4b0d0*/  ISETP.GT.AND P6, PT, R0, 0x88, P6 ;  /* 0x000000880000780c */ /* 0x000fe400037c4270 */
[----:B------:R-:W-:-:S04]  /*4b0e0*/  F2FP.BF16.F32.PACK_AB R11, RZ, R11 ;  /* 0x0000000bff0b723e */ /* 0x000fc800000010ff */
[----:B------:R-:W-:-:S07]  /*4b0f0*/  PRMT R14, R11, 0x7610, R14 ;  /* 0x000076100b0e7816 */ /* 0x000fce000000000e */
[----:B------:R0:W-:Y:S01]  /*4b100*/  @P6 STG.E.U16 desc[UR46][R12.64+0x292], R14 ;  /* 0x0002920e0c006986 */ /* 0x0001e2000c10152e */
[----:B------:R-:W-:-:S04]  /*4b110*/  ISETP.GT.AND P6, PT, R3, 0x150, PT ;  /* 0x000001500300780c */ /* 0x000fc80003fc4270 */
[----:B------:R-:W-:Y:S01]  /*4b120*/  ISETP.GT.AND P6, PT, R0, 0x80, P6 ;  /* 0x000000800000780c */ /* 0x000fe200037c4270 */
[----:B--2---:R-:W-:-:S05]  /*4b130*/  FMUL R11, R10, R2 ;  /* 0x000000020a0b7220 */ /* 0x004fca0000400000 */
[----:B------:R-:W-:Y:S01]  /*4b140*/  F2FP.BF16.F32.PACK_AB R11, RZ, R11 ;  /* 0x0000000bff0b723e */ /* 0x000fe200000010ff */
[----:B------:R-:W-:-:S06]  /*4b150*/  FMUL R10, R19, R2 ;  /* 0x00000002130a7220 */ /* 0x000fcc0000400000 */
[----:B------:R1:W-:Y:S01]  /*4b160*/  @P6 STG.E.U16 desc[UR46][R8.64+0x2a0], R11 ;  /* 0x0002a00b08006986 */ /* 0x0003e2000c10152e */
[----:B------:R-:W-:-:S04]  /*4b170*/  ISETP.GT.AND P6, PT, R3, 0x151, PT ;  /* 0x000001510300780c */ /* 0x000fc80003fc4270 */
[----:B------:R-:W-:Y:S02]  /*4b180*/  ISETP.GT.AND P6, PT, R0, 0x80, P6 ;  /* 0x000000800000780c */ /* 0x000fe400037c4270 */
[----:B------:R-:W-:-:S04]  /*4b190*/  F2FP.BF16.F32.PACK_AB R10, RZ, R10 ;  /* 0x0000000aff0a723e */ /* 0x000fc800000010ff */
[----:B------:R-:W-:Y:S01]  /*4b1a0*/  PRMT R15, R10, 0x7610, R15 ;  /* 0x000076100a0f7816 */ /* 0x000fe2000000000f */
[----:B------:R-:W-:-:S06]  /*4b1b0*/  FMUL R10, R20, R2 ;  /* 0x00000002140a7220 */ /* 0x000fcc0000400000 */
[----:B------:R2:W-:Y:S01]  /*4b1c0*/  @P6 STG.E.U16 desc[UR46][R8.64+0x2a2], R15 ;  /* 0x0002a20f08006986 */ /* 0x0005e2000c10152e */
[----:B------:R-:W-:-:S04]  /*4b1d0*/  ISETP.GT.AND P6, PT, R3, 0x150, PT ;  /* 0x000001500300780c */ /* 0x000fc80003fc4270 */
[----:B------:R-:W-:Y:S02]  /*4b1e0*/  ISETP.GT.AND P6, PT, R0, 0x88, P6 ;  /* 0x000000880000780c */ /* 0x000fe400037c4270 */
[----:B------:R-:W-:-:S04]  /*4b1f0*/  F2FP.BF16.F32.PACK_AB R10, RZ, R10 ;  /* 0x0000000aff0a723e */ /* 0x000fc800000010ff */
[----:B0-----:R-:W-:Y:S01]  /*4b200*/  PRMT R14, R10, 0x7610, R14 ;  /* 0x000076100a0e7816 */ /* 0x001fe2000000000e */
[----:B-----5:R-:W-:-:S06]  /*4b210*/  FMUL R10, R21, R2 ;  /* 0x00000002150a7220 */ /* 0x020fcc0000400000 */
[----:B------:R0:W-:Y:S01]  /*4b220*/  @P6 STG.E.U16 desc[UR46][R12.64+0x2a0], R14 ;  /* 0x0002a00e0c006986 */ /* 0x0001e2000c10152e */
[----:B------:R-:W-:-:S04]  /*4b230*/  ISETP.GT.AND P6, PT, R3, 0x151, PT ;  /* 0x000001510300780c */ /* 0x000fc80003fc4270 */
[----:B------:R-:W-:Y:S02]  /*4b240*/  ISETP.GT.AND P6, PT, R0, 0x88, P6 ;  /* 0x000000880000780c */ /* 0x000fe400037c4270 */
[----:B------:R-:W-:-:S04]  /*4b250*/  F2FP.BF16.F32.PACK_AB R10, RZ, R10 ;  /* 0x0000000aff0a723e */ /* 0x000fc800000010ff */
[----:B-1----:R-:W-:Y:S01]  /*4b260*/  PRMT R11, R10, 0x7610, R11 ;  /* 0x000076100a0b7816 */ /* 0x002fe2000000000b */
[----:B------:R-:W-:-:S06]  /*4b270*/  FMUL R10, R223, R2 ;  /* 0x00000002df0a7220 */ /* 0x000fcc0000400000 */
[----:B------:R1:W-:Y:S01]  /*4b280*/  @P6 STG.E.U16 desc[UR46][R12.64+0x2a2], R11 ;  /* 0x0002a20b0c006986 */ /* 0x0003e2000c10152e */
[----:B------:R-:W-:-:S04]  /*4b290*/  ISETP.GT.AND P6, PT, R3, 0x158, PT ;  /* 0x000001580300780c */ /* 0x000fc80003fc4270 */
[----:B------:R-:W-:Y:S02]  /*4b2a0*/  ISETP.GT.AND P6, PT, R0, 0x80, P6 ;  /* 0x000000800000780c */ /* 0x000fe400037c4270 */
[----:B------:R-:W-:-:S04]  /*4b2b0*/  F2FP.BF16.F32.PACK_AB R10, RZ, R10 ;  /* 0x0000000aff0a723e */ /* 0x000fc800000010ff */
[----:B--2---:R-:W-:Y:S01]  /*4b2c0*/  PRMT R15, R10, 0x7610, R15 ;  /* 0x000076100a0f7816 */ /* 0x004fe2000000000f */
[----:B------:R-:W-:-:S06]  /*4b2d0*/  FMUL R10, R222, R2 ;  /* 0x00000002de0a7220 */ /* 0x000fcc0000400000 */
[----:B------:R2:W-:Y:S01]  /*4b2e0*/  @P6 STG.E.U16 desc[UR46][R8.64+0x2b0], R15 ;  /* 0x0002b00f08006986 */ /* 0x0005e2000c10152e */
[----:B------:R-:W-:-:S04]  /*4b2f0*/  ISETP.GT.AND P6, PT, R3, 0x159, PT ;  /* 0x000001590300780c */ /* 0x000fc80003fc4270 */
[----:B------:R-:W-:Y:S02]  /*4b300*/  ISETP.GT.AND P6, PT, R0, 0x80, P6 ;  /* 0x000000800000780c */ /* 0x000fe400037c4270 */
[----:B------:R-:W-:-:S04]  /*4b310*/  F2FP.BF16.F32.PACK_AB R10, RZ, R10 ;  /* 0x0000000aff0a723e */ /* 0x000fc800000010ff */
[----:B0-----:R-:W-:Y:S01]  /*4b320*/  PRMT R14, R10, 0x7610, R14 ;  /* 0x000076100a0e7816 */ /* 0x001fe2000000000e */
[----:B------:R-:W-:-:S06]  /*4b330*/  FMUL R10, R220, R2 ;  /* 0x00000002dc0a7220 */ /* 0x000fcc0000400000 */
        /* <DEDUP_REMOVED lines=37> */
[----:B------:R-:W-:Y:S02]  /*4b590*/  ISETP.GT.AND P6, PT, R0, 0x80, P5 ;  /* 0x000000800000780c */ /* 0x000fe40002fc4270 */
[----:B------:R-:W-:-:S04]  /*4b5a0*/  F2FP.BF16.F32.PACK_AB R10, RZ, R10 ;  /* 0x0000000aff0a723e */ /* 0x000fc800000010ff */
[----:B-1----:R-:W-:Y:S01]  /*4b5b0*/  PRMT R11, R10, 0x7610, R11 ;  /* 0x000076100a0b7816 */ /* 0x002fe2000000000b */
[----:B------:R-:W-:-:S06]  /*4b5c0*/  FMUL R10, R235, R2 ;  /* 0x00000002eb0a7220 */ /* 0x000fcc0000400000 */
[----:B------:R1:W-:Y:S01]  /*4b5d0*/  @P6 STG.E.U16 desc[UR46][R8.64+0x2d0], R11 ;  /* 0x0002d00b08006986 */ /* 0x0003e2000c10152e */
[----:B------:R-:W-:Y:S02]  /*4b5e0*/  ISETP.GT.AND P6, PT, R0, 0x80, P3 ;  /* 0x000000800000780c */ /* 0x000fe40001fc4270 */
[----:B------:R-:W-:-:S04]  /*4b5f0*/  F2FP.BF16.F32.PACK_AB R10, RZ, R10 ;  /* 0x0000000aff0a723e */ /* 0x000fc800000010ff */
[----:B--2---:R-:W-:Y:S01]  /*4b600*/  PRMT R15, R10, 0x7610, R15 ;  /* 0x000076100a0f7816 */ /* 0x004fe2000000000f */
[----:B------:R-:W-:-:S06]  /*4b610*/  FMUL R10, R234, R2 ;  /* 0x00000002ea0a7220 */ /* 0x000fcc0000400000 */
[----:B------:R2:W-:Y:S01]  /*4b620*/  @P6 STG.E.U16 desc[UR46][R8.64+0x2d2], R15 ;  /* 0x0002d20f08006986 */ /* 0x0005e2000c10152e */
        /* <DEDUP_REMOVED lines=29> */
[----:B------:R-:W-:Y:S01]  /*4b800*/  @P6 STG.E.U16 desc[UR46][R12.64+0x2e2], R15 ;  /* 0x0002e20f0c006986 */ /* 0x000fe2000c10152e */
[----:B------:R-:W-:Y:S02]  /*4b810*/  ISETP.GT.AND P6, PT, R0, 0x80, P2 ;  /* 0x000000800000780c */ /* 0x000fe400017c4270 */
[----:B------:R-:W-:-:S04]  /*4b820*/  F2FP.BF16.F32.PACK_AB R10, RZ, R10 ;  /* 0x0000000aff0a723e */ /* 0x000fc800000010ff */
[----:B0-----:R-:W-:Y:S01]  /*4b830*/  PRMT R14, R10, 0x7610, R14 ;  /* 0x000076100a0e7816 */ /* 0x001fe2000000000e */
[----:B------:R-:W-:-:S06]  /*4b840*/  FMUL R10, R227, R2 ;  /* 0x00000002e30a7220 */ /* 0x000fcc0000400000 */
[----:B------:R-:W-:Y:S01]  /*4b850*/  @P6 STG.E.U16 desc[UR46][R8.64+0x2f0], R14 ;  /* 0x0002f00e08006986 */ /* 0x000fe2000c10152e */
[----:B------:R-:W-:Y:S02]  /*4b860*/  ISETP.GT.AND P6, PT, R0, 0x80, P1 ;  /* 0x000000800000780c */ /* 0x000fe40000fc4270 */
[----:B------:R-:W-:-:S04]  /*4b870*/  F2FP.BF16.F32.PACK_AB R10, RZ, R10 ;  /* 0x0000000aff0a723e */ /* 0x000fc800000010ff */
[----:B-1----:R-:W-:Y:S01]  /*4b880*/  PRMT R11, R10, 0x7610, R11 ;  /* 0x000076100a0b7816 */ /* 0x002fe2000000000b */
        /* <DEDUP_REMOVED lines=8> */
[----:B------:R-:W-:Y:S01]  /*4b910*/  F2FP.BF16.F32.PACK_AB R10, RZ, R10 ;  /* 0x0000000aff0a723e */ /* 0x000fe200000010ff */
[----:B------:R-:W-:-:S10]  /*4b920*/  FMUL R120, R120, R2 ;  /* 0x0000000278787220 */ /* 0x000fd40000400000 */
[----:B------:R1:W-:Y:S01]  /*4b930*/  @P6 STG.E.U16 desc[UR46][R12.64+0x2f2], R10 ;  /* 0x0002f20a0c006986 */ /* 0x0003e2000c10152e */
[----:B------:R-:W-:-:S04]  /*4b940*/  ISETP.GT.AND P6, PT, R3, 0xc0, PT ;  /* 0x000000c00300780c */ /* 0x000fc80003fc4270 */
[----:B------:R-:W-:Y:S02]  /*4b950*/  ISETP.GT.AND P6, PT, R0, 0x100, P6 ;  /* 0x000001000000780c */ /* 0x000fe400037c4270 */
[----:B------:R-:W-:Y:S01]  /*4b960*/  F2FP.BF16.F32.PACK_AB R120, RZ, R120 ;  /* 0x00000078ff78723e */ /* 0x000fe200000010ff */
[----:B------:R-:W-:-:S10]  /*4b970*/  FMUL R121, R121, R2 ;  /* 0x0000000279797220 */ /* 0x000fd40000400000 */
[----:B------:R1:W-:Y:S01]  /*4b980*/  @P6 STG.E.U16 desc[UR46][R6.64+0x180], R120 ;  /* 0x0001807806006986 */ /* 0x0003e2000c10152e */
[----:B------:R-:W-:-:S04]  /*4b990*/  ISETP.GT.AND P6, PT, R3, 0xc1, PT ;  /* 0x000000c10300780c */ /* 0x000fc80003fc4270 */
[----:B------:R-:W-:Y:S02]  /*4b9a0*/  ISETP.GT.AND P6, PT, R0, 0x100, P6 ;  /* 0x000001000000780c */ /* 0x000fe400037c4270 */
[----:B------:R-:W-:Y:S01]  /*4b9b0*/  F2FP.BF16.F32.PACK_AB R121, RZ, R121 ;  /* 0x00000079ff79723e */ /* 0x000fe200000010ff */
[----:B------:R-:W-:-:S10]  /*4b9c0*/  VIADD R23, R23, UR10 ;  /* 0x0000000a17177c36 */ /* 0x000fd40008000000 */
[----:B------:R1:W-:Y:S01]  /*4b9d0*/  @P6 STG.E.U16 desc[UR46][R6.64+0x182], R121 ;  /* 0x0001827906006986 */ /* 0x0003e2000c10152e */
[----:B------:R-:W-:-:S04]  /*4b9e0*/  IADD3 R8, P6, R22, UR5, RZ ;  /* 0x0000000516087c10 */ /* 0x000fc8000ffde0ff */
[----:B0-----:R-:W-:Y:S02]  /*4b9f0*/  IADD3.X R9, R23, UR4, RZ, P6, !PT ;  /* 0x0000000417097c10 */ /* 0x001fe4000b7fe4ff */
[----:B------:R-:W-:Y:S01]  /*4ba00*/  ISETP.GT.AND P6, PT, R3, 0xc0, PT ;  /* 0x000000c00300780c */ /* 0x000fe20003fc4270 */
[----:B------:R-:W-:-:S03]  /*4ba10*/  FMUL R122, R122, R2 ;  /* 0x000000027a7a7220 */ /* 0x000fc60000400000 */
        /* <DEDUP_REMOVED lines=881> */
[C---:B------:R-:W-:Y:S02]  /*4f130*/  ISETP.GT.AND P6, PT, R0.reuse, 0x180, P3 ;  /* 0x000001800000780c */ /* 0x040fe40001fc4270 */
[----:B------:R-:W-:Y:S02]  /*4f140*/  F2FP.BF16.F32.PACK_AB R109, RZ, R109 ;  /* 0x0000006dff6d723e */ /* 0x000fe400000010ff */
[C---:B------:R-:W-:Y:S02]  /*4f150*/  ISETP.GT.AND P5, PT, R0.reuse, 0x188, P5 ;  /* 0x000001880000780c */ /* 0x040fe40002fa4270 */
[----:B------:R-:W-:Y:S01]  /*4f160*/  ISETP.GT.AND P3, PT, R0, 0x188, P3 ;  /* 0x000001880000780c */ /* 0x000fe20001f64270 */
[-C--:B------:R-:W-:Y:S01]  /*4f170*/  FMUL R110, R110, R2.reuse ;  /* 0x000000026e6e7220 */ /* 0x080fe20000400000 */
[-C--:B------:R-:W-:Y:S01]  /*4f180*/  FMUL R111, R111, R2.reuse ;  /* 0x000000026f6f7220 */ /* 0x080fe20000400000 */
[----:B------:R-:W-:-:S04]  /*4f190*/  FMUL R112, R112, R2 ;  /* 0x0000000270707220 */ /* 0x000fc80000400000 */
[----:B------:R1:W-:Y:S01]  /*4f1a0*/  @P6 STG.E.U16 desc[UR46][R22.64+0x2d2], R109 ;  /* 0x0002d26d16006986 */ /* 0x0003e2000c10152e */
[C---:B------:R-:W-:Y:S02]  /*4f1b0*/  ISETP.GT.AND P6, PT, R0.reuse, 0x180, P0 ;  /* 0x000001800000780c */ /* 0x040fe400007c4270 */
[----:B------:R-:W-:Y:S02]  /*4f1c0*/  F2FP.BF16.F32.PACK_AB R110, RZ, R110 ;  /* 0x0000006eff6e723e */ /* 0x000fe400000010ff */
[----:B------:R-:W-:Y:S02]  /*4f1d0*/  F2FP.BF16.F32.PACK_AB R111, RZ, R111 ;  /* 0x0000006fff6f723e */ /* 0x000fe400000010ff */
[----:B------:R-:W-:Y:S02]  /*4f1e0*/  F2FP.BF16.F32.PACK_AB R112, RZ, R112 ;  /* 0x00000070ff70723e */ /* 0x000fe400000010ff */
[C---:B------:R-:W-:Y:S01]  /*4f1f0*/  ISETP.GT.AND P0, PT, R0.reuse, 0x188, P0 ;  /* 0x000001880000780c */ /* 0x040fe20000704270 */
[----:B------:R1:W-:Y:S01]  /*4f200*/  @P5 STG.E.U16 desc[UR46][R8.64+0x2d0], R110 ;  /* 0x0002d06e08005986 */ /* 0x0003e2000c10152e */
[----:B------:R-:W-:-:S03]  /*4f210*/  ISETP.GT.AND P5, PT, R0, 0x180, P4 ;  /* 0x000001800000780c */ /* 0x000fc600027a4270 */
[----:B------:R1:W-:Y:S01]  /*4f220*/  @P3 STG.E.U16 desc[UR46][R8.64+0x2d2], R111 ;  /* 0x0002d26f08003986 */ /* 0x0003e2000c10152e */
[C---:B------:R-:W-:Y:S02]  /*4f230*/  ISETP.GT.AND P4, PT, R0.reuse, 0x188, P4 ;  /* 0x000001880000780c */ /* 0x040fe40002784270 */
[C---:B------:R-:W-:Y:S01]  /*4f240*/  ISETP.GT.AND P3, PT, R0.reuse, 0x180, P1 ;  /* 0x000001800000780c */ /* 0x040fe20000f64270 */
[-C--:B------:R-:W-:Y:S01]  /*4f250*/  FMUL R113, R113, R2.reuse ;  /* 0x0000000271717220 */ /* 0x080fe20000400000 */
[----:B------:R1:W-:Y:S01]  /*4f260*/  @P6 STG.E.U16 desc[UR46][R22.64+0x2e0], R112 ;  /* 0x0002e07016006986 */ /* 0x0003e2000c10152e */
[C---:B------:R-:W-:Y:S02]  /*4f270*/  ISETP.GT.AND P6, PT, R0.reuse, 0x180, P2 ;  /* 0x000001800000780c */ /* 0x040fe400017c4270 */
[C---:B------:R-:W-:Y:S02]  /*4f280*/  ISETP.GT.AND P2, PT, R0.reuse, 0x188, P2 ;  /* 0x000001880000780c */ /* 0x040fe40001744270 */
[----:B------:R-:W-:Y:S01]  /*4f290*/  ISETP.GT.AND P1, PT, R0, 0x188, P1 ;  /* 0x000001880000780c */ /* 0x000fe20000f24270 */
[-C--:B------:R-:W-:Y:S01]  /*4f2a0*/  FMUL R114, R114, R2.reuse ;  /* 0x0000000272727220 */ /* 0x080fe20000400000 */
[-C--:B------:R-:W-:Y:S01]  /*4f2b0*/  FMUL R115, R115, R2.reuse ;  /* 0x0000000273737220 */ /* 0x080fe20000400000 */
[-C--:B------:R-:W-:Y:S01]  /*4f2c0*/  FMUL R116, R116, R2.reuse ;  /* 0x0000000274747220 */ /* 0x080fe20000400000 */
[-C--:B------:R-:W-:Y:S01]  /*4f2d0*/  FMUL R117, R117, R2.reuse ;  /* 0x0000000275757220 */ /* 0x080fe20000400000 */
[-C--:B------:R-:W-:Y:S01]  /*4f2e0*/  FMUL R118, R118, R2.reuse ;  /* 0x0000000276767220 */ /* 0x080fe20000400000 */
[----:B------:R-:W-:Y:S01]  /*4f2f0*/  FMUL R119, R119, R2 ;  /* 0x0000000277777220 */ /* 0x000fe20000400000 */
[----:B------:R-:W-:-:S02]  /*4f300*/  F2FP.BF16.F32.PACK_AB R113, RZ, R113 ;  /* 0x00000071ff71723e */ /* 0x000fc400000010ff */
[----:B------:R-:W-:Y:S02]  /*4f310*/  F2FP.BF16.F32.PACK_AB R114, RZ, R114 ;  /* 0x00000072ff72723e */ /* 0x000fe400000010ff */
[----:B------:R-:W-:Y:S02]  /*4f320*/  F2FP.BF16.F32.PACK_AB R115, RZ, R115 ;  /* 0x00000073ff73723e */ /* 0x000fe400000010ff */
[----:B------:R-:W-:Y:S02]  /*4f330*/  F2FP.BF16.F32.PACK_AB R116, RZ, R116 ;  /* 0x00000074ff74723e */ /* 0x000fe400000010ff */
[----:B------:R-:W-:Y:S02]  /*4f340*/  F2FP.BF16.F32.PACK_AB R117, RZ, R117 ;  /* 0x00000075ff75723e */ /* 0x000fe400000010ff */
[----:B------:R-:W-:Y:S02]  /*4f350*/  F2FP.BF16.F32.PACK_AB R118, RZ, R118 ;  /* 0x00000076ff76723e */ /* 0x000fe400000010ff */
[----:B------:R-:W-:Y:S01]  /*4f360*/  F2FP.BF16.F32.PACK_AB R119, RZ, R119 ;  /* 0x00000077ff77723e */ /* 0x000fe200000010ff */
[----:B------:R1:W-:Y:S04]  /*4f370*/  @P5 STG.E.U16 desc[UR46][R22.64+0x2e2], R113 ;  /* 0x0002e27116005986 */ /* 0x0003e8000c10152e */
[----:B------:R1:W-:Y:S04]  /*4f380*/  @P0 STG.E.U16 desc[UR46][R8.64+0x2e0], R114 ;  /* 0x0002e07208000986 */ /* 0x0003e8000c10152e */
[----:B------:R1:W-:Y:S04]  /*4f390*/  @P4 STG.E.U16 desc[UR46][R8.64+0x2e2], R115 ;  /* 0x0002e27308004986 */ /* 0x0003e8000c10152e */
[----:B------:R1:W-:Y:S04]  /*4f3a0*/  @P6 STG.E.U16 desc[UR46][R22.64+0x2f0], R116 ;  /* 0x0002f07416006986 */ /* 0x0003e8000c10152e */
[----:B------:R1:W-:Y:S04]  /*4f3b0*/  @P3 STG.E.U16 desc[UR46][R22.64+0x2f2], R117 ;  /* 0x0002f27516003986 */ /* 0x0003e8000c10152e */
[----:B------:R1:W-:Y:S04]  /*4f3c0*/  @P2 STG.E.U16 desc[UR46][R8.64+0x2f0], R118 ;  /* 0x0002f07608002986 */ /* 0x0003e8000c10152e */
[----:B------:R1:W-:Y:S02]  /*4f3d0*/  @P1 STG.E.U16 desc[UR46][R8.64+0x2f2], R119 ;  /* 0x0002f27708001986 */ /* 0x0003e4000c10152e */
.L_x_1556:
[----:B------:R-:W-:Y:S05]  /*4f3e0*/  BSYNC B0 ;  /* 0x0000000000007941 */ /* 0x000fea0003800000 */
.L_x_28:
[----:B-1----:R-:W2:Y:S04]  /*4f3f0*/  LDL.LU R5, [R1+0x908] ;  /* 0x0009080001057983 */ /* 0x002ea80000300800 */
[----:B0-----:R-:W2:Y:S01]  /*4f400*/  LDL.LU R4, [R1+0x90c] ;  /* 0x00090c0001047983 */ /* 0x001ea20000300800 */
[----:B------:R-:W-:Y:S01]  /*4f410*/  ULDC UR4, c[0x0][0xc] ;  /* 0x0000030000047ab9 */ /* 0x000fe20000000800 */
[----:B------:R-:W-:Y:S01]  /*4f420*/  ULDC UR5, c[0x0][0x10] ;  /* 0x0000040000057ab9 */ /* 0x000fe20000000800 */
[----:B------:R-:W2:Y:S01]  /*4f430*/  LDC R3, c[0x0][0x14] ;  /* 0x00000500ff037b82 */ /* 0x000ea20000000800 */
[----:B------:R-:W-:Y:S01]  /*4f440*/  UIMAD.WIDE.U32 UR4, UR4, UR5, URZ ;  /* 0x00000005040472a5 */ /* 0x000fe2000f8e003f */
[----:B------:R-:W-:Y:S01]  /*4f450*/  PRMT R0, RZ, 0x7610, R0 ;  /* 0x00007610ff007816 */ /* 0x000fe20000000000 */
[----:B------:R-:W-:Y:S01]  /*4f460*/  UMOV UR41, 0xffffffff ;  /* 0xffffffff00297882 */ /* 0x000fe20000000000 */
[----:B------:R-:W-:-:S03]  /*4f470*/  UMOV UR42, 0xffffffff ;  /* 0xffffffff002a7882 */ /* 0x000fc60000000000 */
[----:B--2---:R-:W-:-:S04]  /*4f480*/  IMAD.WIDE.U32 R4, R3, UR4, R4 ;  /* 0x0000000403047c25 */ /* 0x004fc8000f8e0004 */
[----:B------:R-:W-:Y:S01]  /*4f490*/  IMAD R3, R3, UR5, RZ ;  /* 0x0000000503037c24 */ /* 0x000fe2000f8e02ff */
[----:B------:R-:W-:Y:S01]  /*4f4a0*/  ULDC.64 UR4, c[0x0][0x650] ;  /* 0x0001940000047ab9 */ /* 0x000fe20000000a00 */
[----:B------:R-:W-:Y:S01]  /*4f4b0*/  IMAD.MOV.U32 R7, RZ, RZ, R4 ;  /* 0x000000ffff077224 */ /* 0x000fe200078e0004 */
[----:B------:R-:W-:Y:S01]  /*4f4c0*/  ISETP.GE.U32.AND P0, PT, R4, UR4, PT ;  /* 0x0000000404007c0c */ /* 0x000fe2000bf06070 */
[----:B------:R-:W-:-:S05]  /*4f4d0*/  IMAD.IADD R6, R5, 0x1, R3 ;  /* 0x0000000105067824 */ /* 0x000fca00078e0203 */
[----:B------:R0:W-:Y:S01]  /*4f4e0*/  STL [R1+0x908], R6 ;  /* 0x0009080601007387 */ /* 0x0001e20000100800 */
[----:B------:R-:W-:-:S03]  /*4f4f0*/  ISETP.GE.U32.AND.EX P0, PT, R6, UR5, PT, P0 ;  /* 0x0000000506007c0c */ /* 0x000fc6000bf06100 */
[----:B------:R0:W-:Y:S10]  /*4f500*/  STL [R1+0x90c], R7 ;  /* 0x00090c0701007387 */ /* 0x0001f40000100800 */
[----:B0-----:R-:W-:Y:S05]  /*4f510*/  @P0 BRA `(.L_x_1557) ;  /* 0x0000000400880947 */ /* 0x001fea0003800000 */
[----:B------:R-:W0:Y:S01]  /*4f520*/  S2UR UR6, SR_CTAID.X ;  /* 0x00000000000679c3 */ /* 0x000e220000002500 */
[----:B------:R-:W-:Y:S01]  /*4f530*/  ULDC.64 UR12, c[0x0][0x628] ;  /* 0x00018a00000c7ab9 */ /* 0x000fe20000000a00 */
[----:B------:R-:W-:Y:S01]  /*4f540*/  ULDC UR4, c[0x0][0x150] ;  /* 0x0000540000047ab9 */ /* 0x000fe20000000800 */
[----:B------:R-:W-:Y:S01]  /*4f550*/  ISETP.NE.U32.AND P0, PT, RZ, UR12, PT ;  /* 0x0000000cff007c0c */ /* 0x000fe2000bf05070 */
[----:B------:R-:W-:Y:S01]  /*4f560*/  ULDC UR15, c[0x0][0x630] ;  /* 0x00018c00000f7ab9 */ /* 0x000fe20000000800 */
[C---:B------:R-:W-:Y:S01]  /*4f570*/  R2UR UR16, R7.reuse ;  /* 0x00000000071072ca */ /* 0x040fe200000e0000 */
[----:B------:R-:W-:Y:S01]  /*4f580*/  ULDC UR19, c[0x0][0x154] ;  /* 0x0000550000137ab9 */ /* 0x000fe20000000800 */
[----:B------:R-:W-:Y:S01]  /*4f590*/  ISETP.NE.AND.EX P0, PT, RZ, UR13, PT, P0 ;  /* 0x0000000dff007c0c */ /* 0x000fe2000bf05300 */
[----:B------:R-:W1:Y:S01]  /*4f5a0*/  S2UR UR18, SR_CTAID.Y ;  /* 0x00000000001279c3 */ /* 0x000e620000002600 */
[----:B------:R-:W-:Y:S02]  /*4f5b0*/  R2UR UR17, R6 ;  /* 0x00000000061172ca */ /* 0x000fe400000e0000 */
[----:B------:R-:W-:-:S02]  /*4f5c0*/  R2UR UR10, R7 ;  /* 0x00000000070a72ca */ /* 0x000fc400000e0000 */
[----:B------:R-:W-:Y:S02]  /*4f5d0*/  R2UR UR11, R6 ;  /* 0x00000000060b72ca */ /* 0x000fe400000e0000 */
[----:B0-----:R-:W-:-:S05]  /*4f5e0*/  I2FP.F32.U32 R0, UR6 ;  /* 0x0000000600007c45 */ /* 0x001fca0008201000 */
[----:B------:R-:W-:-:S04]  /*4f5f0*/  FMUL R0, R0, UR4 ;  /* 0x0000000400007c20 */ /* 0x000fc80008400000 */
[----:B------:R0:W2:Y:S01]  /*4f600*/  F2I.U32.TRUNC.NTZ R3, R0 ;  /* 0x0000000000037305 */ /* 0x0000a2000020f000 */
[----:B-1----:R-:W-:Y:S05]  /*4f610*/  @!P0 BRA `(.L_x_1558) ;  /* 0x0000000000308947 */ /* 0x002fea0003800000 */
        /* <DEDUP_REMOVED lines=12> */
.L_x_1558:
[----:B------:R-:W-:Y:S01]  /*4f6e0*/  USHF.R.U64 UR42, UR10, UR15, UR11 ;  /* 0x0000000f0a2a7299 */ /* 0x000fe2000800120b */
[----:B0-----:R-:W-:Y:S01]  /*4f6f0*/  I2FP.F32.U32 R0, UR18 ;  /* 0x0000001200007c45 */ /* 0x001fe20008201000 */
[----:B------:R-:W-:Y:S02]  /*4f700*/  USHF.R.U32.HI UR4, URZ, UR15, UR11 ;  /* 0x0000000f3f047299 */ /* 0x000fe4000801160b */
        /* <DEDUP_REMOVED lines=8> */
[----:B------:R-:W-:Y:S01]  /*4f790*/  UIMAD.WIDE.U32 UR8, UR10, UR12, UR8 ;  /* 0x0000000c0a0872a5 */ /* 0x000fe2000f8e0008 */
[----:B--2---:R-:W-:Y:S01]  /*4f7a0*/  R2UR UR12, R3 ;  /* 0x00000000030c72ca */ /* 0x004fe200000e0000 */
[----:B------:R-:W-:Y:S01]  /*4f7b0*/  UIMAD UR10, UR10, UR13, UR4 ;  /* 0x0000000d0a0a72a4 */ /* 0x000fe2000f8e0204 */
[----:B------:R-:W-:Y:S01]  /*4f7c0*/  ULDC UR11, c[0x0][0x618] ;  /* 0x00018600000b7ab9 */ /* 0x000fe20000000800 */
[----:B------:R-:W-:Y:S02]  /*4f7d0*/  ULDC UR21, c[0x0][0x658] ;  /* 0x0001960000157ab9 */ /* 0x000fe40000000800 */
[----:B------:R-:W-:Y:S01]  /*4f7e0*/  UIADD3 UR9, UR9, UR10, URZ ;  /* 0x0000000a09097290 */ /* 0x000fe2000fffe03f */
[----:B------:R-:W-:Y:S01]  /*4f7f0*/  UMOV UR15, 0xffffffff ;  /* 0xffffffff000f7882 */ /* 0x000fe20000000000 */
[----:B------:R-:W-:Y:S01]  /*4f800*/  ULDC.64 UR4, c[0x0][0x640] ;  /* 0x0001900000047ab9 */ /* 0x000fe20000000a00 */
[----:B------:R-:W-:Y:S01]  /*4f810*/  USHF.L.U32 UR15, UR15, UR21, URZ ;  /* 0x000000150f0f7299 */ /* 0x000fe2000800063f */
[----:B------:R-:W-:Y:S01]  /*4f820*/  ISETP.NE.U32.AND P0, PT, RZ, UR4, PT ;  /* 0x00000004ff007c0c */ /* 0x000fe2000bf05070 */
[----:B------:R-:W-:-:S02]  /*4f830*/  USHF.R.U64 UR16, UR8, UR11, UR9 ;  /* 0x0000000b08107299 */ /* 0x000fc40008001209 */
[----:B------:R-:W-:Y:S01]  /*4f840*/  USHF.R.U32.HI UR8, URZ, UR11, UR9 ;  /* 0x0000000b3f087299 */ /* 0x000fe20008011609 */
[----:B0-----:R-:W-:Y:S01]  /*4f850*/  R2UR UR14, R0 ;  /* 0x00000000000e72ca */ /* 0x001fe200000e0000 */
[----:B------:R-:W-:Y:S01]  /*4f860*/  ULDC UR17, c[0x0][0x608] ;  /* 0x0001820000117ab9 */ /* 0x000fe20000000800 */
[----:B------:R-:W-:Y:S01]  /*4f870*/  ULOP3.LUT UR40, URZ, UR15, URZ, 0x33, !UPT ;  /* 0x0000000f3f287292 */ /* 0x000fe2000f8e333f */
[----:B------:R-:W-:Y:S01]  /*4f880*/  ISETP.NE.AND.EX P0, PT, RZ, UR5, PT, P0 ;  /* 0x00000005ff007c0c */ /* 0x000fe2000bf05300 */
[----:B------:R-:W-:Y:S02]  /*4f890*/  USHF.R.U64 UR15, UR16, UR17, UR8 ;  /* 0x00000011100f7299 */ /* 0x000fe40008001208 */
[----:B------:R-:W-:Y:S02]  /*4f8a0*/  USHF.R.U32.HI UR8, URZ, UR17, UR8 ;  /* 0x000000113f087299 */ /* 0x000fe40008011608 */
[----:B------:R-:W-:Y:S02]  /*4f8b0*/  UIADD3 UR12, -UR12, URZ, URZ ;  /* 0x0000003f0c0c7290 */ /* 0x000fe4000fffe13f */
[----:B------:R-:W-:Y:S01]  /*4f8c0*/  USHF.R.U64 UR17, UR15, UR21, UR8 ;  /* 0x000000150f117299 */ /* 0x000fe20008001208 */
[----:B------:R-:W-:Y:S01]  /*4f8d0*/  UMOV UR19, 0x1 ;  /* 0x0000000100137882 */ /* 0x000fe20000000000 */
[----:B------:R-:W-:Y:S01]  /*4f8e0*/  ULDC UR13, c[0x0][0x144] ;  /* 0x00005100000d7ab9 */ /* 0x000fe20000000800 */
[----:B------:R-:W-:Y:S01]  /*4f8f0*/  ULDC UR7, c[0x0][0x600] ;  /* 0x0001800000077ab9 */ /* 0x000fe20000000800 */
[----:B------:R-:W-:-:S02]  /*4f900*/  USHF.L.U32 UR24, UR19, UR21, URZ ;  /* 0x0000001513187299 */ /* 0x000fc4000800063f */
[----:B------:R-:W-:Y:S02]  /*4f910*/  USHF.R.U32.HI UR8, URZ, UR21, UR8 ;  /* 0x000000153f087299 */ /* 0x000fe40008011608 */
[----:B------:R-:W-:Y:S02]  /*4f920*/  UIMAD UR21, UR13, UR12, UR6 ;  /* 0x0000000c0d1572a4 */ /* 0x000fe4000f8e0206 */
[----:B------:R-:W-:Y:S02]  /*4f930*/  UIADD3 UR20, UR7, -0x1, URZ ;  /* 0xffffffff07147890 */ /* 0x000fe4000fffe03f */
[----:B------:R-:W-:Y:S01]  /*4f940*/  UIADD3 UR19, -UR14, URZ, URZ ;  /* 0x0000003f0e137290 */ /* 0x000fe2000fffe13f */
        /* <DEDUP_REMOVED lines=17> */
.L_x_1559:
[----:B------:R-:W-:Y:S01]  /*4fa60*/  UISETP.NE.AND UP0, UPT, UR39, URZ, UPT ;  /* 0x0000003f2700728c */ /* 0x000fe2000bf05270 */
[----:B------:R-:W-:Y:S01]  /*4fa70*/  IMAD.MOV.U32 R0, RZ, RZ, 0x1 ;  /* 0x00000001ff007424 */ /* 0x000fe200078e00ff */
[----:B------:R-:W-:Y:S02]  /*4fa80*/  USHF.R.U64 UR4, UR6, UR22, UR8 ;  /* 0x0000001606047299 */ /* 0x000fe40008001208 */
[----:B------:R-:W-:Y:S02]  /*4fa90*/  ULOP3.LUT UR40, UR15, UR40, URZ, 0xc0, !UPT ;  /* 0x000000280f287292 */ /* 0x000fe4000f8ec03f */
[----:B------:R-:W-:Y:S02]  /*4faa0*/  UIADD3 UR5, -UR4, URZ, URZ ;  /* 0x0000003f04057290 */ /* 0x000fe4000fffe13f */
[----:B------:R-:W-:Y:S02]  /*4fab0*/  UIMAD UR40, UR24, UR4, UR40 ;  /* 0x00000004182872a4 */ /* 0x000fe4000f8e0228 */
[----:B------:R-:W-:-:S02]  /*4fac0*/  ULOP3.LUT UR16, UR16, UR20, URZ, 0xc0, !UPT ;  /* 0x0000001410107292 */ /* 0x000fc4000f8ec03f */
[----:B------:R-:W-:Y:S02]  /*4fad0*/  @UP0 UIMAD UR21, UR25, UR19, UR18 ;  /* 0x00000013191502a4 */ /* 0x000fe4000f8e0212 */
[----:B------:R-:W-:-:S03]  /*4fae0*/  UIMAD UR4, UR5, UR23, UR17 ;  /* 0x00000017050472a4 */ /* 0x000fc6000f8e0211 */
[----:B------:R-:W-:Y:S01]  /*4faf0*/  ULDC UR5, c[0x0][0x610] ;  /* 0x0001840000057ab9 */ /* 0x000fe20000000800 */
[----:B------:R-:W-:Y:S02]  /*4fb00*/  UIMAD UR4, UR4, UR7, UR16 ;  /* 0x00000007040472a4 */ /* 0x000fe4000f8e0210 */
[----:B------:R-:W-:-:S04]  /*4fb10*/  UIMAD UR40, UR40, UR5, UR21 ;  /* 0x00000005282872a4 */ /* 0x000fc8000f8e0215 */
[----:B------:R-:W-:Y:S02]  /*4fb20*/  USEL UR41, UR4, UR40, !UP0 ;  /* 0x0000002804297287 */ /* 0x000fe4000c000000 */
[----:B------:R-:W-:-:S12]  /*4fb30*/  USEL UR40, UR40, UR4, !UP0 ;  /* 0x0000000428287287 */ /* 0x000fd8000c000000 */
.L_x_1557:
[----:B------:R-:W-:-:S13]  /*4fb40*/  LOP3.LUT P0, RZ, R0, 0xff, RZ, 0xc0, !PT ;  /* 0x000000ff00ff7812 */ /* 0x000fda000780c0ff */
[----:B------:R-:W-:Y:S05]  /*4fb50*/  @P0 BRA `(.L_x_1560) ;  /* 0xfffffb14006c0947 */ /* 0x000fea000383ffff */
[----:B------:R-:W-:Y:S05]  /*4fb60*/  EXIT ;  /* 0x000000000000794d */ /* 0x000fea0003800000 */
.L_x_3:
[----:B------:R-:W2:Y:S01]  /*4fb70*/  LDL R4, [R1+0x90c] ;  /* 0x00090c0001047983 */ /* 0x000ea20000100800 */
[----:B------:R-:W-:-:S03]  /*4fb80*/  ULDC.64 UR8, c[0x0][0x650] ;  /* 0x0001940000087ab9 */ /* 0x000fc60000000a00 */
[----:B------:R-:W3:Y:S01]  /*4fb90*/  LDL R3, [R1+0x908] ;  /* 0x0009080001037983 */ /* 0x000ee20000100800 */
[----:B------:R-:W-:Y:S01]  /*4fba0*/  PRMT R0, RZ, 0x7610, R0 ;  /* 0x00007610ff007816 */ /* 0x000fe20000000000 */
[----:B------:R-:W-:Y:S02]  /*4fbb0*/  IMAD.MOV.U32 R5, RZ, RZ, -0x1 ;  /* 0xffffffffff057424 */ /* 0x000fe400078e00ff */
[----:B------:R-:W-:Y:S02]  /*4fbc0*/  IMAD.MOV.U32 R2, RZ, RZ, -0x1 ;  /* 0xffffffffff027424 */ /* 0x000fe400078e00ff */
[----:B------:R-:W-:Y:S01]  /*4fbd0*/  IMAD.MOV.U32 R10, RZ, RZ, -0x1 ;  /* 0xffffffffff0a7424 */ /* 0x000fe200078e00ff */
[----:B--2---:R-:W-:-:S04]  /*4fbe0*/  ISETP.GE.U32.AND P0, PT, R4, UR8, PT ;  /* 0x0000000804007c0c */ /* 0x004fc8000bf06070 */
[----:B---3--:R-:W-:-:S13]  /*4fbf0*/  ISETP.GE.U32.AND.EX P0, PT, R3, UR9, PT, P0 ;  /* 0x0000000903007c0c */ /* 0x008fda000bf06100 */
[----:B------:R-:W-:Y:S05]  /*4fc00*/  @P0 BRA `(.L_x_1561) ;  /* 0x00000004008c0947 */ /* 0x000fea0003800000 */
[----:B------:R-:W-:Y:S01]  /*4fc10*/  I2FP.F32.U32 R0, UR4 ;  /* 0x0000000400007c45 */ /* 0x000fe20008201000 */
[----:B0-----:R-:W-:Y:S01]  /*4fc20*/  ULDC.64 UR16, c[0x0][0x628] ;  /* 0x00018a0000107ab9 */ /* 0x001fe20000000a00 */
        /* <DEDUP_REMOVED lines=24> */
.L_x_1562:
        /* <DEDUP_REMOVED lines=24> */
[----:B------:R-:W-:Y:S01]  /*4ff30*/  UMOV UR19, 0x1 ;  /* 0x0000000100137882 */ /* 0x000fe20000000000 */
[----:B------:R-:W-:Y:S01]  /*4ff40*/  ULDC UR20, c[0x0][0x608] ;  /* 0x0001820000147ab9 */ /* 0x000fe20000000800 */
[----:B------:R-:W-:Y:S01]  /*4ff50*/  USHF.L.U32 UR26, UR19, UR23, URZ ;  /* 0x00000017131a7299 */ /* 0x000fe2000800063f */
[----:B------:R-:W-:Y:S01]  /*4ff60*/  ISETP.NE.AND.EX P0, PT, RZ, UR9, PT, P0 ;  /* 0x00000009ff007c0c */ /* 0x000fe2000bf05300 */
[----:B------:R-:W-:Y:S02]  /*4ff70*/  USHF.R.U64 UR19, UR18, UR20, UR11 ;  /* 0x0000001412137299 */ /* 0x000fe4000800120b */
[----:B------:R-:W-:Y:S02]  /*4ff80*/  USHF.R.U32.HI UR11, URZ, UR20, UR11 ;  /* 0x000000143f0b7299 */ /* 0x000fe4000801160b */
[----:B------:R-:W-:-:S02]  /*4ff90*/  UIADD3 UR15, -UR15, URZ, URZ ;  /* 0x0000003f0f0f7290 */ /* 0x000fc4000fffe13f */
[----:B------:R-:W-:Y:S01]  /*4ffa0*/  USHF.R.U64 UR20, UR19, UR23, UR11 ;  /* 0x0000001713147299 */ /* 0x000fe2000800120b */
[----:B------:R-:W-:Y:S01]  /*4ffb0*/  ULDC UR16, c[0x0][0x144] ;  /* 0x0000510000107ab9 */ /* 0x000fe20000000800 */
[----:B------:R-:W-:Y:S01]  /*4ffc0*/  ULDC UR6, c[0x0][0x600] ;  /* 0x0001800000067ab9 */ /* 0x000fe20000000800 */
[----:B------:R-:W-:Y:S02]  /*4ffd0*/  USHF.R.U32.HI UR11, URZ, UR23, UR11 ;  /* 0x000000173f0b7299 */ /* 0x000fe4000801160b */
[----:B------:R-:W-:Y:S02]  /*4ffe0*/  UIMAD UR23, UR16, UR15, UR4 ;  /* 0x0000000f101772a4 */ /* 0x000fe4000f8e0204 */
[----:B------:R-:W-:Y:S02]  /*4fff0*/  UIADD3 UR22, UR6, -0x1, URZ ;  /* 0xffffffff06167890 */ /* 0x000fe4000fffe03f */
[----:B------:R-:W-:Y:S02]  /*50000*/  ULOP3.LUT UR27, URZ, UR13, URZ, 0x33, !UPT ;  /* 0x0000000d3f1b7292 */ /* 0x000fe4000f8e333f */
        /* <DEDUP_REMOVED lines=18> */
.L_x_1563:
[----:B------:R-:W-:Y:S01]  /*50130*/  UISETP.NE.AND UP0, UPT, UR39, URZ, UPT ;  /* 0x0000003f2700728c */ /* 0x000fe2000bf05270 */
[----:B------:R-:W-:Y:S01]  /*50140*/  IMAD.MOV.U32 R0, RZ, RZ, 0x1 ;  /* 0x00000001ff007424 */ /* 0x000fe200078e00ff */
[----:B------:R-:W-:Y:S01]  /*50150*/  USHF.R.U64 UR8, UR4, UR24, UR11 ;  /* 0x0000001804087299 */ /* 0x000fe2000800120b */
[----:B------:R-:W-:Y:S01]  /*50160*/  IMAD.U32 R10, RZ, RZ, UR5 ;  /* 0x00000005ff0a7e24 */ /* 0x000fe2000f8e00ff */
[----:B------:R-:W-:Y:S02]  /*50170*/  ULOP3.LUT UR4, UR19, UR27, URZ, 0xc0, !UPT ;  /* 0x0000001b13047292 */ /* 0x000fe4000f8ec03f */
[----:B------:R-:W-:Y:S02]  /*50180*/  ULOP3.LUT UR18, UR18, UR22, URZ, 0xc0, !UPT ;  /* 0x0000001612127292 */ /* 0x000fe4000f8ec03f */
[----:B------:R-:W-:-:S03]  /*50190*/  UIMAD UR4, UR26, UR8, UR4 ;  /* 0x000000081a0472a4 */ /* 0x000fc6000f8e0204 */
[----:B------:R-:W-:Y:S02]  /*501a0*/  @UP0 UIMAD UR23, UR28, UR21, UR7 ;  /* 0x000000151c1702a4 */ /* 0x000fe4000f8e0207 */
[----:B------:R-:W-:-:S03]  /*501b0*/  UIADD3 UR7, -UR8, URZ, URZ ;  /* 0x0000003f08077290 */ /* 0x000fc6000fffe13f */
[----:B------:R-:W-:Y:S01]  /*501c0*/  ULDC UR8, c[0x0][0x610] ;  /* 0x0001840000087ab9 */ /* 0x000fe20000000800 */
[----:B------:R-:W-:Y:S02]  /*501d0*/  UIMAD UR7, UR7, UR25, UR20 ;  /* 0x00000019070772a4 */ /* 0x000fe4000f8e0214 */
[----:B------:R-:W-:Y:S02]  /*501e0*/  UIMAD UR4, UR4, UR8, UR23 ;  /* 0x00000008040472a4 */ /* 0x000fe4000f8e0217 */
[----:B------:R-:W-:-:S04]  /*501f0*/  UIMAD UR7, UR7, UR6, UR18 ;  /* 0x00000006070772a4 */ /* 0x000fc8000f8e0212 */
[----:B------:R-:W-:Y:S02]  /*50200*/  USEL UR6, UR7, UR4, !UP0 ;  /* 0x0000000407067287 */ /* 0x000fe4000c000000 */
[----:B------:R-:W-:-:S04]  /*50210*/  USEL UR4, UR4, UR7, !UP0 ;  /* 0x0000000704047287 */ /* 0x000fc8000c000000 */
[----:B------:R-:W-:Y:S02]  /*50220*/  IMAD.U32 R2, RZ, RZ, UR6 ;  /* 0x00000006ff027e24 */ /* 0x000fe4000f8e00ff */
[----:B------:R-:W-:-:S07]  /*50230*/  MOV R5, UR4 ;  /* 0x0000000400057c02 */ /* 0x000fce0008000f00 */
.L_x_1561:
[----:B------:R-:W-:-:S08]  /*50240*/  NOP ;  /* 0x0000000000007918 */ /* 0x000fd00000000000 */
[----:B0-----:R-:W0:-:S00]  /*50250*/  USETMAXREG.DEALLOC.CTAPOOL 0x18 ;  /* 0x00000018000079c8 */ /* 0x001e0000080e0500 */
[----:B------:R-:W-:-:S13]  /*50260*/  ISETP.NE.AND P0, PT, RZ, UR10, PT ;  /* 0x0000000aff007c0c */ /* 0x000fda000bf05270 */
[----:B------:R-:W-:Y:S05]  /*50270*/  @P0 EXIT ;  /* 0x000000000000094d */ /* 0x000fea0003800000 */
[----:B0-----:R-:W-:Y:S01]  /*50280*/  LOP3.LUT P0, RZ, R0, 0xff, RZ, 0xc0, !PT ;  /* 0x000000ff00ff7812 */ /* 0x001fe2000780c0ff */
[----:B------:R-:W-:Y:S02]  /*50290*/  IMAD.MOV.U32 R0, RZ, RZ, 0x1 ;  /* 0x00000001ff007424 */ /* 0x000fe400078e00ff */
[----:B------:R-:W-:-:S10]  /*502a0*/  IMAD.MOV.U32 R6, RZ, RZ, RZ ;  /* 0x000000ffff067224 */ /* 0x000fd400078e00ff */
[----:B------:R-:W-:Y:S05]  /*502b0*/  @!P0 BRA `(.L_x_1564) ;  /* 0x0000000c00688947 */ /* 0x000fea0003800000 */
[----:B------:R-:W0:Y:S01]  /*502c0*/  S2R R3, SR_TID.X ;  /* 0x0000000000037919 */ /* 0x000e220000002100 */
[----:B------:R-:W1:Y:S01]  /*502d0*/  LDC R0, c[0x0][0x28c] ;  /* 0x0000a300ff007b82 */ /* 0x000e620000000800 */
[----:B------:R-:W-:Y:S01]  /*502e0*/  ULDC UR5, c[0x0][0x658] ;  /* 0x0001960000057ab9 */ /* 0x000fe20000000800 */
[----:B------:R-:W-:Y:S01]  /*502f0*/  UMOV UR7, 0xffffffff ;  /* 0xffffffff00077882 */ /* 0x000fe20000000000 */
[----:B------:R-:W-:Y:S01]  /*50300*/  ULDC UR6, c[0x0][0xc] ;  /* 0x0000030000067ab9 */ /* 0x000fe20000000800 */
[----:B------:R-:W-:Y:S01]  /*50310*/  USHF.L.U32 UR9, UR7, UR5, URZ ;  /* 0x0000000507097299 */ /* 0x000fe2000800063f */
[----:B------:R-:W-:Y:S01]  /*50320*/  BSSY B0, `(.L_x_1564) ;  /* 0x00000d3000007945 */ /* 0x000fe20003800000 */
[----:B------:R-:W-:Y:S01]  /*50330*/  UMOV UR8, 0x1 ;  /* 0x0000000100087882 */ /* 0x000fe20000000000 */
[----:B------:R-:W-:Y:S01]  /*50340*/  ULDC UR7, c[0x0][0x10] ;  /* 0x0000040000077ab9 */ /* 0x000fe20000000800 */
[----:B------:R-:W-:Y:S01]  /*50350*/  USHF.L.U32 UR5, UR8, UR5, URZ ;  /* 0x0000000508057299 */ /* 0x000fe2000800063f */
[----:B------:R-:W-:Y:S01]  /*50360*/  IMAD.MOV.U32 R8, RZ, RZ, 0x1 ;  /* 0x00000001ff087424 */ /* 0x000fe200078e00ff */
[----:B------:R-:W-:Y:S01]  /*50370*/  UIMAD.WIDE.U32 UR6, UR6, UR7, URZ ;  /* 0x00000007060672a5 */ /* 0x000fe2000f8e003f */
[----:B------:R-:W-:Y:S01]  /*50380*/  IMAD.MOV.U32 R6, RZ, RZ, RZ ;  /* 0x000000ffff067224 */ /* 0x000fe200078e00ff */
[----:B------:R-:W-:Y:S01]  /*50390*/  ULDC UR8, c[0x0][0x14] ;  /* 0x0000050000087ab9 */ /* 0x000fe20000000800 */
[----:B------:R-:W-:Y:S01]  /*503a0*/  ULDC UR4, c[0x0][0x600] ;  /* 0x0001800000047ab9 */ /* 0x000fe20000000800 */
[----:B------:R-:W-:-:S02]  /*503b0*/  UIMAD.WIDE.U32 UR20, UR6, UR8, URZ ;  /* 0x00000008061472a5 */ /* 0x000fc4000f8e003f */
[----:B------:R-:W-:Y:S02]  /*503c0*/  UIMAD UR7, UR7, UR8, URZ ;  /* 0x00000008070772a4 */ /* 0x000fe4000f8e023f */
[----:B------:R-:W-:Y:S02]  /*503d0*/  ULOP3.LUT UR24, UR38, 0x2, URZ, 0xfc, !UPT ;  /* 0x0000000226187892 */ /* 0x000fe4000f8efc3f */
[----:B------:R-:W-:Y:S02]  /*503e0*/  UIADD3 UR4, UR4, -0x1, URZ ;  /* 0xffffffff04047890 */ /* 0x000fe4000fffe03f */
[----:B------:R-:W-:Y:S01]  /*503f0*/  ULOP3.LUT UR6, URZ, UR9, URZ, 0x33, !UPT ;  /* 0x000000093f067292 */ /* 0x000fe2000f8e333f */
[----:B-1----:R-:W-:Y:S01]  /*50400*/  VIADD R0, R0, 0x1f ;  /* 0x0000001f00007836 */ /* 0x002fe20000000000 */
[----:B------:R-:W-:Y:S01]  /*50410*/  UIADD3 UR7, UR21, UR7, URZ ;  /* 0x0000000715077290 */ /* 0x000fe2000fffe03f */
[----:B------:R-:W-:Y:S01]  /*50420*/  ULDC.64 UR22, c[0x0][0x198] ;  /* 0x0000660000167ab9 */ /* 0x000fe20000000a00 */
[----:B0-----:R-:W-:-:S02]  /*50430*/  LOP3.LUT P3, RZ, R3, 0x7f, RZ, 0xc0, !PT ;  /* 0x0000007f03ff7812 */ /* 0x001fc4000786c0ff */
[----:B------:R-:W-:Y:S02]  /*50440*/  LOP3.LUT P0, RZ, R3, 0x1f, RZ, 0xc0, !PT ;  /* 0x0000001f03ff7812 */ /* 0x000fe4000780c0ff */
[----:B------:R-:W-:Y:S02]  /*50450*/  SHF.R.S32.HI R3, RZ, 0x1f, R0 ;  /* 0x0000001fff037819 */ /* 0x000fe40000011400 */
[----:B------:R-:W-:Y:S02]  /*50460*/  PLOP3.LUT P0, PT, P0, P3, PT, 0x8a, 0x0 ;  /* 0x000000000000781c */ /* 0x000fe40000707172 */
[----:B------:R-:W-:Y:S01]  /*50470*/  LEA.HI R3, R3, R0, RZ, 0x5 ;  /* 0x0000000003037211 */ /* 0x000fe200078f28ff */
[----:B------:R-:W-:-:S03]  /*50480*/  IMAD.MOV.U32 R0, RZ, RZ, 0x1 ;  /* 0x00000001ff007424 */ /* 0x000fc600078e00ff */
[----:B------:R-:W-:-:S05]  /*50490*/  SHF.R.S32.HI R7, RZ, 0x5, R3 ;  /* 0x00000005ff077819 */ /* 0x000fca0000011403 */
[----:B------:R-:W-:-:S07]  /*504a0*/  VIADD R11, R7, 0x1 ;  /* 0x00000001070b7836 */ /* 0x000fce0000000000 */
.L_x_1576:
[----:B------:R-:W-:-:S03]  /*504b0*/  UMOV UR8, 0xffffffff ;  /* 0xffffffff00087882 */ /* 0x000fc60000000000 */
[----:B------:R-:W-:Y:S05]  /*504c0*/  BRA.DIV UR8, `(.L_x_1565) ;  /* 0x0000000e08d47947 */ /* 0x000fea000b800000 */
[----:B------:R-:W-:-:S13]  /*504d0*/  ELECT P6, URZ, PT ;  /* 0x00000000003f782f */ /* 0x000fda00038c0000 */
.L_x_1587:
[----:B------:R-:W0:Y:S01]  /*504e0*/  LDC R3, c[0x0][0x28c] ;  /* 0x0000a300ff037b82 */ /* 0x000e220000000800 */
[----:B------:R-:W-:Y:S01]  /*504f0*/  BSSY B1, `(.L_x_1566) ;  /* 0x0000038000017945 */ /* 0x000fe20003800000 */
[----:B0-----:R-:W-:-:S13]  /*50500*/  ISETP.LT.OR P6, PT, R3, 0x1, !P6 ;  /* 0x000000010300780c */ /* 0x001fda00077c1670 */
[----:B------:R-:W-:Y:S05]  /*50510*/  @P6 BRA `(.L_x_1567) ;  /* 0x0000000000d46947 */ /* 0x000fea0003800000 */
[----:B------:R-:W-:Y:S02]  /*50520*/  IMAD R2, R2, 0x180, RZ ;  /* 0x0000018002027824 */ /* 0x000fe400078e02ff */
[----:B------:R-:W-:Y:S02]  /*50530*/  IMAD.SHL.U32 R5, R5, 0x200, RZ ;  /* 0x0000020005057824 */ /* 0x000fe400078e00ff */
[----:B------:R-:W-:Y:S02]  /*50540*/  IMAD.MOV.U32 R14, RZ, RZ, RZ ;  /* 0x000000ffff0e7224 */ /* 0x000fe400078e00ff */
[----:B------:R-:W-:Y:S02]  /*50550*/  IMAD.MOV.U32 R4, RZ, RZ, R11 ;  /* 0x000000ffff047224 */ /* 0x000fe400078e000b */
[----:B------:R-:W-:Y:S02]  /*50560*/  IMAD.MOV.U32 R3, RZ, RZ, R0 ;  /* 0x000000ffff037224 */ /* 0x000fe400078e0000 */
[----:B------:R-:W-:-:S07]  /*50570*/  IMAD.MOV.U32 R9, RZ, RZ, R6 ;  /* 0x000000ffff097224 */ /* 0x000fce00078e0006 */
.L_x_1571:
[----:B------:R-:W0:Y:S01]  /*50580*/  S2R R13, SR_CgaCtaId ;  /* 0x00000000000d7919 */ /* 0x000e220000008800 */
[----:B------:R-:W-:-:S04]  /*50590*/  MOV R12, 0x400 ;  /* 0x00000400000c7802 */ /* 0x000fc80000000f00 */
[----:B0-----:R-:W-:Y:S02]  /*505a0*/  LEA R16, R13, R12, 0x18 ;  /* 0x0000000c0d107211 */ /* 0x001fe400078ec0ff */
[----:B------:R-:W-:Y:S01]  /*505b0*/  SHF.L.U32 R12, R3, 0x1f, RZ ;  /* 0x0000001f030c7819 */ /* 0x000fe200000006ff */
[----:B------:R-:W0:Y:S02]  /*505c0*/  @!P3 LDC R13, c[0x0][0x500] ;  /* 0x00014000ff0dbb82 */ /* 0x000e240000000800 */
[----:B------:R-:W-:-:S04]  /*505d0*/  IMAD R15, R9, 0x8, R16 ;  /* 0x00000008090f7824 */ /* 0x000fc800078e0210 */
[----:B------:R-:W1:Y:S02]  /*505e0*/  SYNCS.PHASECHK.TRANS64.TRYWAIT P1, [R15+URZ+0x20], R12 ;  /* 0x0000200c0f0075a7 */ /* 0x000e64000802017f */
[----:B-1----:R-:W-:Y:S05]  /*505f0*/  @!P1 BRA `(.L_x_1568) ;  /* 0x0000000c00a89947 */ /* 0x002fea0003800000 */
.L_x_1588:
[----:B------:R-:W-:Y:S01]  /*50600*/  UPRMT UR8, UR24, 0x9910, URZ ;  /* 0x0000991018087896 */ /* 0x000fe2000800003f */
[----:B0-----:R0:W-:Y:S03]  /*50610*/  @!P3 SYNCS.ARRIVE.TRANS64 RZ, [R15+URZ], R13 ;  /* 0x0000000d0fffb9a7 */ /* 0x0011e6000800003f */
[----:B------:R-:W-:-:S06]  /*50620*/  UISETP.NE.AND UP0, UPT, UR8, 0x2, UPT ;  /* 0x000000020800788c */ /* 0x000fcc000bf05270 */
[----:B------:R-:W-:-:S13]  /*50630*/  PLOP3.LUT P1, PT, PT, PT, UP0, 0x80, 0x0 ;  /* 0x000000000000781c */ /* 0x000fda0003f2f008 */
[----:B0-----:R-:W-:Y:S05]  /*50640*/  @P1 BRA `(.L_x_1569) ;  /* 0x0000000000041947 */ /* 0x001fea0003800000 */
[----:B------:R-:W-:Y:S01]  /*50650*/  BPT.TRAP 0x1 ;  /* 0x000000040000795c */ /* 0x000fe20000300000 */
.L_x_1569:
[----:B------:R-:W-:Y:S05]  /*50660*/  @P0 BRA `(.L_x_1570) ;  /* 0x0000000000040947 */ /* 0x000fea0003800000 */
[----:B------:R-:W-:Y:S01]  /*50670*/  BPT.TRAP 0x1 ;  /* 0x000000040000795c */ /* 0x000fe20000300000 */
.L_x_1570:
[--C-:B-1----:R-:W-:Y:S01]  /*50680*/  IMAD R12, R9, 0x8000, R16.reuse ;  /* 0x00008000090c7824 */ /* 0x102fe200078e0210 */
[----:B------:R-:W-:Y:S01]  /*50690*/  R2UR UR18, R5 ;  /* 0x00000000051272ca */ /* 0x000fe200000e0000 */
[----:B------:R-:W-:Y:S01]  /*506a0*/  IMAD R16, R9, 0x6000, R16 ;  /* 0x0000600009107824 */ /* 0x000fe200078e0210 */
[----:B------:R-:W-:Y:S01]  /*506b0*/  R2UR UR9, R15 ;  /* 0x000000000f0972ca */ /* 0x000fe200000e0000 */
[----:B------:R-:W-:Y:S01]  /*506c0*/  VIADD R4, R4, 0xffffffff ;  /* 0xffffffff04047836 */ /* 0x000fe20000000000 */
[----:B------:R-:W-:Y:S01]  /*506d0*/  R2UR UR8, R12 ;  /* 0x000000000c0872ca */ /* 0x000fe200000e0000 */
[----:B------:R-:W-:Y:S01]  /*506e0*/  UIADD3 UR14, UP0, UR22, 0xf0, URZ ;  /* 0x000000f0160e7890 */ /* 0x000fe2000ff1e03f */
[----:B------:R-:W-:Y:S01]  /*506f0*/  R2UR UR11, R16 ;  /* 0x00000000100b72ca */ /* 0x000fe200000e0000 */
[----:B------:R-:W-:Y:S01]  /*50700*/  UIADD3 UR26, UP1, UR22, 0x1f0, URZ ;  /* 0x000001f0161a7890 */ /* 0x000fe2000ff3e03f */
[----:B------:R-:W-:Y:S01]  /*50710*/  R2UR UR10, R14 ;  /* 0x000000000e0a72ca */ /* 0x000fe200000e0000 */
[----:B------:R-:W-:Y:S01]  /*50720*/  UIADD3.X UR15, URZ, UR23, URZ, UP0, !UPT ;  /* 0x000000173f0f7290 */ /* 0x000fe200087fe43f */
[----:B------:R-:W-:Y:S01]  /*50730*/  R2UR UR12, R10 ;  /* 0x000000000a0c72ca */ /* 0x000fe200000e0000 */
[----:B------:R-:W-:Y:S01]  /*50740*/  VIADD R9, R9, 0x1 ;  /* 0x0000000109097836 */ /* 0x000fe20000000000 */
[----:B------:R-:W-:Y:S01]  /*50750*/  R2UR UR19, R2 ;  /* 0x00000000021372ca */ /* 0x000fe200000e0000 */
[----:B------:R-:W-:Y:S01]  /*50760*/  UIADD3.X UR27, URZ, UR23, URZ, UP1, !UPT ;  /* 0x000000173f1b7290 */ /* 0x000fe20008ffe43f */
[----:B------:R-:W-:Y:S01]  /*50770*/  ISETP.GT.AND P2, PT, R4, 0x1, PT ;  /* 0x000000010400780c */ /* 0x000fe20003f44270 */
[----:B------:R-:W-:Y:S01]  /*50780*/  UMOV UR16, 0x0 ;  /* 0x0000000000107882 */ /* 0x000fe20000000000 */
[----:B------:R-:W-:Y:S01]  /*50790*/  UMOV UR17, 0x10000000 ;  /* 0x1000000000117882 */ /* 0x000fe20000000000 */
[----:B------:R-:W-:Y:S01]  /*507a0*/  UIADD3 UR8, UR8, 0x100, URZ ;  /* 0x0000010008087890 */ /* 0x000fe2000fffe03f */
[----:B------:R-:W-:Y:S01]  /*507b0*/  ISETP.NE.AND P1, PT, R9, 0x4, PT ;  /* 0x000000040900780c */ /* 0x000fe20003f25270 */
[----:B------:R-:W-:Y:S01]  /*507c0*/  UIADD3 UR13, UR11, 0x20100, URZ ;  /* 0x000201000b0d7890 */ /* 0x000fe2000fffe03f */
[----:B------:R-:W-:-:S02]  /*507d0*/  IADD3 R14, R14, 0x20, RZ ;  /* 0x000000200e0e7810 */ /* 0x000fc40007ffe0ff */
[----:B------:R-:W-:Y:S01]  /*507e0*/  UMOV UR11, UR18 ;  /* 0x00000012000b7c82 */ /* 0x000fe20008000000 */
[----:B------:R-:W-:Y:S02]  /*507f0*/  SEL R12, RZ, 0x1, P1 ;  /* 0x00000001ff0c7807 */ /* 0x000fe40000800000 */
[----:B------:R-:W-:Y:S01]  /*50800*/  SEL R9, R9, RZ, P1 ;  /* 0x000000ff09097207 */ /* 0x000fe20000800000 */
[----:B------:R0:W-:Y:S01]  /*50810*/  UTMALDG.3D [UR8], [UR14], desc[UR16] ;  /* 0x000010080e0075b4 */ /* 0x0001e20008011000 */
[----:B------:R-:W-:Y:S01]  /*50820*/  LOP3.LUT R3, R3, R12, RZ, 0x3c, !PT ;  /* 0x0000000c03037212 */ /* 0x000fe200078e3cff */
[----:B0-----:R-:W-:Y:S01]  /*50830*/  UMOV UR8, UR13 ;  /* 0x0000000d00087c82 */ /* 0x001fe20008000000 */
[----:B------:R-:W-:Y:S02]  /*50840*/  UMOV UR11, UR19 ;  /* 0x00000013000b7c82 */ /* 0x000fe40008000000 */
[----:B------:R0:W-:Y:S02]  /*50850*/  UTMALDG.3D [UR8], [UR26], desc[UR16] ;  /* 0x000010081a0075b4 */ /* 0x0001e40008011000 */
[----:B0-----:R-:W-:Y:S05]  /*50860*/  @P2 BRA `(.L_x_1571) ;  /* 0xfffffffc00442947 */ /* 0x001fea000383ffff */
.L_x_1567:
[----:B------:R-:W-:Y:S05]  /*50870*/  BSYNC B1 ;  /* 0x0000000000017941 */ /* 0x000fea0003800000 */
.L_x_1566:
[----:B------:R-:W2:Y:S01]  /*50880*/  LDL.LU R16, [R1+0x908] ;  /* 0x0009080001107983 */ /* 0x000ea20000300800 */
[----:B------:R-:W-:Y:S01]  /*50890*/  LOP3.LUT P4, RZ, R8, 0xff, RZ, 0xc0, !PT ;  /* 0x000000ff08ff7812 */ /* 0x000fe2000788c0ff */
[----:B------:R-:W-:Y:S01]  /*508a0*/  IMAD.IADD R6, R7, 0x1, R6 ;  /* 0x0000000107067824 */ /* 0x000fe200078e0206 */
[----:B------:R-:W-:Y:S01]  /*508b0*/  ULDC.64 UR8, c[0x0][0x650] ;  /* 0x0001940000087ab9 */ /* 0x000fe20000000a00 */
[----:B------:R-:W3:Y:S01]  /*508c0*/  LDL.LU R15, [R1+0x90c] ;  /* 0x00090c00010f7983 */ /* 0x000ee20000300800 */
[----:B------:R-:W-:Y:S01]  /*508d0*/  BSSY B1, `(.L_x_1572) ;  /* 0x0000075000017945 */ /* 0x000fe20003800000 */
[----:B------:R-:W-:Y:S01]  /*508e0*/  IMAD.MOV.U32 R5, RZ, RZ, -0x1 ;  /* 0xffffffffff057424 */ /* 0x000fe200078e00ff */
[----:B------:R-:W-:Y:S01]  /*508f0*/  SHF.R.U32.HI R2, RZ, 0x2, R6 ;  /* 0x00000002ff027819 */ /* 0x000fe20000011606 */
[----:B------:R-:W-:Y:S01]  /*50900*/  IMAD.MOV.U32 R10, RZ, RZ, -0x1 ;  /* 0xffffffffff0a7424 */ /* 0x000fe200078e00ff */
[----:B------:R-:W-:Y:S02]  /*50910*/  ISETP.GT.U32.AND P1, PT, R6, 0x3, PT ;  /* 0x000000030600780c */ /* 0x000fe40003f24070 */
[----:B------:R-:W-:-:S02]  /*50920*/  LOP3.LUT R2, R2, 0x1, RZ, 0xc0, !PT ;  /* 0x0000000102027812 */ /* 0x000fc400078ec0ff */
[C---:B------:R-:W-:Y:S01]  /*50930*/  ISETP.LT.U32.AND P1, PT, R7.reuse, 0x4, P1 ;  /* 0x000000040700780c */ /* 0x040fe20000f21070 */
[----:B------:R-:W0:Y:S01]  /*50940*/  @P4 S2R R3, SR_CgaCtaId ;  /* 0x0000000000034919 */ /* 0x000e220000008800 */
[----:B------:R-:W-:Y:S02]  /*50950*/  ISETP.NE.U32.AND P2, PT, R2, 0x1, PT ;  /* 0x000000010200780c */ /* 0x000fe40003f45070 */
[----:B------:R-:W-:Y:S02]  /*50960*/  @P4 MOV R2, 0x400 ;  /* 0x0000040000024802 */ /* 0x000fe40000000f00 */
[----:B------:R-:W-:Y:S02]  /*50970*/  ISETP.GT.U32.AND P2, PT, R7, 0x3, !P2 ;  /* 0x000000030700780c */ /* 0x000fe40005744070 */
[----:B------:R-:W-:Y:S02]  /*50980*/  LOP3.LUT R6, R6, 0x3, RZ, 0xc0, !PT ;  /* 0x0000000306067812 */ /* 0x000fe400078ec0ff */
[----:B------:R-:W-:-:S02]  /*50990*/  PRMT R8, RZ, 0x7610, R8 ;  /* 0x00007610ff087816 */ /* 0x000fc40000000008 */
[----:B0-----:R-:W-:Y:S02]  /*509a0*/  @P4 LEA R2, R3, R2, 0x18 ;  /* 0x0000000203024211 */ /* 0x001fe400078ec0ff */
[----:B------:R-:W-:Y:S02]  /*509b0*/  SEL R3, RZ, 0x1, !P1 ;  /* 0x00000001ff037807 */ /* 0x000fe40004800000 */
[----:B------:R0:W-:Y:S02]  /*509c0*/  @P4 SYNCS.ARRIVE.TRANS64.A1T0 RZ, [R2+URZ+0x58], RZ ;  /* 0x000058ff02ff49a7 */ /* 0x0001e4000810003f */
[----:B0-----:R-:W-:-:S04]  /*509d0*/  SEL R2, RZ, 0x1, !P2 ;  /* 0x00000001ff027807 */ /* 0x001fc80005000000 */
[--C-:B------:R-:W-:Y:S01]  /*509e0*/  LOP3.LUT R0, R2, R0, R3.reuse, 0x96, !PT ;  /* 0x0000000002007212 */ /* 0x100fe200078e9603 */
[----:B------:R-:W-:Y:S01]  /*509f0*/  IMAD.MOV.U32 R2, RZ, RZ, -0x1 ;  /* 0xffffffffff027424 */ /* 0x000fe200078e00ff */
[----:B------:R-:W-:Y:S02]  /*50a00*/  PRMT R3, RZ, 0x7610, R3 ;  /* 0x00007610ff037816 */ /* 0x000fe40000000003 */
[----:B---3--:R-:W-:-:S04]  /*50a10*/  IADD3 R15, P1, R15, UR20, RZ ;  /* 0x000000140f0f7c10 */ /* 0x008fc8000ff3e0ff */
[----:B--2---:R-:W-:Y:S01]  /*50a20*/  IADD3.X R16, R16, UR7, RZ, P1, !PT ;  /* 0x0000000710107c10 */ /* 0x004fe20008ffe4ff */
[----:B------:R0:W-:Y:S01]  /*50a30*/  STL [R1+0x90c], R15 ;  /* 0x00090c0f01007387 */ /* 0x0001e20000100800 */
[----:B------:R-:W-:-:S03]  /*50a40*/  ISETP.GE.U32.AND P1, PT, R15, UR8, PT ;  /* 0x000000080f007c0c */ /* 0x000fc6000bf26070 */
[----:B------:R0:W-:Y:S01]  /*50a50*/  STL [R1+0x908], R16 ;  /* 0x0009081001007387 */ /* 0x0001e20000100800 */
[----:B------:R-:W-:-:S13]  /*50a60*/  ISETP.GE.U32.AND.EX P1, PT, R16, UR9, PT, P1 ;  /* 0x0000000910007c0c */ /* 0x000fda000bf26110 */
[----:B0-----:R-:W-:Y:S05]  /*50a70*/  @P1 BRA `(.L_x_1573) ;  /* 0x0000000400681947 */ /* 0x001fea0003800000 */
[----:B------:R-:W0:Y:S01]  /*50a80*/  S2UR UR8, SR_CTAID.X ;  /* 0x00000000000879c3 */ /* 0x000e220000002500 */
[----:B------:R-:W-:Y:S01]  /*50a90*/  ULDC.64 UR10, c[0x0][0x628] ;  /* 0x00018a00000a7ab9 */ /* 0x000fe20000000a00 */
[----:B------:R-:W-:Y:S01]  /*50aa0*/  ULDC UR9, c[0x0][0x150] ;  /* 0x0000540000097ab9 */ /* 0x000fe20000000800 */
[----:B------:R-:W-:Y:S01]  /*50ab0*/  ISETP.NE.U32.AND P1, PT, RZ, UR10, PT ;  /* 0x0000000aff007c0c */ /* 0x000fe2000bf25070 */
[----:B------:R-:W-:Y:S01]  /*50ac0*/  ULDC UR12, c[0x0][0x630] ;  /* 0x00018c00000c7ab9 */ /* 0x000fe20000000800 */
[----:B------:R-:W-:Y:S01]  /*50ad0*/  ULDC UR14, c[0x0][0x154] ;  /* 0x00005500000e7ab9 */ /* 0x000fe20000000800 */
[----:B------:R-:W-:Y:S01]  /*50ae0*/  IMAD.MOV.U32 R3, RZ, RZ, R16 ;  /* 0x000000ffff037224 */ /* 0x000fe200078e0010 */
[----:B------:R-:W-:Y:S01]  /*50af0*/  ISETP.NE.AND.EX P1, PT, RZ, UR11, PT, P1 ;  /* 0x0000000bff007c0c */ /* 0x000fe2000bf25310 */
[----:B------:R-:W1:Y:S01]  /*50b00*/  S2UR UR13, SR_CTAID.Y ;  /* 0x00000000000d79c3 */ /* 0x000e620000002600 */
[----:B0-----:R-:W-:-:S05]  /*50b10*/  I2FP.F32.U32 R2, UR8 ;  /* 0x0000000800027c45 */ /* 0x001fca0008201000 */
[----:B------:R-:W-:Y:S01]  /*50b20*/  FMUL R9, R2, UR9 ;  /* 0x0000000902097c20 */ /* 0x000fe20008400000 */
[----:B------:R-:W-:Y:S01]  /*50b30*/  IMAD.MOV.U32 R2, RZ, RZ, R15 ;  /* 0x000000ffff027224 */ /* 0x000fe200078e000f */
[----:B-1----:R-:W-:-:S04]  /*50b40*/  I2FP.F32.U32 R12, UR13 ;  /* 0x0000000d000c7c45 */ /* 0x002fc80008201000 */
[----:B------:R-:W0:Y:S01]  /*50b50*/  F2I.U32.TRUNC.NTZ R9, R9 ;  /* 0x0000000900097305 */ /* 0x000e22000020f000 */
[----:B------:R-:W-:Y:S05]  /*50b60*/  @!P1 BRA `(.L_x_1574) ;  /* 0x0000000000289947 */ /* 0x000fea0003800000 */
[----:B------:R-:W-:Y:S02]  /*50b70*/  ULDC UR9, c[0x0][0x634] ;  /* 0x00018d0000097ab9 */ /* 0x000fe40000000800 */
[----:B------:R-:W-:-:S05]  /*50b80*/  IADD3 R3, P1, R15, UR9, RZ ;  /* 0x000000090f037c10 */ /* 0x000fca000ff3e0ff */
[----:B------:R-:W-:-:S04]  /*50b90*/  IMAD.X R13, RZ, RZ, R16, P1 ;  /* 0x000000ffff0d7224 */ /* 0x000fc800008e0610 */
[----:B------:R-:W-:-:S04]  /*50ba0*/  IMAD.WIDE.U32 R4, R13, UR10, RZ ;  /* 0x0000000a0d047c25 */ /* 0x000fc8000f8e00ff */
[----:B------:R-:W-:-:S04]  /*50bb0*/  IMAD.WIDE.U32 R4, P1, R3, UR11, R4 ;  /* 0x0000000b03047c25 */ /* 0x000fc8000f820004 */
[----:B------:R-:W-:-:S04]  /*50bc0*/  IMAD.WIDE.U32 R2, R3, UR10, RZ ;  /* 0x0000000a03027c25 */ /* 0x000fc8000f8e00ff */
[----:B------:R-:W-:Y:S01]  /*50bd0*/  IMAD.MOV.U32 R2, RZ, RZ, R5 ;  /* 0x000000ffff027224 */ /* 0x000fe200078e0005 */
[----:B------:R-:W-:Y:S01]  /*50be0*/  IADD3 RZ, P2, R3, R4, RZ ;  /* 0x0000000403ff7210 */ /* 0x000fe20007f5e0ff */
[----:B------:R-:W-:-:S04]  /*50bf0*/  IMAD.X R3, RZ, RZ, RZ, P1 ;  /* 0x000000ffff037224 */ /* 0x000fc800008e06ff */
[----:B------:R-:W-:-:S08]  /*50c00*/  IMAD.WIDE.U32.X R2, R13, UR11, R2, P2 ;  /* 0x0000000b0d027c25 */ /* 0x000fd000090e0402 */
.L_x_1574:
[--C-:B------:R-:W-:Y:S01]  /*50c10*/  SHF.R.U64 R10, R2, UR12, R3.reuse ;  /* 0x0000000c020a7c19 */ /* 0x100fe20008001203 */
[----:B------:R-:W-:Y:S01]  /*50c20*/  ULDC.64 UR10, c[0x0][0x620] ;  /* 0x00018800000a7ab9 */ /* 0x000fe20000000a00 */
[----:B------:R-:W-:Y:S01]  /*50c30*/  SHF.R.U32.HI R2, RZ, UR12, R3 ;  /* 0x0000000cff027c19 */ /* 0x000fe20008011603 */
[----:B------:R-:W-:Y:S01]  /*50c40*/  IMAD.MOV.U32 R3, RZ, RZ, R16 ;  /* 0x000000ffff037224 */ /* 0x000fe200078e0010 */
[----:B------:R-:W-:Y:S01]  /*50c50*/  IADD3 R13, P1, RZ, -R10, RZ ;  /* 0x8000000aff0d7210 */ /* 0x000fe20007f3e0ff */
[----:B------:R-:W-:Y:S01]  /*50c60*/  FMUL R12, R12, UR14 ;  /* 0x0000000e0c0c7c20 */ /* 0x000fe20008400000 */
[----:B------:R-:W-:Y:S01]  /*50c70*/  ULDC.64 UR14, c[0x0][0x640] ;  /* 0x00019000000e7ab9 */ /* 0x000fe20000000a00 */
[----:B0-----:R-:W-:Y:S02]  /*50c80*/  R2UR UR9, R9 ;  /* 0x00000000090972ca */ /* 0x001fe400000e0000 */
[----:B------:R-:W-:Y:S01]  /*50c90*/  IMAD.X R2, RZ, RZ, ~R2, P1 ;  /* 0x000000ffff027224 */ /* 0x000fe200008e0e02 */
[----:B------:R-:W-:Y:S01]  /*50ca0*/  ISETP.NE.U32.AND P1, PT, RZ, UR14, PT ;  /* 0x0000000eff007c0c */ /* 0x000fe2000bf25070 */
[----:B------:R-:W0:Y:S02]  /*50cb0*/  F2I.U32.TRUNC.NTZ R12, R12 ;  /* 0x0000000c000c7305 */ /* 0x000e24000020f000 */
[----:B------:R-:W-:Y:S01]  /*50cc0*/  IMAD R2, R2, UR10, RZ ;  /* 0x0000000a02027c24 */ /* 0x000fe2000f8e02ff */
[----:B------:R-:W-:-:S03]  /*50cd0*/  ISETP.NE.AND.EX P1, PT, RZ, UR15, PT, P1 ;  /* 0x0000000fff007c0c */ /* 0x000fc6000bf25310 */
[----:B------:R-:W-:Y:S02]  /*50ce0*/  IMAD R5, R13, UR11, R2 ;  /* 0x0000000b0d057c24 */ /* 0x000fe4000f8e0202 */
[----:B------:R-:W-:-:S04]  /*50cf0*/  IMAD.MOV.U32 R2, RZ, RZ, R15 ;  /* 0x000000ffff027224 */ /* 0x000fc800078e000f */
[----:B------:R-:W-:Y:S01]  /*50d00*/  IMAD.WIDE.U32 R2, R13, UR10, R2 ;  /* 0x0000000a0d027c25 */ /* 0x000fe2000f8e0002 */
[----:B------:R-:W-:Y:S01]  /*50d10*/  ULDC UR10, c[0x0][0x618] ;  /* 0x00018600000a7ab9 */ /* 0x000fe20000000800 */
[----:B0-----:R-:W-:Y:S02]  /*50d20*/  R2UR UR11, R12 ;  /* 0x000000000c0b72ca */ /* 0x001fe400000e0000 */
[----:B------:R-:W-:-:S05]  /*50d30*/  IMAD.IADD R3, R3, 0x1, R5 ;  /* 0x0000000103037824 */ /* 0x000fca00078e0205 */
[--C-:B------:R-:W-:Y:S02]  /*50d40*/  SHF.R.U64 R9, R2, UR10, R3.reuse ;  /* 0x0000000a02097c19 */ /* 0x100fe40008001203 */
[----:B------:R-:W-:Y:S01]  /*50d50*/  SHF.R.U32.HI R2, RZ, UR10, R3 ;  /* 0x0000000aff027c19 */ /* 0x000fe20008011603 */
[----:B------:R-:W-:-:S03]  /*50d60*/  ULDC UR10, c[0x0][0x608] ;  /* 0x00018200000a7ab9 */ /* 0x000fc60000000800 */
[--C-:B------:R-:W-:Y:S02]  /*50d70*/  SHF.R.U64 R13, R9, UR10, R2.reuse ;  /* 0x0000000a090d7c19 */ /* 0x100fe40008001202 */
[----:B------:R-:W-:Y:S01]  /*50d80*/  SHF.R.U32.HI R2, RZ, UR10, R2 ;  /* 0x0000000aff027c19 */ /* 0x000fe20008011602 */
[----:B------:R-:W-:-:S03]  /*50d90*/  ULDC UR10, c[0x0][0x658] ;  /* 0x00019600000a7ab9 */ /* 0x000fc60000000800 */
[--C-:B------:R-:W-:Y:S02]  /*50da0*/  SHF.R.U64 R12, R13, UR10, R2.reuse ;  /* 0x0000000a0d0c7c19 */ /* 0x100fe40008001202 */
[----:B------:R-:W-:-:S03]  /*50db0*/  SHF.R.U32.HI R15, RZ, UR10, R2 ;  /* 0x0000000aff0f7c19 */ /* 0x000fc60008011602 */
[----:B------:R-:W-:Y:S02]  /*50dc0*/  IMAD.MOV.U32 R2, RZ, RZ, R12 ;  /* 0x000000ffff027224 */ /* 0x000fe400078e000c */
[----:B------:R-:W-:Y:S01]  /*50dd0*/  IMAD.MOV.U32 R3, RZ, RZ, R15 ;  /* 0x000000ffff037224 */ /* 0x000fe200078e000f */
[----:B------:R-:W-:Y:S06]  /*50de0*/  @!P1 BRA `(.L_x_1575) ;  /* 0x0000000000289947 */ /* 0x000fec0003800000 */
[----:B------:R-:W-:Y:S02]  /*50df0*/  ULDC UR10, c[0x0][0x64c] ;  /* 0x00019300000a7ab9 */ /* 0x000fe40000000800 */
[----:B------:R-:W-:-:S05]  /*50e00*/  IADD3 R3, P1, R12, UR10, RZ ;  /* 0x0000000a0c037c10 */ /* 0x000fca000ff3e0ff */
[----:B------:R-:W-:-:S04]  /*50e10*/  IMAD.X R15, RZ, RZ, R15, P1 ;  /* 0x000000ffff0f7224 */ /* 0x000fc800008e060f */
[----:B------:R-:W-:-:S04]  /*50e20*/  IMAD.WIDE.U32 R4, R15, UR14, RZ ;  /* 0x0000000e0f047c25 */ /* 0x000fc8000f8e00ff */
[----:B------:R-:W-:-:S04]  /*50e30*/  IMAD.WIDE.U32 R4, P1, R3, UR15, R4 ;  /* 0x0000000f03047c25 */ /* 0x000fc8000f820004 */
[----:B------:R-:W-:-:S04]  /*50e40*/  IMAD.WIDE.U32 R2, R3, UR14, RZ ;  /* 0x0000000e03027c25 */ /* 0x000fc8000f8e00ff */
[----:B------:R-:W-:Y:S01]  /*50e50*/  IMAD.MOV.U32 R2, RZ, RZ, R5 ;  /* 0x000000ffff027224 */ /* 0x000fe200078e0005 */
[----:B------:R-:W-:Y:S02]  /*50e60*/  IADD3 RZ, P2, R3, R4, RZ ;  /* 0x0000000403ff7210 */ /* 0x000fe40007f5e0ff */
[----:B------:R-:W-:-:S03]  /*50e70*/  IADD3.X R3, RZ, RZ, RZ, P1, !PT ;  /* 0x000000ffff037210 */ /* 0x000fc60000ffe4ff */
[----:B------:R-:W-:-:S08]  /*50e80*/  IMAD.WIDE.U32.X R2, R15, UR15, R2, P2 ;  /* 0x0000000f0f027c25 */ /* 0x000fd000090e0402 */
.L_x_1575:
[----:B------:R-:W-:Y:S01]  /*50e90*/  ULDC UR10, c[0x0][0x648] ;  /* 0x00019200000a7ab9 */ /* 0x000fe20000000800 */
[----:B------:R-:W-:Y:S01]  /*50ea0*/  UISETP.NE.AND UP0, UPT, UR39, URZ, UPT ;  /* 0x0000003f2700728c */ /* 0x000fe2000bf05270 */
[----:B------:R-:W-:Y:S01]  /*50eb0*/  SHF.R.U64 R2, R2, UR10, R3 ;  /* 0x0000000a02027c19 */ /* 0x000fe20008001203 */
[----:B------:R-:W-:Y:S01]  /*50ec0*/  ULDC UR10, c[0x0][0x638] ;  /* 0x00018e00000a7ab9 */ /* 0x000fe20000000800 */
[----:B------:R-:W-:Y:S01]  /*50ed0*/  UIADD3 UR11, -UR11, URZ, URZ ;  /* 0x0000003f0b0b7290 */ /* 0x000fe2000fffe13f */
[----:B------:R-:W-:Y:S02]  /*50ee0*/  LOP3.LUT R13, R13, UR6, RZ, 0xc0, !PT ;  /* 0x000000060d0d7c12 */ /* 0x000fe4000f8ec0ff */
[----:B------:R-:W-:Y:S01]  /*50ef0*/  IMAD.MOV R3, RZ, RZ, -R2 ;  /* 0x000000ffff037224 */ /* 0x000fe200078e0a02 */
[----:B------:R-:W-:Y:S02]  /*50f00*/  LOP3.LUT R9, R9, UR4, RZ, 0xc0, !PT ;  /* 0x0000000409097c12 */ /* 0x000fe4000f8ec0ff */
[----:B------:R-:W-:Y:S01]  /*50f10*/  IMAD R5, R2, UR5, R13 ;  /* 0x0000000502057c24 */ /* 0x000fe2000f8e020d */
[----:B------:R-:W-:Y:S01]  /*50f20*/  PLOP3.LUT P1, PT, PT, PT, UP0, 0x40, 0x0 ;  /* 0x000000000000781c */ /* 0x000fe20003f2e808 */
[----:B------:R-:W-:Y:S01]  /*50f30*/  IMAD R12, R3, UR10, R12 ;  /* 0x0000000a030c7c24 */ /* 0x000fe2000f8e020c */
[----:B------:R-:W-:Y:S01]  /*50f40*/  UIADD3 UR10, -UR9, URZ, URZ ;  /* 0x0000003f090a7290 */ /* 0x000fe2000fffe13f */
[----:B------:R-:W-:Y:S01]  /*50f50*/  PLOP3.LUT P2, PT, PT, PT, UP0, 0x40, 0x0 ;  /* 0x000000000000781c */ /* 0x000fe20003f4e808 */
[----:B------:R-:W-:Y:S01]  /*50f60*/  IMAD.MOV.U32 R3, RZ, RZ, 0x1 ;  /* 0x00000001ff037424 */ /* 0x000fe200078e00ff */
[----:B------:R-:W-:-:S02]  /*50f70*/  ULDC UR9, c[0x0][0x144] ;  /* 0x0000510000097ab9 */ /* 0x000fc40000000800 */
[----:B------:R-:W-:-:S03]  /*50f80*/  UIMAD UR8, UR9, UR10, UR8 ;  /* 0x0000000a090872a4 */ /* 0x000fc6000f8e0208 */
[----:B------:R-:W-:Y:S02]  /*50f90*/  ULDC UR9, c[0x0][0x148] ;  /* 0x0000520000097ab9 */ /* 0x000fe40000000800 */
[----:B------:R-:W-:-:S03]  /*50fa0*/  @UP0 UIMAD UR8, UR9, UR11, UR13 ;  /* 0x0000000b090802a4 */ /* 0x000fc6000f8e020d */
[----:B------:R-:W-:Y:S02]  /*50fb0*/  ULDC UR9, c[0x0][0x600] ;  /* 0x0001800000097ab9 */ /* 0x000fe40000000800 */
[----:B------:R-:W-:Y:S02]  /*50fc0*/  IMAD R12, R12, UR9, R9 ;  /* 0x000000090c0c7c24 */ /* 0x000fe4000f8e0209 */
[----:B------:R-:W-:Y:S01]  /*50fd0*/  IMAD.U32 R2, RZ, RZ, UR8 ;  /* 0x00000008ff027e24 */ /* 0x000fe2000f8e00ff */
[----:B------:R-:W-:-:S03]  /*50fe0*/  ULDC UR8, c[0x0][0x610] ;  /* 0x0001840000087ab9 */ /* 0x000fc60000000800 */
[----:B------:R-:W-:-:S05]  /*50ff0*/  IMAD R5, R5, UR8, R2 ;  /* 0x0000000805057c24 */ /* 0x000fca000f8e0202 */
[----:B------:R-:W-:Y:S02]  /*51000*/  SEL R2, R12, R5, P1 ;  /* 0x000000050c027207 */ /* 0x000fe40000800000 */
[----:B------:R-:W-:-:S07]  /*51010*/  SEL R5, R5, R12, P2 ;  /* 0x0000000c05057207 */ /* 0x000fce0001000000 */
.L_x_1573:
[----:B------:R-:W-:Y:S05]  /*51020*/  BSYNC B1 ;  /* 0x0000000000017941 */ /* 0x000fea0003800000 */
.L_x_1572:
[----:B------:R-:W-:-:S13]  /*51030*/  LOP3.LUT P1, RZ, R3, 0xff, RZ, 0xc0, !PT ;  /* 0x000000ff03ff7812 */ /* 0x000fda000782c0ff */
[----:B------:R-:W-:Y:S05]  /*51040*/  @P1 BRA `(.L_x_1576) ;  /* 0xfffffff400181947 */ /* 0x000fea000383ffff */
[----:B------:R-:W-:Y:S05]  /*51050*/  BSYNC B0 ;  /* 0x0000000000007941 */ /* 0x000fea0003800000 */
.L_x_1564:
[----:B------:R-:W-:-:S03]  /*51060*/  UMOV UR8, 0xffffffff ;  /* 0xffffffff00087882 */ /* 0x000fc60000000000 */
[----:B------:R-:W-:Y:S05]  /*51070*/  BRA.DIV UR8, `(.L_x_1577) ;  /* 0x00000006081c7947 */ /* 0x000fea000b800000 */
[----:B------:R-:W-:-:S13]  /*51080*/  ELECT P6, URZ, PT ;  /* 0x00000000003f782f */ /* 0x000fda00038c0000 */
.L_x_1591:
[----:B------:R-:W-:Y:S04]  /*51090*/  BSSY B0, `(.L_x_1578) ;  /* 0x000002c000007945 */ /* 0x000fe80003800000 */
[----:B------:R-:W-:Y:S05]  /*510a0*/  @!P6 BRA `(.L_x_1579) ;  /* 0x0000000000a8e947 */ /* 0x000fea0003800000 */
[----:B------:R-:W-:-:S04]  /*510b0*/  ULOP3.LUT UR8, UR38, 0x2, URZ, 0xfc, !UPT ;  /* 0x0000000226087892 */ /* 0x000fc8000f8efc3f */
[----:B------:R-:W-:-:S06]  /*510c0*/  UISETP.NE.AND UP0, UPT, UR8, 0x3, UPT ;  /* 0x000000030800788c */ /* 0x000fcc000bf05270 */
[----:B------:R-:W-:-:S13]  /*510d0*/  PLOP3.LUT P0, PT, PT, PT, UP0, 0x80, 0x0 ;  /* 0x000000000000781c */ /* 0x000fda0003f0f008 */
[----:B------:R-:W-:Y:S05]  /*510e0*/  @!P0 BRA `(.L_x_1580) ;  /* 0x0000000000048947 */ /* 0x000fea0003800000 */
[----:B------:R-:W-:Y:S01]  /*510f0*/  BPT.TRAP 0x1 ;  /* 0x000000040000795c */ /* 0x000fe20000300000 */
.L_x_1580:
[----:B------:R-:W0:Y:S01]  /*51100*/  S2R R3, SR_CgaCtaId ;  /* 0x0000000000037919 */ /* 0x000e220000008800 */
[----:B------:R-:W-:-:S04]  /*51110*/  MOV R2, 0x400 ;  /* 0x0000040000027802 */ /* 0x000fc80000000f00 */
[----:B0-----:R-:W-:Y:S02]  /*51120*/  LEA R3, R3, R2, 0x18 ;  /* 0x0000000203037211 */ /* 0x001fe400078ec0ff */
[----:B------:R-:W-:-:S03]  /*51130*/  SHF.L.U32 R2, R0, 0x1f, RZ ;  /* 0x0000001f00027819 */ /* 0x000fc600000006ff */
[----:B------:R-:W-:-:S04]  /*51140*/  VIADD R3, R3, 0x20 ;  /* 0x0000002003037836 */ /* 0x000fc80000000000 */
[----:B------:R-:W-:-:S04]  /*51150*/  IMAD R5, R6, 0x8, R3 ;  /* 0x0000000806057824 */ /* 0x000fc800078e0203 */
[----:B------:R-:W0:Y:S02]  /*51160*/  SYNCS.PHASECHK.TRANS64.TRYWAIT P0, [R5+URZ], R2 ;  /* 0x00000002050075a7 */ /* 0x000e24000800017f */
[----:B0-----:R-:W-:Y:S05]  /*51170*/  @!P0 BRA `(.L_x_1581) ;  /* 0x0000000000fc8947 */ /* 0x001fea0003800000 */
.L_x_1592:
[----:B------:R-:W-:-:S05]  /*51180*/  VIADD R6, R6, 0x1 ;  /* 0x0000000106067836 */ /* 0x000fca0000000000 */
[----:B------:R-:W-:-:S04]  /*51190*/  ISETP.NE.AND P0, PT, R6, 0x4, PT ;  /* 0x000000040600780c */ /* 0x000fc80003f05270 */
[----:B0-----:R-:W-:Y:S02]  /*511a0*/  SEL R5, RZ, 0x1, P0 ;  /* 0x00000001ff057807 */ /* 0x001fe40000000000 */
[----:B------:R-:W-:Y:S02]  /*511b0*/  SEL R6, R6, RZ, P0 ;  /* 0x000000ff06067207 */ /* 0x000fe40000000000 */
[----:B------:R-:W-:-:S03]  /*511c0*/  LOP3.LUT R5, R0, R5, RZ, 0x3c, !PT ;  /* 0x0000000500057212 */ /* 0x000fc600078e3cff */
[----:B------:R-:W-:Y:S01]  /*511d0*/  IMAD R7, R6, 0x8, R3 ;  /* 0x0000000806077824 */ /* 0x000fe200078e0203 */
[----:B------:R-:W-:-:S04]  /*511e0*/  SHF.L.U32 R0, R5, 0x1f, RZ ;  /* 0x0000001f05007819 */ /* 0x000fc800000006ff */
[----:B------:R-:W0:Y:S02]  /*511f0*/  SYNCS.PHASECHK.TRANS64.TRYWAIT P0, [R7+URZ], R0 ;  /* 0x00000000070075a7 */ /* 0x000e24000800017f */
[----:B0-----:R-:W-:Y:S05]  /*51200*/  @!P0 BRA `(.L_x_1582) ;  /* 0x0000000000ec8947 */ /* 0x001fea0003800000 */
.L_x_1593:
[----:B0-----:R-:W-:-:S05]  /*51210*/  VIADD R0, R6, 0x1 ;  /* 0x0000000106007836 */ /* 0x001fca0000000000 */
[----:B------:R-:W-:-:S04]  /*51220*/  ISETP.NE.AND P0, PT, R0, 0x4, PT ;  /* 0x000000040000780c */ /* 0x000fc80003f05270 */
[----:B------:R-:W-:Y:S02]  /*51230*/  SEL R2, RZ, 0x1, P0 ;  /* 0x00000001ff027807 */ /* 0x000fe40000000000 */
[----:B------:R-:W-:Y:S02]  /*51240*/  SEL R4, R0, RZ, P0 ;  /* 0x000000ff00047207 */ /* 0x000fe40000000000 */
[----:B------:R-:W-:-:S03]  /*51250*/  LOP3.LUT R5, R5, R2, RZ, 0x3c, !PT ;  /* 0x0000000205057212 */ /* 0x000fc600078e3cff */
[----:B------:R-:W-:Y:S01]  /*51260*/  IMAD R7, R4, 0x8, R3 ;  /* 0x0000000804077824 */ /* 0x000fe200078e0203 */
[----:B------:R-:W-:-:S04]  /*51270*/  SHF.L.U32 R0, R5, 0x1f, RZ ;  /* 0x0000001f05007819 */ /* 0x000fc800000006ff */
[----:B------:R-:W0:Y:S02]  /*51280*/  SYNCS.PHASECHK.TRANS64.TRYWAIT P0, [R7+URZ], R0 ;  /* 0x00000000070075a7 */ /* 0x000e24000800017f */
[----:B0-----:R-:W-:Y:S05]  /*51290*/  @!P0 BRA `(.L_x_1583) ;  /* 0x0000000000dc8947 */ /* 0x001fea0003800000 */
.L_x_1594:
[----:B0-----:R-:W-:-:S05]  /*512a0*/  VIADD R0, R4, 0x1 ;  /* 0x0000000104007836 */ /* 0x001fca0000000000 */
[----:B------:R-:W-:-:S04]  /*512b0*/  ISETP.NE.AND P0, PT, R0, 0x4, PT ;  /* 0x000000040000780c */ /* 0x000fc80003f05270 */
[----:B------:R-:W-:Y:S02]  /*512c0*/  SEL R2, RZ, 0x1, P0 ;  /* 0x00000001ff027807 */ /* 0x000fe40000000000 */
[----:B------:R-:W-:Y:S02]  /*512d0*/  SEL R0, R0, RZ, P0 ;  /* 0x000000ff00007207 */ /* 0x000fe40000000000 */
[----:B------:R-:W-:-:S03]  /*512e0*/  LOP3.LUT R2, R5, R2, RZ, 0x3c, !PT ;  /* 0x0000000205027212 */ /* 0x000fc600078e3cff */
[----:B------:R-:W-:Y:S01]  /*512f0*/  IMAD R3, R0, 0x8, R3 ;  /* 0x0000000800037824 */ /* 0x000fe200078e0203 */
[----:B------:R-:W-:-:S07]  /*51300*/  SHF.L.U32 R0, R2, 0x1f, RZ ;  /* 0x0000001f02007819 */ /* 0x000fce00000006ff */
.L_x_1584:
[----:B0-----:R0:W1:Y:S02]  /*51310*/  SYNCS.PHASECHK.TRANS64.TRYWAIT P0, [R3+URZ], R0 ;  /* 0x00000000030075a7 */ /* 0x001064000800017f */
[----:B-1----:R-:W-:Y:S05]  /*51320*/  @!P0 NANOSLEEP.SYNCS 0x989680 ;  /* 0x009896800000895d */ /* 0x002fea0003900000 */
[----:B------:R-:W1:Y:S02]  /*51330*/  @!P0 SYNCS.PHASECHK.TRANS64 P0, [R3+URZ], R0 ;  /* 0x00000000030085a7 */ /* 0x000e64000800007f */
[----:B-1----:R-:W-:Y:S05]  /*51340*/  @!P0 BRA `(.L_x_1584) ;  /* 0xfffffffc00f08947 */ /* 0x002fea000383ffff */
.L_x_1579:
[----:B------:R-:W-:Y:S05]  /*51350*/  BSYNC B0 ;  /* 0x0000000000007941 */ /* 0x000fea0003800000 */
.L_x_1578:
[----:B------:R-:W-:Y:S05]  /*51360*/  EXIT ;  /* 0x000000000000794d */ /* 0x000fea0003800000 */
.L_x_17:
[----:B-1----:R1:W4:Y:S02]  /*51370*/  SYNCS.PHASECHK.TRANS64.TRYWAIT P1, [R3+URZ], R0 ;  /* 0x00000000030075a7 */ /* 0x002324000802017f */
[----:B----4-:R-:W-:Y:S05]  /*51380*/  @!P1 NANOSLEEP.SYNCS 0x989680 ;  /* 0x009896800000995d */ /* 0x010fea0003900000 */
[----:B------:R-:W4:Y:S02]  /*51390*/  @!P1 SYNCS.PHASECHK.TRANS64 P1, [R3+URZ], R0 ;  /* 0x00000000030095a7 */ /* 0x000f24000802007f */
[----:B----4-:R-:W-:Y:S05]  /*513a0*/  @!P1 BRA `(.L_x_17) ;  /* 0xfffffffc00f09947 */ /* 0x010fea000383ffff */
[----:B------:R-:W-:Y:S05]  /*513b0*/  BRA `(.L_x_16) ;  /* 0xfffffb0000187947 */ /* 0x000fea000383ffff */
.L_x_22:
[----:B--2---:R-:W-:-:S04]  /*513c0*/  IMAD.U32 R6, RZ, RZ, UR8 ;  /* 0x00000008ff067e24 */ /* 0x004fc8000f8e00ff */
[----:B------:R2:W3:Y:S03]  /*513d0*/  SYNCS.PHASECHK.TRANS64.TRYWAIT P1, [R6+URZ], R4 ;  /* 0x00000004060075a7 */ /* 0x0004e6000802017f */
[----:B---3--:R-:W-:Y:S05]  /*513e0*/  @!P1 NANOSLEEP.SYNCS 0x989680 ;  /* 0x009896800000995d */ /* 0x008fea0003900000 */
[----:B------:R-:W3:Y:S02]  /*513f0*/  @!P1 SYNCS.PHASECHK.TRANS64 P1, [R6+URZ], R4 ;  /* 0x00000004060095a7 */ /* 0x000ee4000802007f */
[----:B---3--:R-:W-:Y:S05]  /*51400*/  @!P1 BRA `(.L_x_22) ;  /* 0xfffffffc00ec9947 */ /* 0x008fea000383ffff */
[----:B------:R-:W-:Y:S05]  /*51410*/  BRA `(.L_x_21) ;  /* 0xfffffba000d07947 */ /* 0x000fea000383ffff */
.L_x_1565:
[----:B------:R-:W-:Y:S01]  /*51420*/  BSSY B1, `(.L_x_1585) ;  /* 0x0000006000017945 */ /* 0x000fe20003800000 */
[----:B------:R-:W-:-:S07]  /*51430*/  IMAD.MOV.U32 R15, RZ, RZ, -0x1 ;  /* 0xffffffffff0f7424 */ /* 0x000fce00078e00ff */
[----:B------:R-:W-:Y:S05]  /*51440*/  WARPSYNC.COLLECTIVE R15, `(.L_x_1586) ;  /* 0x000000000f0c7348 */ /* 0x000fea0003c00000 */
[----:B------:R-:W-:Y:S02]  /*51450*/  ELECT P6, UR62, PT ;  /* 0x00000000003e782f */ /* 0x000fe400038c0000 */
[----:B------:R-:W-:Y:S01]  /*51460*/  MOV R14, UR62 ;  /* 0x0000003e000e7c02 */ /* 0x000fe20008000f00 */
[----:B------:R-:W-:Y:S10]  /*51470*/  ENDCOLLECTIVE ;  /* 0x000000000000791b */ /* 0x000ff40003800000 */
.L_x_1586:
[----:B------:R-:W-:Y:S05]  /*51480*/  BSYNC B1 ;  /* 0x0000000000017941 */ /* 0x000fea0003800000 */
.L_x_1585:
[----:B------:R-:W-:Y:S05]  /*51490*/  BRA `(.L_x_1587) ;  /* 0xfffffff000107947 */ /* 0x000fea000383ffff */
.L_x_1568:
[----:B-1----:R1:W2:Y:S02]  /*514a0*/  SYNCS.PHASECHK.TRANS64.TRYWAIT P1, [R15+URZ+0x20], R12 ;  /* 0x0000200c0f0075a7 */ /* 0x0022a4000802017f */
[----:B--2---:R-:W-:Y:S05]  /*514b0*/  @!P1 NANOSLEEP.SYNCS 0x989680 ;  /* 0x009896800000995d */ /* 0x004fea0003900000 */
[----:B------:R-:W2:Y:S02]  /*514c0*/  @!P1 SYNCS.PHASECHK.TRANS64 P1, [R15+URZ+0x20], R12 ;  /* 0x0000200c0f0095a7 */ /* 0x000ea4000802007f */
[----:B--2---:R-:W-:Y:S05]  /*514d0*/  @!P1 BRA `(.L_x_1568) ;  /* 0xfffffffc00f09947 */ /* 0x004fea000383ffff */
[----:B------:R-:W-:Y:S05]  /*514e0*/  BRA `(.L_x_1588) ;  /* 0xfffffff000447947 */ /* 0x000fea000383ffff */
.L_x_1577:
[----:B------:R-:W-:Y:S01]  /*514f0*/  BSSY B0, `(.L_x_1589) ;  /* 0x0000006000007945 */ /* 0x000fe20003800000 */
[----:B------:R-:W-:-:S07]  /*51500*/  IMAD.MOV.U32 R15, RZ, RZ, -0x1 ;  /* 0xffffffffff0f7424 */ /* 0x000fce00078e00ff */
[----:B------:R-:W-:Y:S05]  /*51510*/  WARPSYNC.COLLECTIVE R15, `(.L_x_1590) ;  /* 0x000000000f0c7348 */ /* 0x000fea0003c00000 */
[----:B------:R-:W-:Y:S02]  /*51520*/  ELECT P6, UR62, PT ;  /* 0x00000000003e782f */ /* 0x000fe400038c0000 */
[----:B------:R-:W-:Y:S01]  /*51530*/  MOV R14, UR62 ;  /* 0x0000003e000e7c02 */ /* 0x000fe20008000f00 */
[----:B------:R-:W-:Y:S10]  /*51540*/  ENDCOLLECTIVE ;  /* 0x000000000000791b */ /* 0x000ff40003800000 */
.L_x_1590:
[----:B------:R-:W-:Y:S05]  /*51550*/  BSYNC B0 ;  /* 0x0000000000007941 */ /* 0x000fea0003800000 */
.L_x_1589:
[----:B------:R-:W-:Y:S05]  /*51560*/  BRA `(.L_x_1591) ;  /* 0xfffffff800c87947 */ /* 0x000fea000383ffff */
.L_x_1581:
[----:B0-----:R0:W1:Y:S02]  /*51570*/  SYNCS.PHASECHK.TRANS64.TRYWAIT P0, [R5+URZ], R2 ;  /* 0x00000002050075a7 */ /* 0x001064000800017f */
[----:B-1----:R-:W-:Y:S05]  /*51580*/  @!P0 NANOSLEEP.SYNCS 0x989680 ;  /* 0x009896800000895d */ /* 0x002fea0003900000 */
[----:B------:R-:W1:Y:S02]  /*51590*/  @!P0 SYNCS.PHASECHK.TRANS64 P0, [R5+URZ], R2 ;  /* 0x00000002050085a7 */ /* 0x000e64000800007f */
[----:B-1----:R-:W-:Y:S05]  /*515a0*/  @!P0 BRA `(.L_x_1581) ;  /* 0xfffffffc00f08947 */ /* 0x002fea000383ffff */
[----:B------:R-:W-:Y:S05]  /*515b0*/  BRA `(.L_x_1592) ;  /* 0xfffffff800f07947 */ /* 0x000fea000383ffff */
.L_x_1582:
[----:B0-----:R0:W1:Y:S02]  /*515c0*/  SYNCS.PHASECHK.TRANS64.TRYWAIT P0, [R7+URZ], R0 ;  /* 0x00000000070075a7 */ /* 0x001064000800017f */
[----:B-1----:R-:W-:Y:S05]  /*515d0*/  @!P0 NANOSLEEP.SYNCS 0x989680 ;  /* 0x009896800000895d */ /* 0x002fea0003900000 */
[----:B------:R-:W1:Y:S02]  /*515e0*/  @!P0 SYNCS.PHASECHK.TRANS64 P0, [R7+URZ], R0 ;  /* 0x00000000070085a7 */ /* 0x000e64000800007f */
[----:B-1----:R-:W-:Y:S05]  /*515f0*/  @!P0 BRA `(.L_x_1582) ;  /* 0xfffffffc00f08947 */ /* 0x002fea000383ffff */
[----:B------:R-:W-:Y:S05]  /*51600*/  BRA `(.L_x_1593) ;  /* 0xfffffffc00007947 */ /* 0x000fea000383ffff */
.L_x_1583:
[----:B0-----:R0:W1:Y:S02]  /*51610*/  SYNCS.PHASECHK.TRANS64.TRYWAIT P0, [R7+URZ], R0 ;  /* 0x00000000070075a7 */ /* 0x001064000800017f */
[----:B-1----:R-:W-:Y:S05]  /*51620*/  @!P0 NANOSLEEP.SYNCS 0x989680 ;  /* 0x009896800000895d */ /* 0x002fea0003900000 */
[----:B------:R-:W1:Y:S02]  /*51630*/  @!P0 SYNCS.PHASECHK.TRANS64 P0, [R7+URZ], R0 ;  /* 0x00000000070085a7 */ /* 0x000e64000800007f */
[----:B-1----:R-:W-:Y:S05]  /*51640*/  @!P0 BRA `(.L_x_1583) ;  /* 0xfffffffc00f08947 */ /* 0x002fea000383ffff */
[----:B------:R-:W-:Y:S05]  /*51650*/  BRA `(.L_x_1594) ;  /* 0xfffffffc00107947 */ /* 0x000fea000383ffff */
.L_x_1595:
[----:B------:R-:W-:-:S00]  /*51660*/  BRA `(.L_x_1595) ;  /* 0xfffffffc00fc7947 */ /* 0x000fc0000383ffff */
[----:B------:R-:W-:-:S00]  /*51670*/  NOP ;  /* 0x0000000000007918 */ /* 0x000fc00000000000 */
        /* <DEDUP_REMOVED lines=8> */
.L_x_1596:


//--------------------- .nv.global.init           --------------------------
	.section	.nv.global.init,"aw",@progbits
.nv.global.init:
	.type		$str$22,@object
	.size		$str$22,($str$23 - $str$22)
$str$22:
        /*0000*/ 	.byte	0x6b, 0x5f, 0x74, 0x69, 0x6c, 0x65, 0x5f, 0x63, 0x6f, 0x75, 0x6e, 0x74, 0x20, 0x3e, 0x3d, 0x20
        /*0010*/ 	.byte	0x31, 0x00
	.type		$str$23,@object
	.size		$str$23,(__unnamed_1 - $str$23)
$str$23:
        /*0012*/ 	.byte	0x2f, 0x74, 0x6d, 0x70, 0x2f, 0x63, 0x75, 0x74, 0x6c, 0x61, 0x73, 0x73, 0x5f, 0x73, 0x77, 0x65
        /*0022*/ 	.byte	0x65, 0x70, 0x5f, 0x73, 0x72, 0x63, 0x2f, 0x69, 0x6e, 0x63, 0x6c, 0x75, 0x64, 0x65, 0x2f, 0x63
        /*0032*/ 	.byte	0x75, 0x74, 0x6c, 0x61, 0x73, 0x73, 0x2f, 0x67, 0x65, 0x6d, 0x6d, 0x2f, 0x63, 0x6f, 0x6c, 0x6c
        /*0042*/ 	.byte	0x65, 0x63, 0x74, 0x69, 0x76, 0x65, 0x2f, 0x73, 0x6d, 0x39, 0x30, 0x5f, 0x6d, 0x6d, 0x61, 0x5f
        /*0052*/ 	.byte	0x74, 0x6d, 0x61, 0x5f, 0x67, 0x6d, 0x6d, 0x61, 0x5f, 0x73, 0x73, 0x5f, 0x77, 0x61, 0x72, 0x70
        /*0062*/ 	.byte	0x73, 0x70, 0x65, 0x63, 0x69, 0x61, 0x6c, 0x69, 0x7a, 0x65, 0x64, 0x2e, 0x68, 0x70, 0x70, 0x00
	.type		__unnamed_1,@object
	.size		__unnamed_1,(.L_0 - __unnamed_1)
__unnamed_1:
        /* <DEDUP_REMOVED lines=181> */
        /*0bc2*/ 	.byte	0x64, 0x65, 0x6e, 0x74, 0x69, 0x74, 0x79, 0x5d, 0x00
.L_0:


//--------------------- .nv.shared._ZN7cutlass13device_kernelINS_4gemm6kernel13GemmUniversalIN4cute5tupleIJiiiiEEENS1_10collective13CollectiveMmaINS1_34MainloopSm90TmaGmmaWarpSpecializedILi4ENS5_IJNS4_1CILi1EEESB_SB_EEENS1_35KernelTmaWarpSpecializedCooperativeEEENS5_IJNSA_ILi512EEENSA_ILi384EEENSA_ILi32EEEEEENS_10bfloat16_tENS5_IJlSB_lEEESJ_SK_NS4_8TiledMMAINS4_8MMA_AtomIJNS4_4SM904GMMA28MMA_64x192x16_F32BF16BF16_SSILNSO_5MajorE0ELSQ_0ELNSO_7ScaleInE1ELSR_1EEEEEENS4_6LayoutINS5_IJNSA_ILi2EEESB_SB_EEENS5_IJSB_NSA_ILi0EEESX_EEEEENS5_IJNS4_10UnderscoreES10_S10_EEEEENS4_13SM90_TMA_LOADENS4_14ComposedLayoutINS4_7SwizzleILi2ELi4ELi3EEENS4_18smem_ptr_flag_bitsILi16EEENSU_INS5_IJNSA_ILi8EEESH_EEENS5_IJSH_SB_EEEEEEEvNS4_8identityES13_S1D_vS1E_EENS_8epilogue10collective6detail29Sm90TmaWarpSpecializedAdapterINS1H_15DefaultEpilogueISJ_SK_SK_NS1G_6thread17LinearCombinationISJ_Li1EffLNS1L_9ScaleType4KindE0ELNS_15FloatRoundStyleE2ESJ_EENS1_15EpilogueDefaultEEEEEvvEEEEvNT_6ParamsE --------------------------
	.section	.nv.shared._ZN7cutlass13device_kernelINS_4gemm6kernel13GemmUniversalIN4cute5tupleIJiiiiEEENS1_10collective13CollectiveMmaINS1_34MainloopSm90TmaGmmaWarpSpecializedILi4ENS5_IJNS4_1CILi1EEESB_SB_EEENS1_35KernelTmaWarpSpecializedCooperativeEEENS5_IJNSA_ILi512EEENSA_ILi384EEENSA_ILi32EEEEEENS_10bfloat16_tENS5_IJlSB_lEEESJ_SK_NS4_8TiledMMAINS4_8MMA_AtomIJNS4_4SM904GMMA28MMA_64x192x16_F32BF16BF16_SSILNSO_5MajorE0ELSQ_0ELNSO_7ScaleInE1ELSR_1EEEEEENS4_6LayoutINS5_IJNSA_ILi2EEESB_SB_EEENS5_IJSB_NSA_ILi0EEESX_EEEEENS5_IJNS4_10UnderscoreES10_S10_EEEEENS4_13SM90_TMA_LOADENS4_14ComposedLayoutINS4_7SwizzleILi2ELi4ELi3EEENS4_18smem_ptr_flag_bitsILi16EEENSU_INS5_IJNSA_ILi8EEESH_EEENS5_IJSH_SB_EEEEEEEvNS4_8identityES13_S1D_vS1E_EENS_8epilogue10collective6detail29Sm90TmaWarpSpecializedAdapterINS1H_15DefaultEpilogueISJ_SK_SK_NS1G_6thread17LinearCombinationISJ_Li1EffLNS1L_9ScaleType4KindE0ELNS_15FloatRoundStyleE2ESJ_EENS1_15EpilogueDefaultEEEEEvvEEEEvNT_6ParamsE,"aw",@nobits
	.sectionflags	@""
	.align	16
	.zero		1024


//--------------------- .nv.shared.reserved.0     --------------------------
	.section	.nv.shared.reserved.0,"aw",@nobits
	.weak		__nv_reservedSMEM_offset_0_alias
	.size		__nv_reservedSMEM_offset_0_alias, 0, 0
	.other		__nv_reservedSMEM_offset_0_alias,@"STO_CUDA_RESERVED_SHARED STV_DEFAULT"
__nv_reservedSMEM_offset_0_alias:
	.zero		0


//--------------------- .nv.global                --------------------------
	.section	.nv.global,"aw",@nobits
.nv.global:
	.type		_ZN39_INTERNAL_79d2fd4f_4_k_cu_5066842f_43894cute1_E,@object
	.size		_ZN39_INTERNAL_79d2fd4f_4_k_cu_5066842f_43894cute1_E,(_ZN39_INTERNAL_79d2fd4f_4_k_cu_5066842f_43894cuda3std3__45__cpo6cbeginE - _ZN39_INTERNAL_79d2fd4f_4_k_cu_5066842f_43894cute1_E)
_ZN39_INTERNAL_79d2fd4f_4_k_cu_5066842f_43894cute1_E:
	.zero		1
	.type		_ZN39_INTERNAL_79d2fd4f_4_k_cu_5066842f_43894cuda3std3__45__cpo6cbeginE,@object
	.size		_ZN39_INTERNAL_79d2fd4f_4_k_cu_5066842f_43894cuda3std3__45__cpo6cbeginE,(_ZN39_INTERNAL_79d2fd4f_4_k_cu_5066842f_43894cuda3std3__48in_placeE - _ZN39_INTERNAL_79d2fd4f_4_k_cu_5066842f_43894cuda3std3__45__cpo6cbeginE)
_ZN39_INTERNAL_79d2fd4f_4_k_cu_5066842f_43894cuda3std3__45__cpo6cbeginE:
	.zero		1
	.type		_ZN39_INTERNAL_79d2fd4f_4_k_cu_5066842f_43894cuda3std3__48in_placeE,@object
	.size		_ZN39_INTERNAL_79d2fd4f_4_k_cu_5066842f_43894cuda3std3__48in_placeE,(_ZN39_INTERNAL_79d2fd4f_4_k_cu_5066842f_43894cuda3std6ranges3__45__cpo9iter_moveE - _ZN39_INTERNAL_79d2fd4f_4_k_cu_5066842f_43894cuda3std3__48in_placeE)
_ZN39_INTERNAL_79d2fd4f_4_k_cu_5066842f_43894cuda3std3__48in_placeE:
	.zero		1
	.type		_ZN39_INTERNAL_79d2fd4f_4_k_cu_5066842f_43894cuda3std6ranges3__45__cpo9iter_moveE,@object
	.size		_ZN39_INTERNAL_79d2fd4f_4_k_cu_5066842f_43894cuda3std6ranges3__45__cpo9iter_moveE,(_ZN39_INTERNAL_79d2fd4f_4_k_cu_5066842f_43894cuda3std3__45__cpo5beginE - _ZN39_INTERNAL_79d2fd4f_4_k_cu_5066842f_43894cuda3std6ranges3__45__cpo9iter_moveE)
_ZN39_INTERNAL_79d2fd4f_4_k_cu_5066842f_43894cuda3std6ranges3__45__cpo9iter_moveE:
	.zero		1
	.type		_ZN39_INTERNAL_79d2fd4f_4_k_cu_5066842f_43894cuda3std3__45__cpo5beginE,@object
	.size		_ZN39_INTERNAL_79d2fd4f_4_k_cu_5066842f_43894cuda3std3__45__cpo5beginE,(_ZN39_INTERNAL_79d2fd4f_4_k_cu_5066842f_43894cuda3std3__441_GLOBAL__N__79d2fd4f_4_k_cu_5066842f_43896ignoreE - _ZN39_INTERNAL_79d2fd4f_4_k_cu_5066842f_43894cuda3std3__45__cpo5beginE)
_ZN39_INTERNAL_79d2fd4f_4_k_cu_5066842f_43894cuda3std3__45__cpo5beginE:
	.zero		1
	.type		_ZN39_INTERNAL_79d2fd4f_4_k_cu_5066842f_43894cuda3std3__441_GLOBAL__N__79d2fd4f_4_k_cu_5066842f_43896ignoreE,@object
	.size		_ZN39_INTERNAL_79d2fd4f_4_k_cu_5066842f_43894cuda3std3__441_GLOBAL__N__79d2fd4f_4_k_cu_5066842f_43896ignoreE,(_ZN39_INTERNAL_79d2fd4f_4_k_cu_5066842f_43894cute7productE - _ZN39_INTERNAL_79d2fd4f_4_k_cu_5066842f_43894cuda3std3__441_GLOBAL__N__79d2fd4f_4_k_cu_5066842f_43896ignoreE)
_ZN39_INTERNAL_79d2fd4f_4_k_cu_5066842f_43894cuda3std3__441_GLOBAL__N__79d2fd4f_4_k_cu_5066842f_43896ignoreE:
	.zero		1
	.type		_ZN39_INTERNAL_79d2fd4f_4_k_cu_5066842f_43894cute7productE,@object
	.size		_ZN39_INTERNAL_79d2fd4f_4_k_cu_5066842f_43894cute7productE,(_ZN39_INTERNAL_79d2fd4f_4_k_cu_5066842f_43894cuda3std3__45__cpo3endE - _ZN39_INTERNAL_79d2fd4f_4_k_cu_5066842f_43894cute7productE)
_ZN39_INTERNAL_79d2fd4f_4_k_cu_5066842f_43894cute7productE:
	.zero		1
	.type		_ZN39_INTERNAL_79d2fd4f_4_k_cu_5066842f_43894cuda3std3__45__cpo3endE,@object
	.size		_ZN39_INTERNAL_79d2fd4f_4_k_cu_5066842f_43894cuda3std3__45__cpo3endE,(_ZN39_INTERNAL_79d2fd4f_4_k_cu_5066842f_43894cuda3std3__419piecewise_constructE - _ZN39_INTERNAL_79d2fd4f_4_k_cu_5066842f_43894cuda3std3__45__cpo3endE)
_ZN39_INTERNAL_79d2fd4f_4_k_cu_5066842f_43894cuda3std3__45__cpo3endE:
	.zero		1
	.type		_ZN39_INTERNAL_79d2fd4f_4_k_cu_5066842f_43894cuda3std3__419piecewise_constructE,@object
	.size		_ZN39_INTERNAL_79d2fd4f_4_k_cu_5066842f_43894cuda3std3__419piecewise_constructE,(_ZN39_INTERNAL_79d2fd4f_4_k_cu_5066842f_43894cuda3std3__45__cpo4cendE - _ZN39_INTERNAL_79d2fd4f_4_k_cu_5066842f_43894cuda3std3__419piecewise_constructE)
_ZN39_INTERNAL_79d2fd4f_4_k_cu_5066842f_43894cuda3std3__419piecewise_constructE:
	.zero		1
	.type		_ZN39_INTERNAL_79d2fd4f_4_k_cu_5066842f_43894cuda3std3__45__cpo4cendE,@object
	.size		_ZN39_INTERNAL_79d2fd4f_4_k_cu_5066842f_43894cuda3std3__45__cpo4cendE,(_ZN39_INTERNAL_79d2fd4f_4_k_cu_5066842f_43894cuda3std6ranges3__45__cpo4swapE - _ZN39_INTERNAL_79d2fd4f_4_k_cu_5066842f_43894cuda3std3__45__cpo4cendE)
_ZN39_INTERNAL_79d2fd4f_4_k_cu_5066842f_43894cuda3std3__45__cpo4cendE:
	.zero		1
	.type		_ZN39_INTERNAL_79d2fd4f_4_k_cu_5066842f_43894cuda3std6ranges3__45__cpo4swapE,@object
	.size		_ZN39_INTERNAL_79d2fd4f_4_k_cu_5066842f_43894cuda3std6ranges3__45__cpo4swapE,(.L_8 - _ZN39_INTERNAL_79d2fd4f_4_k_cu_5066842f_43894cuda3std6ranges3__45__cpo4swapE)
_ZN39_INTERNAL_79d2fd4f_4_k_cu_5066842f_43894cuda3std6ranges3__45__cpo4swapE:
	.zero		1
.L_8:


//--------------------- .nv.constant0._ZN7cutlass13device_kernelINS_4gemm6kernel13GemmUniversalIN4cute5tupleIJiiiiEEENS1_10collective13CollectiveMmaINS1_34MainloopSm90TmaGmmaWarpSpecializedILi4ENS5_IJNS4_1CILi1EEESB_SB_EEENS1_35KernelTmaWarpSpecializedCooperativeEEENS5_IJNSA_ILi512EEENSA_ILi384EEENSA_ILi32EEEEEENS_10bfloat16_tENS5_IJlSB_lEEESJ_SK_NS4_8TiledMMAINS4_8MMA_AtomIJNS4_4SM904GMMA28MMA_64x192x16_F32BF16BF16_SSILNSO_5MajorE0ELSQ_0ELNSO_7ScaleInE1ELSR_1EEEEEENS4_6LayoutINS5_IJNSA_ILi2EEESB_SB_EEENS5_IJSB_NSA_ILi0EEESX_EEEEENS5_IJNS4_10UnderscoreES10_S10_EEEEENS4_13SM90_TMA_LOADENS4_14ComposedLayoutINS4_7SwizzleILi2ELi4ELi3EEENS4_18smem_ptr_flag_bitsILi16EEENSU_INS5_IJNSA_ILi8EEESH_EEENS5_IJSH_SB_EEEEEEEvNS4_8identityES13_S1D_vS1E_EENS_8epilogue10collective6detail29Sm90TmaWarpSpecializedAdapterINS1H_15DefaultEpilogueISJ_SK_SK_NS1G_6thread17LinearCombinationISJ_Li1EffLNS1L_9ScaleType4KindE0ELNS_15FloatRoundStyleE2ESJ_EENS1_15EpilogueDefaultEEEEEvvEEEEvNT_6ParamsE --------------------------
	.section	.nv.constant0._ZN7cutlass13device_kernelINS_4gemm6kernel13GemmUniversalIN4cute5tupleIJiiiiEEENS1_10collective13CollectiveMmaINS1_34MainloopSm90TmaGmmaWarpSpecializedILi4ENS5_IJNS4_1CILi1EEESB_SB_EEENS1_35KernelTmaWarpSpecializedCooperativeEEENS5_IJNSA_ILi512EEENSA_ILi384EEENSA_ILi32EEEEEENS_10bfloat16_tENS5_IJlSB_lEEESJ_SK_NS4_8TiledMMAINS4_8MMA_AtomIJNS4_4SM904GMMA28MMA_64x192x16_F32BF16BF16_SSILNSO_5MajorE0ELSQ_0ELNSO_7ScaleInE1ELSR_1EEEEEENS4_6LayoutINS5_IJNSA_ILi2EEESB_SB_EEENS5_IJSB_NSA_ILi0EEESX_EEEEENS5_IJNS4_10UnderscoreES10_S10_EEEEENS4_13SM90_TMA_LOADENS4_14ComposedLayoutINS4_7SwizzleILi2ELi4ELi3EEENS4_18smem_ptr_flag_bitsILi16EEENSU_INS5_IJNSA_ILi8EEESH_EEENS5_IJSH_SB_EEEEEEEvNS4_8identityES13_S1D_vS1E_EENS_8epilogue10collective6detail29Sm90TmaWarpSpecializedAdapterINS1H_15DefaultEpilogueISJ_SK_SK_NS1G_6thread17LinearCombinationISJ_Li1EffLNS1L_9ScaleType4KindE0ELNS_15FloatRoundStyleE2ESJ_EENS1_15EpilogueDefaultEEEEEvvEEEEvNT_6ParamsE,"a",@progbits
	.sectionflags	@""
	.align	4
.nv.constant0._ZN7cutlass13device_kernelINS_4gemm6kernel13GemmUniversalIN4cute5tupleIJiiiiEEENS1_10collective13CollectiveMmaINS1_34MainloopSm90TmaGmmaWarpSpecializedILi4ENS5_IJNS4_1CILi1EEESB_SB_EEENS1_35KernelTmaWarpSpecializedCooperativeEEENS5_IJNSA_ILi512EEENSA_ILi384EEENSA_ILi32EEEEEENS_10bfloat16_tENS5_IJlSB_lEEESJ_SK_NS4_8TiledMMAINS4_8MMA_AtomIJNS4_4SM904GMMA28MMA_64x192x16_F32BF16BF16_SSILNSO_5MajorE0ELSQ_0ELNSO_7ScaleInE1ELSR_1EEEEEENS4_6LayoutINS5_IJNSA_ILi2EEESB_SB_EEENS5_IJSB_NSA_ILi0EEESX_EEEEENS5_IJNS4_10UnderscoreES10_S10_EEEEENS4_13SM90_TMA_LOADENS4_14ComposedLayoutINS4_7SwizzleILi2ELi4ELi3EEENS4_18smem_ptr_flag_bitsILi16EEENSU_INS5_IJNSA_ILi8EEESH_EEENS5_IJSH_SB_EEEEEEEvNS4_8identityES13_S1D_vS1E_EENS_8epilogue10collective6detail29Sm90TmaWarpSpecializedAdapterINS1H_15DefaultEpilogueISJ_SK_SK_NS1G_6thread17LinearCombinationISJ_Li1EffLNS1L_9ScaleType4KindE0ELNS_15FloatRoundStyleE2ESJ_EENS1_15EpilogueDefaultEEEEEvvEEEEvNT_6ParamsE:
	.zero		1664


//--------------------- SYMBOLS --------------------------

	.type		.nv.reservedSmem.offset0,@object
	.size		.nv.reservedSmem.offset0,0x4
	.type		__assertfail,@function
